	.target	sm_90a

	.elftype	@"ET_EXEC"


//--------------------- .note.nv.tkinfo           --------------------------
	.section	.note.nv.tkinfo,"",@"SHT_NOTE"
	.sectionflags	@"SHF_NOTE_NV_TKINFO"
	.tkinfo
        /*0018*/ 	.word	0x00000002
        /*0030*/ 	.string	""
        /*0030*/ 	.string	"ptxas"
        /*0030*/ 	.string	"Cuda compilation tools, release 13.0, V13.0.88"
        /*0030*/ 	.string	"Build cuda_13.0.r13.0/compiler.36424714_0"
        /*0030*/ 	.string	"-v  -suppress-debug-info  -lineinfo  -arch sm_90a "



//--------------------- .note.nv.cuinfo           --------------------------
	.section	.note.nv.cuinfo,"",@"SHT_NOTE"
	.sectionflags	@"SHF_NOTE_NV_CUINFO"
        /*0018*/ 	.short	0x0002
        /*001a*/ 	.short	0x005a
        /*001c*/ 	.short	0x0082
	.zero		2


//--------------------- .nv.info                  --------------------------
	.section	.nv.info,"",@"SHT_CUDA_INFO"
	.align	4


	//----- nvinfo : EIATTR_REGCOUNT
	.align		4
        /*0000*/ 	.byte	0x04, 0x2f
        /*0002*/ 	.short	(.L_1 - .L_0)
	.align		4
.L_0:
        /*0004*/ 	.word	index@(matmul_kernel)
        /*0008*/ 	.word	0x00000020


	//----- nvinfo : EIATTR_FRAME_SIZE
	.align		4
.L_1:
        /*000c*/ 	.byte	0x04, 0x11
        /*000e*/ 	.short	(.L_3 - .L_2)
	.align		4
.L_2:
        /*0010*/ 	.word	index@(matmul_kernel)
        /*0014*/ 	.word	0x00001158


	//----- nvinfo : EIATTR_MIN_STACK_SIZE
	.align		4
.L_3:
        /*0018*/ 	.byte	0x04, 0x12
        /*001a*/ 	.short	(.L_5 - .L_4)
	.align		4
.L_4:
        /*001c*/ 	.word	index@(matmul_kernel)
        /*0020*/ 	.word	0x00001158
.L_5:


//--------------------- .nv.compat                --------------------------
	.section	.nv.compat,"",@"SHT_CUDA_COMPAT_INFO"
	.align	4
        /*0000*/ 	.byte	0x02, 0x09, 0x01, 0x00, 0x02, 0x02, 0x01, 0x00, 0x02, 0x05, 0x05, 0x00, 0x03, 0x07, 0x01, 0x01
        /*0010*/ 	.byte	0x02, 0x03, 0x00, 0x00, 0x02, 0x06, 0x01, 0x00, 0x04, 0x0b, 0x08, 0x00, 0x00, 0x00, 0x00, 0x00
        /*0020*/ 	.byte	0x00, 0x00, 0x00, 0x00


//--------------------- .nv.info.matmul_kernel    --------------------------
	.section	.nv.info.matmul_kernel,"",@"SHT_CUDA_INFO"
	.sectionflags	@""
	.align	4


	//----- nvinfo : EIATTR_CUDA_API_VERSION
	.align		4
        /*0000*/ 	.byte	0x04, 0x37
        /*0002*/ 	.short	(.L_7 - .L_6)
.L_6:
        /*0004*/ 	.word	0x00000082


	//----- nvinfo : EIATTR_KPARAM_INFO
	.align		4
.L_7:
        /*0008*/ 	.byte	0x04, 0x17
        /*000a*/ 	.short	(.L_9 - .L_8)
.L_8:
        /*000c*/ 	.word	0x00000000
        /*0010*/ 	.short	0x000d
        /*0012*/ 	.short	0x0048
        /*0014*/ 	.byte	0x00, 0xf4, 0x21, 0x00


	//----- nvinfo : EIATTR_KPARAM_INFO
	.align		4
.L_9:
        /*0018*/ 	.byte	0x04, 0x17
        /*001a*/ 	.short	(.L_11 - .L_10)
.L_10:
        /*001c*/ 	.word	0x00000000
        /*0020*/ 	.short	0x000c
        /*0022*/ 	.short	0x0040
        /*0024*/ 	.byte	0x00, 0xf4, 0x21, 0x00


	//----- nvinfo : EIATTR_KPARAM_INFO
	.align		4
.L_11:
        /*0028*/ 	.byte	0x04, 0x17
        /*002a*/ 	.short	(.L_13 - .L_12)
.L_12:
        /*002c*/ 	.word	0x00000000
        /*0030*/ 	.short	0x000b
        /*0032*/ 	.short	0x0038
        /*0034*/ 	.byte	0x00, 0xf0, 0x11, 0x00


	//----- nvinfo : EIATTR_KPARAM_INFO
	.align		4
.L_13:
        /*0038*/ 	.byte	0x04, 0x17
        /*003a*/ 	.short	(.L_15 - .L_14)
.L_14:
        /*003c*/ 	.word	0x00000000
        /*0040*/ 	.short	0x000a
        /*0042*/ 	.short	0x0034
        /*0044*/ 	.byte	0x00, 0xf0, 0x11, 0x00


	//----- nvinfo : EIATTR_KPARAM_INFO
	.align		4
.L_15:
        /*0048*/ 	.byte	0x04, 0x17
        /*004a*/ 	.short	(.L_17 - .L_16)
.L_16:
        /*004c*/ 	.word	0x00000000
        /*0050*/ 	.short	0x0009
        /*0052*/ 	.short	0x0030
        /*0054*/ 	.byte	0x00, 0xf0, 0x11, 0x00


	//----- nvinfo : EIATTR_KPARAM_INFO
	.align		4
.L_17:
        /*0058*/ 	.byte	0x04, 0x17
        /*005a*/ 	.short	(.L_19 - .L_18)
.L_18:
        /*005c*/ 	.word	0x00000000
        /*0060*/ 	.short	0x0008
        /*0062*/ 	.short	0x002c
        /*0064*/ 	.byte	0x00, 0xf0, 0x11, 0x00


	//----- nvinfo : EIATTR_KPARAM_INFO
	.align		4
.L_19:
        /*0068*/ 	.byte	0x04, 0x17
        /*006a*/ 	.short	(.L_21 - .L_20)
.L_20:
        /*006c*/ 	.word	0x00000000
        /*0070*/ 	.short	0x0007
        /*0072*/ 	.short	0x0028
        /*0074*/ 	.byte	0x00, 0xf0, 0x11, 0x00


	//----- nvinfo : EIATTR_KPARAM_INFO
	.align		4
.L_21:
        /*0078*/ 	.byte	0x04, 0x17
        /*007a*/ 	.short	(.L_23 - .L_22)
.L_22:
        /*007c*/ 	.word	0x00000000
        /*0080*/ 	.short	0x0006
        /*0082*/ 	.short	0x0024
        /*0084*/ 	.byte	0x00, 0xf0, 0x11, 0x00


	//----- nvinfo : EIATTR_KPARAM_INFO
	.align		4
.L_23:
        /*0088*/ 	.byte	0x04, 0x17
        /*008a*/ 	.short	(.L_25 - .L_24)
.L_24:
        /*008c*/ 	.word	0x00000000
        /*0090*/ 	.short	0x0005
        /*0092*/ 	.short	0x0020
        /*0094*/ 	.byte	0x00, 0xf0, 0x11, 0x00


	//----- nvinfo : EIATTR_KPARAM_INFO
	.align		4
.L_25:
        /*0098*/ 	.byte	0x04, 0x17
        /*009a*/ 	.short	(.L_27 - .L_26)
.L_26:
        /*009c*/ 	.word	0x00000000
        /*00a0*/ 	.short	0x0004
        /*00a2*/ 	.short	0x001c
        /*00a4*/ 	.byte	0x00, 0xf0, 0x11, 0x00


	//----- nvinfo : EIATTR_KPARAM_INFO
	.align		4
.L_27:
        /*00a8*/ 	.byte	0x04, 0x17
        /*00aa*/ 	.short	(.L_29 - .L_28)
.L_28:
        /*00ac*/ 	.word	0x00000000
        /*00b0*/ 	.short	0x0003
        /*00b2*/ 	.short	0x0018
        /*00b4*/ 	.byte	0x00, 0xf0, 0x11, 0x00


	//----- nvinfo : EIATTR_KPARAM_INFO
	.align		4
.L_29:
        /*00b8*/ 	.byte	0x04, 0x17
        /*00ba*/ 	.short	(.L_31 - .L_30)
.L_30:
        /*00bc*/ 	.word	0x00000000
        /*00c0*/ 	.short	0x0002
        /*00c2*/ 	.short	0x0010
        /*00c4*/ 	.byte	0x00, 0xf4, 0x21, 0x00


	//----- nvinfo : EIATTR_KPARAM_INFO
	.align		4
.L_31:
        /*00c8*/ 	.byte	0x04, 0x17
        /*00ca*/ 	.short	(.L_33 - .L_32)
.L_32:
        /*00cc*/ 	.word	0x00000000
        /*00d0*/ 	.short	0x0001
        /*00d2*/ 	.short	0x0008
        /*00d4*/ 	.byte	0x00, 0xf4, 0x21, 0x00


	//----- nvinfo : EIATTR_KPARAM_INFO
	.align		4
.L_33:
        /*00d8*/ 	.byte	0x04, 0x17
        /*00da*/ 	.short	(.L_35 - .L_34)
.L_34:
        /*00dc*/ 	.word	0x00000000
        /*00e0*/ 	.short	0x0000
        /*00e2*/ 	.short	0x0000
        /*00e4*/ 	.byte	0x00, 0xf4, 0x21, 0x00


	//----- nvinfo : EIATTR_SPARSE_MMA_MASK
	.align		4
.L_35:
        /*00e8*/ 	.byte	0x03, 0x50
        /*00ea*/ 	.short	0x0000


	//----- nvinfo : EIATTR_MAXREG_COUNT
	.align		4
        /*00ec*/ 	.byte	0x03, 0x1b
        /*00ee*/ 	.short	0x00ff


	//----- nvinfo : EIATTR_NUM_BARRIERS
	.align		4
        /*00f0*/ 	.byte	0x02, 0x4c
        /*00f2*/ 	.byte	0x01
	.zero		1


	//----- nvinfo : EIATTR_ANNOTATIONS
	.align		4
        /*00f4*/ 	.byte	0x04, 0x55
        /*00f6*/ 	.short	(.L_37 - .L_36)


	//   ....[0]....
.L_36:
        /*00f8*/ 	.word	0x00000001
        /*00fc*/ 	.byte	0xd0, 0x05, 0x00, 0x00, 0x01, 0x00, 0x00, 0x00, 0x00, 0x06, 0x00, 0x00, 0x01, 0x00, 0x00, 0x00
        /* <DEDUP_REMOVED lines=1800> */
        /*718c*/ 	.byte	0x70, 0x04, 0x02, 0x00


	//----- nvinfo : EIATTR_MERCURY_ISA_VERSION
	.align		4
.L_37:
        /*7190*/ 	.byte	0x03, 0x5f
        /*7192*/ 	.short	0x0101


	//----- nvinfo : EIATTR_EXIT_INSTR_OFFSETS
	.align		4
        /*7194*/ 	.byte	0x04, 0x1c
        /*7196*/ 	.short	(.L_39 - .L_38)


	//   ....[0]....
.L_38:
        /*7198*/ 	.word	0x00020870


	//   ....[1]....
        /*719c*/ 	.word	0x000208a0


	//----- nvinfo : EIATTR_REQNTID
	.align		4
.L_39:
        /*71a0*/ 	.byte	0x04, 0x10
        /*71a2*/ 	.short	(.L_41 - .L_40)
.L_40:
        /*71a4*/ 	.word	0x00000080
        /*71a8*/ 	.word	0x00000001
        /*71ac*/ 	.word	0x00000001


	//----- nvinfo : EIATTR_CBANK_PARAM_SIZE
	.align		4
.L_41:
        /*71b0*/ 	.byte	0x03, 0x19
        /*71b2*/ 	.short	0x0050


	//----- nvinfo : EIATTR_PARAM_CBANK
	.align		4
        /*71b4*/ 	.byte	0x04, 0x0a
        /*71b6*/ 	.short	(.L_43 - .L_42)
	.align		4
.L_42:
        /*71b8*/ 	.word	index@(.nv.constant0.matmul_kernel)
        /*71bc*/ 	.short	0x0210
        /*71be*/ 	.short	0x0050


	//----- nvinfo : EIATTR_SW_WAR
	.align		4
.L_43:
        /*71c0*/ 	.byte	0x04, 0x36
        /*71c2*/ 	.short	(.L_45 - .L_44)
.L_44:
        /*71c4*/ 	.word	0x00000008
.L_45:


//--------------------- .nv.callgraph             --------------------------
	.section	.nv.callgraph,"",@"SHT_CUDA_CALLGRAPH"
	.align	4
	.sectionentsize	8
	.align		4
        /*0000*/ 	.word	0x00000000
	.align		4
        /*0004*/ 	.word	0xffffffff
	.align		4
        /*0008*/ 	.word	0x00000000
	.align		4
        /*000c*/ 	.word	0xfffffffe
	.align		4
        /*0010*/ 	.word	0x00000000
	.align		4
        /*0014*/ 	.word	0xfffffffd
	.align		4
        /*0018*/ 	.word	0x00000000
	.align		4
        /*001c*/ 	.word	0xfffffffc


//--------------------- .text.matmul_kernel       --------------------------
	.section	.text.matmul_kernel,"ax",@progbits
	.align	128
        .global         matmul_kernel
        .type           matmul_kernel,@function
        .size           matmul_kernel,(.L_x_4 - matmul_kernel)
        .other          matmul_kernel,@"STO_CUDA_ENTRY STV_DEFAULT"
matmul_kernel:
.text.matmul_kernel:
[----:B------:R-:W0:Y:S08]  /*0000*/  LDC R1, c[0x0][0x28] ;  /* 0x00000a00ff017b82 */ /* 0x000e300000000800 */
[----:B------:R-:W1:Y:S01]  /*0010*/  LDC.64 R2, c[0x0][0x228] ;  /* 0x00008a00ff027b82 */ /* 0x000e620000000a00 */
[----:B------:R-:W2:Y:S01]  /*0020*/  S2R R14, SR_TID.X ;  /* 0x00000000000e7919 */ /* 0x000ea20000002100 */
[----:B0-----:R-:W-:Y:S01]  /*0030*/  VIADD R1, R1, 0xffffeea8 ;  /* 0xffffeea801017836 */ /* 0x001fe20000000000 */
[----:B------:R-:W-:Y:S01]  /*0040*/  ULDC.64 UR8, c[0x0][0x208] ;  /* 0x0000820000087ab9 */ /* 0x000fe20000000a00 */
[----:B------:R-:W-:Y:S01]  /*0050*/  ULDC UR7, c[0x0][0x230] ;  /* 0x00008c0000077ab9 */ /* 0x000fe20000000800 */
[----:B-1----:R-:W-:-:S05]  /*0060*/  VIADD R0, R3, 0x7f ;  /* 0x0000007f03007836 */ /* 0x002fca0000000000 */
[----:B------:R-:W-:-:S04]  /*0070*/  SHF.R.S32.HI R5, RZ, 0x1f, R0 ;  /* 0x0000001fff057819 */ /* 0x000fc80000011400 */
[----:B------:R-:W-:-:S04]  /*0080*/  LEA.HI R5, R5, R0, RZ, 0x7 ;  /* 0x0000000005057211 */ /* 0x000fc800078f38ff */
[----:B------:R-:W-:Y:S02]  /*0090*/  SHF.R.S32.HI R0, RZ, 0x7, R5 ;  /* 0x00000007ff007819 */ /* 0x000fe40000011405 */
[----:B------:R-:W0:Y:S03]  /*00a0*/  S2R R5, SR_CTAID.X ;  /* 0x0000000000057919 */ /* 0x000e260000002500 */
[----:B------:R-:W-:-:S05]  /*00b0*/  IMAD.SHL.U32 R0, R0, 0x8, RZ ;  /* 0x0000000800007824 */ /* 0x000fca00078e00ff */
[-C--:B------:R-:W-:Y:S02]  /*00c0*/  IABS R9, R0.reuse ;  /* 0x0000000000097213 */ /* 0x080fe40000000000 */
[----:B------:R-:W-:Y:S02]  /*00d0*/  IABS R12, R0 ;  /* 0x00000000000c7213 */ /* 0x000fe40000000000 */
[----:B------:R-:W1:Y:S08]  /*00e0*/  I2F.RP R4, R9 ;  /* 0x0000000900047306 */ /* 0x000e700000209400 */
[----:B-1----:R-:W1:Y:S01]  /*00f0*/  MUFU.RCP R4, R4 ;  /* 0x0000000400047308 */ /* 0x002e620000001000 */
[----:B0-----:R-:W-:Y:S01]  /*0100*/  IABS R10, R5 ;  /* 0x00000005000a7213 */ /* 0x001fe20000000000 */
[----:B-1----:R-:W-:-:S02]  /*0110*/  VIADD R6, R4, 0xffffffe ;  /* 0x0ffffffe04067836 */ /* 0x002fc40000000000 */
[----:B------:R-:W-:-:S04]  /*0120*/  IMAD.MOV R4, RZ, RZ, -R12 ;  /* 0x000000ffff047224 */ /* 0x000fc800078e0a0c */
[----:B------:R0:W1:Y:S02]  /*0130*/  F2I.FTZ.U32.TRUNC.NTZ R7, R6 ;  /* 0x0000000600077305 */ /* 0x000064000021f000 */
[----:B0-----:R-:W-:Y:S02]  /*0140*/  IMAD.MOV.U32 R6, RZ, RZ, RZ ;  /* 0x000000ffff067224 */ /* 0x001fe400078e00ff */
[----:B-1----:R-:W-:-:S04]  /*0150*/  IMAD.MOV R8, RZ, RZ, -R7 ;  /* 0x000000ffff087224 */ /* 0x002fc800078e0a07 */
[----:B------:R-:W-:Y:S02]  /*0160*/  IMAD R11, R8, R9, RZ ;  /* 0x00000009080b7224 */ /* 0x000fe400078e02ff */
[----:B------:R-:W-:Y:S02]  /*0170*/  IMAD.MOV.U32 R8, RZ, RZ, R10 ;  /* 0x000000ffff087224 */ /* 0x000fe400078e000a */
[----:B------:R-:W-:-:S06]  /*0180*/  IMAD.HI.U32 R7, R7, R11, R6 ;  /* 0x0000000b07077227 */ /* 0x000fcc00078e0006 */
[----:B------:R-:W-:-:S04]  /*0190*/  IMAD.HI.U32 R7, R7, R8, RZ ;  /* 0x0000000807077227 */ /* 0x000fc800078e00ff */
[----:B------:R-:W-:-:S05]  /*01a0*/  IMAD R4, R7, R4, R8 ;  /* 0x0000000407047224 */ /* 0x000fca00078e0208 */
[----:B------:R-:W-:-:S13]  /*01b0*/  ISETP.GT.U32.AND P1, PT, R9, R4, PT ;  /* 0x000000040900720c */ /* 0x000fda0003f24070 */
[----:B------:R-:W-:Y:S01]  /*01c0*/  @!P1 IMAD.IADD R4, R4, 0x1, -R9 ;  /* 0x0000000104049824 */ /* 0x000fe200078e0a09 */
[----:B------:R-:W-:Y:S02]  /*01d0*/  @!P1 IADD3 R7, R7, 0x1, RZ ;  /* 0x0000000107079810 */ /* 0x000fe40007ffe0ff */
[----:B------:R-:W-:Y:S02]  /*01e0*/  ISETP.NE.AND P1, PT, R0, RZ, PT ;  /* 0x000000ff0000720c */ /* 0x000fe40003f25270 */
[----:B------:R-:W-:Y:S02]  /*01f0*/  ISETP.GE.U32.AND P0, PT, R4, R9, PT ;  /* 0x000000090400720c */ /* 0x000fe40003f06070 */
[----:B------:R-:W-:-:S04]  /*0200*/  LOP3.LUT R4, R5, R0, RZ, 0x3c, !PT ;  /* 0x0000000005047212 */ /* 0x000fc800078e3cff */
[----:B------:R-:W-:Y:S01]  /*0210*/  ISETP.GE.AND P2, PT, R4, RZ, PT ;  /* 0x000000ff0400720c */ /* 0x000fe20003f46270 */
[----:B------:R-:W-:-:S06]  /*0220*/  VIADD R4, R2, 0x1f ;  /* 0x0000001f02047836 */ /* 0x000fcc0000000000 */
[----:B------:R-:W-:-:S04]  /*0230*/  @P0 VIADD R7, R7, 0x1 ;  /* 0x0000000107070836 */ /* 0x000fc80000000000 */
[----:B------:R-:W-:Y:S01]  /*0240*/  IMAD.MOV.U32 R6, RZ, RZ, R7 ;  /* 0x000000ffff067224 */ /* 0x000fe200078e0007 */
[----:B------:R-:W-:-:S03]  /*0250*/  SHF.R.S32.HI R7, RZ, 0x1f, R4 ;  /* 0x0000001fff077819 */ /* 0x000fc60000011404 */
[----:B------:R-:W-:Y:S01]  /*0260*/  @!P2 IMAD.MOV R6, RZ, RZ, -R6 ;  /* 0x000000ffff06a224 */ /* 0x000fe200078e0a06 */
[----:B------:R-:W-:Y:S02]  /*0270*/  @!P1 LOP3.LUT R6, RZ, R0, RZ, 0x33, !PT ;  /* 0x00000000ff069212 */ /* 0x000fe400078e33ff */
[----:B------:R-:W-:-:S03]  /*0280*/  LEA.HI R7, R7, R4, RZ, 0x5 ;  /* 0x0000000407077211 */ /* 0x000fc600078f28ff */
[----:B------:R-:W-:Y:S02]  /*0290*/  IMAD.SHL.U32 R4, R6, 0x8, RZ ;  /* 0x0000000806047824 */ /* 0x000fe400078e00ff */
[----:B------:R-:W-:-:S03]  /*02a0*/  IMAD.MOV R6, RZ, RZ, -R6 ;  /* 0x000000ffff067224 */ /* 0x000fc600078e0a06 */
[----:B------:R-:W-:Y:S01]  /*02b0*/  LEA.HI.SX32 R7, R7, -R4, 0x1b ;  /* 0x8000000407077211 */ /* 0x000fe200078fdaff */
[----:B------:R-:W-:Y:S01]  /*02c0*/  IMAD R13, R0, R6, R5 ;  /* 0x00000006000d7224 */ /* 0x000fe200078e0205 */
[----:B------:R-:W-:Y:S02]  /*02d0*/  MOV R6, RZ ;  /* 0x000000ff00067202 */ /* 0x000fe40000000f00 */
[----:B------:R-:W-:-:S04]  /*02e0*/  VIMNMX R8, R7, 0x8, PT ;  /* 0x0000000807087848 */ /* 0x000fc80003fe0100 */
[-C--:B------:R-:W-:Y:S02]  /*02f0*/  IABS R10, R8.reuse ;  /* 0x00000008000a7213 */ /* 0x080fe40000000000 */
[----:B------:R-:W-:Y:S02]  /*0300*/  IABS R0, R8 ;  /* 0x0000000800007213 */ /* 0x000fe40000000000 */
[----:B------:R-:W0:Y:S08]  /*0310*/  I2F.RP R9, R10 ;  /* 0x0000000a00097306 */ /* 0x000e300000209400 */
[----:B0-----:R-:W0:Y:S02]  /*0320*/  MUFU.RCP R9, R9 ;  /* 0x0000000900097308 */ /* 0x001e240000001000 */
[----:B0-----:R-:W-:-:S06]  /*0330*/  VIADD R7, R9, 0xffffffe ;  /* 0x0ffffffe09077836 */ /* 0x001fcc0000000000 */
[----:B------:R-:W0:Y:S02]  /*0340*/  F2I.FTZ.U32.TRUNC.NTZ R7, R7 ;  /* 0x0000000700077305 */ /* 0x000e24000021f000 */
[----:B0-----:R-:W-:-:S04]  /*0350*/  IMAD.MOV R11, RZ, RZ, -R7 ;  /* 0x000000ffff0b7224 */ /* 0x001fc800078e0a07 */
[----:B------:R-:W-:Y:S01]  /*0360*/  IMAD.MOV.U32 R5, RZ, RZ, R11 ;  /* 0x000000ffff057224 */ /* 0x000fe200078e000b */
[----:B------:R-:W-:-:S03]  /*0370*/  IABS R11, R13 ;  /* 0x0000000d000b7213 */ /* 0x000fc60000000000 */
[----:B------:R-:W-:-:S04]  /*0380*/  IMAD R5, R5, R10, RZ ;  /* 0x0000000a05057224 */ /* 0x000fc800078e02ff */
[----:B------:R-:W-:Y:S01]  /*0390*/  IMAD.HI.U32 R6, R7, R5, R6 ;  /* 0x0000000507067227 */ /* 0x000fe200078e0006 */
[----:B--2---:R-:W-:-:S03]  /*03a0*/  SHF.R.U32.HI R7, RZ, 0x5, R14 ;  /* 0x00000005ff077819 */ /* 0x004fc6000001160e */
[----:B------:R-:W-:Y:S01]  /*03b0*/  IMAD.MOV R5, RZ, RZ, -R0 ;  /* 0x000000ffff057224 */ /* 0x000fe200078e0a00 */
[----:B------:R-:W-:Y:S01]  /*03c0*/  SGXT.U32 R15, R7, 0x2 ;  /* 0x00000002070f781a */ /* 0x000fe20000000000 */
[----:B------:R-:W-:Y:S02]  /*03d0*/  IMAD.HI.U32 R0, R6, R11, RZ ;  /* 0x0000000b06007227 */ /* 0x000fe400078e00ff */
[----:B------:R-:W0:Y:S01]  /*03e0*/  LDC R6, c[0x0][0x230] ;  /* 0x00008c00ff067b82 */ /* 0x000e220000000800 */
[----:B------:R-:W-:Y:S01]  /*03f0*/  LOP3.LUT R7, R15, 0x4, RZ, 0xfc, !PT ;  /* 0x000000040f077812 */ /* 0x000fe200078efcff */
[----:B------:R-:W-:-:S05]  /*0400*/  IMAD R5, R0, R5, R11 ;  /* 0x0000000500057224 */ /* 0x000fca00078e020b */
[----:B------:R-:W-:-:S13]  /*0410*/  ISETP.GT.U32.AND P1, PT, R10, R5, PT ;  /* 0x000000050a00720c */ /* 0x000fda0003f24070 */
[----:B------:R-:W-:Y:S02]  /*0420*/  @!P1 IMAD.IADD R5, R5, 0x1, -R10 ;  /* 0x0000000105059824 */ /* 0x000fe400078e0a0a */
[----:B------:R-:W-:Y:S01]  /*0430*/  @!P1 VIADD R0, R0, 0x1 ;  /* 0x0000000100009836 */ /* 0x000fe20000000000 */
[----:B------:R-:W-:Y:S01]  /*0440*/  ISETP.NE.AND P1, PT, R8, RZ, PT ;  /* 0x000000ff0800720c */ /* 0x000fe20003f25270 */
[----:B0-----:R-:W-:Y:S01]  /*0450*/  VIADD R16, R6, 0x7f ;  /* 0x0000007f06107836 */ /* 0x001fe20000000000 */
[----:B------:R-:W-:Y:S02]  /*0460*/  ISETP.GE.U32.AND P0, PT, R5, R10, PT ;  /* 0x0000000a0500720c */ /* 0x000fe40003f06070 */
[----:B------:R-:W-:Y:S02]  /*0470*/  LOP3.LUT R5, R13, R8, RZ, 0x3c, !PT ;  /* 0x000000080d057212 */ /* 0x000fe400078e3cff */
[----:B------:R-:W-:Y:S02]  /*0480*/  LOP3.LUT R6, R15, 0x8, RZ, 0xfc, !PT ;  /* 0x000000080f067812 */ /* 0x000fe400078efcff */
[----:B------:R-:W-:-:S02]  /*0490*/  ISETP.GE.AND P2, PT, R5, RZ, PT ;  /* 0x000000ff0500720c */ /* 0x000fc40003f46270 */
[C---:B------:R-:W-:Y:S02]  /*04a0*/  LOP3.LUT R6, R15.reuse, 0x1c, RZ, 0xfc, !PT ;  /* 0x0000001c0f067812 */ /* 0x040fe400078efcff */
[C---:B------:R-:W-:Y:S02]  /*04b0*/  LOP3.LUT R6, R15.reuse, 0x28, RZ, 0xfc, !PT ;  /* 0x000000280f067812 */ /* 0x040fe400078efcff */
[C---:B------:R-:W-:Y:S01]  /*04c0*/  LOP3.LUT R6, R15.reuse, 0x34, RZ, 0xfc, !PT ;  /* 0x000000340f067812 */ /* 0x040fe200078efcff */
[----:B------:R-:W-:Y:S01]  /*04d0*/  @P0 VIADD R0, R0, 0x1 ;  /* 0x0000000100000836 */ /* 0x000fe20000000000 */
[----:B------:R-:W-:Y:S02]  /*04e0*/  ISETP.GT.AND P0, PT, R16, 0x7f, PT ;  /* 0x0000007f1000780c */ /* 0x000fe40003f04270 */
[C---:B------:R-:W-:Y:S02]  /*04f0*/  LOP3.LUT R6, R15.reuse, 0x40, RZ, 0xfc, !PT ;  /* 0x000000400f067812 */ /* 0x040fe400078efcff */
[----:B------:R-:W-:Y:S01]  /*0500*/  LOP3.LUT R6, R15, 0x4c, RZ, 0xfc, !PT ;  /* 0x0000004c0f067812 */ /* 0x000fe200078efcff */
[----:B------:R-:W-:Y:S01]  /*0510*/  @!P2 IMAD.MOV R0, RZ, RZ, -R0 ;  /* 0x000000ffff00a224 */ /* 0x000fe200078e0a00 */
[----:B------:R-:W-:-:S02]  /*0520*/  @!P1 LOP3.LUT R0, RZ, R8, RZ, 0x33, !PT ;  /* 0x00000008ff009212 */ /* 0x000fc400078e33ff */
[C---:B------:R-:W-:Y:S02]  /*0530*/  LOP3.LUT R6, R15.reuse, 0x58, RZ, 0xfc, !PT ;  /* 0x000000580f067812 */ /* 0x040fe400078efcff */
[----:B------:R-:W-:Y:S01]  /*0540*/  SHF.L.U32 R28, R0, 0x7, RZ ;  /* 0x00000007001c7819 */ /* 0x000fe200000006ff */
[----:B------:R-:W-:Y:S01]  /*0550*/  IMAD.MOV R5, RZ, RZ, -R0 ;  /* 0x000000ffff057224 */ /* 0x000fe200078e0a00 */
[----:B------:R-:W-:-:S03]  /*0560*/  LOP3.LUT R6, R15, 0x64, RZ, 0xfc, !PT ;  /* 0x000000640f067812 */ /* 0x000fc600078efcff */
[----:B------:R-:W-:-:S04]  /*0570*/  IMAD R5, R8, R5, R13 ;  /* 0x0000000508057224 */ /* 0x000fc800078e020d */
[----:B------:R-:W-:Y:S01]  /*0580*/  IMAD.IADD R5, R4, 0x1, R5 ;  /* 0x0000000104057824 */ /* 0x000fe200078e0205 */
[----:B------:R-:W-:-:S05]  /*0590*/  LOP3.LUT R4, R14, 0x1f, RZ, 0xc0, !PT ;  /* 0x0000001f0e047812 */ /* 0x000fca00078ec0ff */
[----:B------:R-:W-:Y:S01]  /*05a0*/  IMAD R18, R5, 0x20, R4 ;  /* 0x0000002005127824 */ /* 0x000fe200078e0204 */
[C---:B------:R-:W-:Y:S02]  /*05b0*/  LOP3.LUT R5, R15.reuse, 0xc, RZ, 0xfc, !PT ;  /* 0x0000000c0f057812 */ /* 0x040fe400078efcff */
[C---:B------:R-:W-:Y:S02]  /*05c0*/  LOP3.LUT R4, R15.reuse, 0x10, RZ, 0xfc, !PT ;  /* 0x000000100f047812 */ /* 0x040fe400078efcff */
[----:B------:R0:W-:Y:S01]  /*05d0*/  STL [R1+0x66c], R18 ;  /* 0x00066c1201007387 */ /* 0x0001e20000100800 */
[C---:B------:R-:W-:Y:S02]  /*05e0*/  LOP3.LUT R5, R15.reuse, 0x14, RZ, 0xfc, !PT ;  /* 0x000000140f057812 */ /* 0x040fe400078efcff */
[C---:B------:R-:W-:Y:S01]  /*05f0*/  LOP3.LUT R4, R15.reuse, 0x18, RZ, 0xfc, !PT ;  /* 0x000000180f047812 */ /* 0x040fe200078efcff */
[----:B------:R0:W-:Y:S01]  /*0600*/  STL [R1+0x560], R28 ;  /* 0x0005601c01007387 */ /* 0x0001e20000100800 */
[----:B------:R-:W-:-:S02]  /*0610*/  LOP3.LUT R5, R15, 0x20, RZ, 0xfc, !PT ;  /* 0x000000200f057812 */ /* 0x000fc400078efcff */
[C---:B------:R-:W-:Y:S02]  /*0620*/  LOP3.LUT R4, R15.reuse, 0x24, RZ, 0xfc, !PT ;  /* 0x000000240f047812 */ /* 0x040fe400078efcff */
[C---:B------:R-:W-:Y:S02]  /*0630*/  LOP3.LUT R5, R15.reuse, 0x2c, RZ, 0xfc, !PT ;  /* 0x0000002c0f057812 */ /* 0x040fe400078efcff */
[C---:B------:R-:W-:Y:S02]  /*0640*/  LOP3.LUT R4, R15.reuse, 0x30, RZ, 0xfc, !PT ;  /* 0x000000300f047812 */ /* 0x040fe400078efcff */
[C---:B------:R-:W-:Y:S02]  /*0650*/  LOP3.LUT R5, R15.reuse, 0x38, RZ, 0xfc, !PT ;  /* 0x000000380f057812 */ /* 0x040fe400078efcff */
[C---:B------:R-:W-:Y:S02]  /*0660*/  LOP3.LUT R4, R15.reuse, 0x3c, RZ, 0xfc, !PT ;  /* 0x0000003c0f047812 */ /* 0x040fe400078efcff */
[----:B------:R-:W-:-:S02]  /*0670*/  LOP3.LUT R5, R15, 0x44, RZ, 0xfc, !PT ;  /* 0x000000440f057812 */ /* 0x000fc400078efcff */
[C---:B------:R-:W-:Y:S02]  /*0680*/  LOP3.LUT R4, R15.reuse, 0x48, RZ, 0xfc, !PT ;  /* 0x000000480f047812 */ /* 0x040fe400078efcff */
[C---:B------:R-:W-:Y:S02]  /*0690*/  LOP3.LUT R5, R15.reuse, 0x50, RZ, 0xfc, !PT ;  /* 0x000000500f057812 */ /* 0x040fe400078efcff */
[C---:B------:R-:W-:Y:S02]  /*06a0*/  LOP3.LUT R4, R15.reuse, 0x54, RZ, 0xfc, !PT ;  /* 0x000000540f047812 */ /* 0x040fe400078efcff */
[C---:B------:R-:W-:Y:S02]  /*06b0*/  LOP3.LUT R5, R15.reuse, 0x5c, RZ, 0xfc, !PT ;  /* 0x0000005c0f057812 */ /* 0x040fe400078efcff */
[C---:B------:R-:W-:Y:S02]  /*06c0*/  LOP3.LUT R4, R15.reuse, 0x60, RZ, 0xfc, !PT ;  /* 0x000000600f047812 */ /* 0x040fe400078efcff */
[----:B------:R-:W-:-:S02]  /*06d0*/  LOP3.LUT R5, R15, 0x68, RZ, 0xfc, !PT ;  /* 0x000000680f057812 */ /* 0x000fc400078efcff */
[----:B------:R-:W-:Y:S01]  /*06e0*/  LOP3.LUT R4, R15, 0x6c, RZ, 0xfc, !PT ;  /* 0x0000006c0f047812 */ /* 0x000fe200078efcff */
[----:B0-----:R-:W-:Y:S06]  /*06f0*/  @P0 BRA `(.L_x_0) ;  /* 0x00000000002c0947 */ /* 0x001fec0003800000 */
[----:B------:R-:W-:Y:S01]  /*0700*/  IMAD.SHL.U32 R0, R14, 0x8, RZ ;  /* 0x000000080e007824 */ /* 0x000fe200078e00ff */
[----:B------:R-:W-:Y:S02]  /*0710*/  CS2R R16, SRZ ;  /* 0x0000000000107805 */ /* 0x000fe4000001ff00 */
[----:B------:R-:W-:Y:S02]  /*0720*/  CS2R R12, SRZ ;  /* 0x00000000000c7805 */ /* 0x000fe4000001ff00 */
[----:B------:R-:W-:Y:S02]  /*0730*/  CS2R R14, SRZ ;  /* 0x00000000000e7805 */ /* 0x000fe4000001ff00 */
[----:B------:R-:W-:Y:S01]  /*0740*/  CS2R R8, SRZ ;  /* 0x0000000000087805 */ /* 0x000fe2000001ff00 */
[----:B------:R0:W-:Y:S01]  /*0750*/  STL [R1+0x670], R0 ;  /* 0x0006700001007387 */ /* 0x0001e20000100800 */
[----:B------:R-:W-:Y:S02]  /*0760*/  CS2R R10, SRZ ;  /* 0x00000000000a7805 */ /* 0x000fe4000001ff00 */
[----:B------:R-:W-:-:S02]  /*0770*/  CS2R R6, SRZ ;  /* 0x0000000000067805 */ /* 0x000fc4000001ff00 */
[----:B------:R-:W-:Y:S02]  /*0780*/  CS2R R4, SRZ ;  /* 0x0000000000047805 */ /* 0x000fe4000001ff00 */
[----:B------:R-:W-:Y:S01]  /*0790*/  CS2R R2, SRZ ;  /* 0x0000000000027805 */ /* 0x000fe2000001ff00 */
[----:B------:R-:W-:Y:S06]  /*07a0*/  BRA `(.L_x_1) ;  /* 0x000001ec00607947 */ /* 0x000fec0003800000 */
.L_x_0:
[----:B------:R-:W-:Y:S01]  /*07b0*/  IABS R0, R2 ;  /* 0x0000000200007213 */ /* 0x000fe20000000000 */
[----:B------:R-:W-:Y:S01]  /*07c0*/  VIADD R9, R28, 0x7d ;  /* 0x0000007d1c097836 */ /* 0x000fe20000000000 */
[----:B------:R-:W-:Y:S01]  /*07d0*/  IABS R14, R3 ;  /* 0x00000003000e7213 */ /* 0x000fe20000000000 */
[----:B------:R0:W-:Y:S01]  /*07e0*/  STL [R1+0x820], R3 ;  /* 0x0008200301007387 */ /* 0x0001e20000100800 */
[----:B------:R-:W1:Y:S01]  /*07f0*/  I2F.RP R4, R0 ;  /* 0x0000000000047306 */ /* 0x000e620000209400 */
[----:B------:R-:W-:Y:S01]  /*0800*/  ISETP.GE.AND P3, PT, R18, RZ, PT ;  /* 0x000000ff1200720c */ /* 0x000fe20003f66270 */
[C---:B------:R-:W-:Y:S01]  /*0810*/  VIADD R19, R28.reuse, 0x75 ;  /* 0x000000751c137836 */ /* 0x040fe20000000000 */
[----:B------:R-:W-:Y:S01]  /*0820*/  ULDC UR4, c[0x0][0x240] ;  /* 0x0000900000047ab9 */ /* 0x000fe20000000800 */
[----:B------:R-:W-:Y:S01]  /*0830*/  VIADD R20, R28, 0x74 ;  /* 0x000000741c147836 */ /* 0x000fe20000000000 */
[----:B------:R-:W-:Y:S01]  /*0840*/  ULDC UR5, c[0x0][0x234] ;  /* 0x00008d0000057ab9 */ /* 0x000fe20000000800 */
[----:B------:R-:W-:Y:S01]  /*0850*/  ULDC.64 UR10, c[0x0][0x210] ;  /* 0x00008400000a7ab9 */ /* 0x000fe20000000a00 */
[----:B------:R-:W-:Y:S01]  /*0860*/  ULDC UR6, c[0x0][0x238] ;  /* 0x00008e0000067ab9 */ /* 0x000fe20000000800 */
[----:B------:R-:W2:Y:S01]  /*0870*/  I2F.RP R6, R14 ;  /* 0x0000000e00067306 */ /* 0x000ea20000209400 */
[----:B------:R-:W-:Y:S01]  /*0880*/  ULDC UR12, c[0x0][0x238] ;  /* 0x00008e00000c7ab9 */ /* 0x000fe20000000800 */
[----:B------:R-:W-:Y:S01]  /*0890*/  ULDC UR13, c[0x0][0x238] ;  /* 0x00008e00000d7ab9 */ /* 0x000fe20000000800 */
[----:B------:R-:W-:Y:S01]  /*08a0*/  ULDC UR14, c[0x0][0x238] ;  /* 0x00008e00000e7ab9 */ /* 0x000fe20000000800 */
[----:B------:R-:W-:Y:S01]  /*08b0*/  ULDC UR15, c[0x0][0x238] ;  /* 0x00008e00000f7ab9 */ /* 0x000fe20000000800 */
[----:B------:R-:W-:Y:S01]  /*08c0*/  ULDC UR16, c[0x0][0x238] ;  /* 0x00008e0000107ab9 */ /* 0x000fe20000000800 */
[----:B------:R-:W-:Y:S01]  /*08d0*/  ULDC UR17, c[0x0][0x238] ;  /* 0x00008e0000117ab9 */ /* 0x000fe20000000800 */
[----:B------:R-:W-:Y:S01]  /*08e0*/  ULDC UR18, c[0x0][0x238] ;  /* 0x00008e0000127ab9 */ /* 0x000fe20000000800 */
[----:B-1----:R-:W1:Y:S01]  /*08f0*/  MUFU.RCP R4, R4 ;  /* 0x0000000400047308 */ /* 0x002e620000001000 */
[----:B------:R-:W-:Y:S01]  /*0900*/  ULDC UR20, c[0x0][0x238] ;  /* 0x00008e0000147ab9 */ /* 0x000fe20000000800 */
[----:B------:R-:W-:Y:S01]  /*0910*/  ULDC UR19, c[0x0][0x238] ;  /* 0x00008e0000137ab9 */ /* 0x000fe20000000800 */
[----:B------:R-:W-:Y:S01]  /*0920*/  ULDC UR22, c[0x0][0x238] ;  /* 0x00008e0000167ab9 */ /* 0x000fe20000000800 */
[----:B------:R-:W-:Y:S01]  /*0930*/  ULDC UR21, c[0x0][0x238] ;  /* 0x00008e0000157ab9 */ /* 0x000fe20000000800 */
[----:B------:R-:W-:Y:S01]  /*0940*/  ULDC UR24, c[0x0][0x238] ;  /* 0x00008e0000187ab9 */ /* 0x000fe20000000800 */
[----:B------:R-:W-:Y:S01]  /*0950*/  ULDC UR25, c[0x0][0x238] ;  /* 0x00008e0000197ab9 */ /* 0x000fe20000000800 */
[----:B------:R-:W-:Y:S01]  /*0960*/  ULDC UR26, c[0x0][0x238] ;  /* 0x00008e00001a7ab9 */ /* 0x000fe20000000800 */
[----:B--2---:R-:W2:Y:S01]  /*0970*/  MUFU.RCP R6, R6 ;  /* 0x0000000600067308 */ /* 0x004ea20000001000 */
[----:B------:R-:W-:Y:S01]  /*0980*/  ULDC UR27, c[0x0][0x238] ;  /* 0x00008e00001b7ab9 */ /* 0x000fe20000000800 */
[----:B------:R-:W-:Y:S01]  /*0990*/  ULDC UR23, c[0x0][0x238] ;  /* 0x00008e0000177ab9 */ /* 0x000fe20000000800 */
[----:B------:R-:W-:Y:S01]  /*09a0*/  ULDC UR28, c[0x0][0x238] ;  /* 0x00008e00001c7ab9 */ /* 0x000fe20000000800 */
[----:B------:R-:W-:Y:S01]  /*09b0*/  ULDC UR29, c[0x0][0x238] ;  /* 0x00008e00001d7ab9 */ /* 0x000fe20000000800 */
[----:B------:R-:W-:Y:S01]  /*09c0*/  ULDC UR30, c[0x0][0x238] ;  /* 0x00008e00001e7ab9 */ /* 0x000fe20000000800 */
[----:B------:R-:W-:Y:S01]  /*09d0*/  ULDC UR31, c[0x0][0x238] ;  /* 0x00008e00001f7ab9 */ /* 0x000fe20000000800 */
[----:B------:R-:W-:Y:S01]  /*09e0*/  ULDC UR32, c[0x0][0x238] ;  /* 0x00008e0000207ab9 */ /* 0x000fe20000000800 */
[----:B------:R-:W-:Y:S01]  /*09f0*/  ULDC UR33, c[0x0][0x238] ;  /* 0x00008e0000217ab9 */ /* 0x000fe20000000800 */
[----:B-1----:R-:W-:Y:S01]  /*0a00*/  VIADD R4, R4, 0xffffffe ;  /* 0x0ffffffe04047836 */ /* 0x002fe20000000000 */
[----:B------:R-:W-:-:S03]  /*0a10*/  ULDC UR34, c[0x0][0x238] ;  /* 0x00008e0000227ab9 */ /* 0x000fc60000000800 */
[----:B------:R-:W1:Y:S01]  /*0a20*/  F2I.FTZ.U32.TRUNC.NTZ R5, R4 ;  /* 0x0000000400057305 */ /* 0x000e62000021f000 */
[----:B--2---:R-:W-:-:S07]  /*0a30*/  VIADD R6, R6, 0xffffffe ;  /* 0x0ffffffe06067836 */ /* 0x004fce0000000000 */
[----:B------:R2:W3:Y:S01]  /*0a40*/  F2I.FTZ.U32.TRUNC.NTZ R7, R6 ;  /* 0x0000000600077305 */ /* 0x0004e2000021f000 */
[----:B-1----:R-:W-:Y:S01]  /*0a50*/  IMAD.MOV R4, RZ, RZ, -R5 ;  /* 0x000000ffff047224 */ /* 0x002fe200078e0a05 */
[----:B--2---:R-:W-:Y:S01]  /*0a60*/  IABS R6, R18 ;  /* 0x0000001200067213 */ /* 0x004fe20000000000 */
[----:B------:R-:W-:Y:S02]  /*0a70*/  VIADD R18, R28, 0x72 ;  /* 0x000000721c127836 */ /* 0x000fe40000000000 */
[----:B------:R-:W-:Y:S02]  /*0a80*/  IMAD R8, R4, R0, RZ ;  /* 0x0000000004087224 */ /* 0x000fe400078e02ff */
[----:B------:R-:W-:Y:S02]  /*0a90*/  IMAD.MOV.U32 R4, RZ, RZ, RZ ;  /* 0x000000ffff047224 */ /* 0x000fe400078e00ff */
[----:B---3--:R-:W-:Y:S02]  /*0aa0*/  IMAD.MOV R15, RZ, RZ, -R7 ;  /* 0x000000ffff0f7224 */ /* 0x008fe400078e0a07 */
[----:B------:R-:W-:Y:S01]  /*0ab0*/  IMAD.HI.U32 R8, R5, R8, R4 ;  /* 0x0000000805087227 */ /* 0x000fe200078e0004 */
[----:B------:R-:W-:-:S03]  /*0ac0*/  IABS R4, R28 ;  /* 0x0000001c00047213 */ /* 0x000fc60000000000 */
[----:B------:R-:W-:Y:S01]  /*0ad0*/  IMAD.MOV.U32 R5, RZ, RZ, R6 ;  /* 0x000000ffff057224 */ /* 0x000fe200078e0006 */
[----:B------:R-:W-:Y:S01]  /*0ae0*/  MOV R21, R4 ;  /* 0x0000000400157202 */ /* 0x000fe20000000f00 */
[----:B------:R-:W-:Y:S02]  /*0af0*/  IMAD R15, R15, R14, RZ ;  /* 0x0000000e0f0f7224 */ /* 0x000fe400078e02ff */
[----:B------:R-:W-:-:S04]  /*0b00*/  IMAD.HI.U32 R6, R8, R5, RZ ;  /* 0x0000000508067227 */ /* 0x000fc800078e00ff */
[----:B------:R-:W-:Y:S02]  /*0b10*/  IMAD.MOV R6, RZ, RZ, -R6 ;  /* 0x000000ffff067224 */ /* 0x000fe400078e0a06 */
[----:B------:R-:W-:Y:S02]  /*0b20*/  VIADD R4, R28, 0x7f ;  /* 0x0000007f1c047836 */ /* 0x000fe40000000000 */
[----:B------:R-:W-:Y:S02]  /*0b30*/  IMAD R5, R0, R6, R5 ;  /* 0x0000000600057224 */ /* 0x000fe400078e0205 */
[----:B------:R-:W-:Y:S01]  /*0b40*/  IMAD.MOV.U32 R6, RZ, RZ, RZ ;  /* 0x000000ffff067224 */ /* 0x000fe200078e00ff */
[----:B------:R-:W-:Y:S02]  /*0b50*/  ISETP.GE.AND P5, PT, R4, RZ, PT ;  /* 0x000000ff0400720c */ /* 0x000fe40003fa6270 */
[----:B------:R-:W-:Y:S01]  /*0b60*/  ISETP.GT.U32.AND P0, PT, R0, R5, PT ;  /* 0x000000050000720c */ /* 0x000fe20003f04070 */
[----:B------:R-:W-:Y:S01]  /*0b70*/  IMAD.HI.U32 R15, R7, R15, R6 ;  /* 0x0000000f070f7227 */ /* 0x000fe200078e0006 */
[----:B------:R-:W-:-:S02]  /*0b80*/  IABS R7, R4 ;  /* 0x0000000400077213 */ /* 0x000fc40000000000 */
[----:B------:R-:W-:-:S03]  /*0b90*/  IABS R4, R9 ;  /* 0x0000000900047213 */ /* 0x000fc60000000000 */
[----:B------:R-:W-:-:S04]  /*0ba0*/  IMAD.HI.U32 R6, R15, R21, RZ ;  /* 0x000000150f067227 */ /* 0x000fc800078e00ff */
[----:B------:R-:W-:Y:S02]  /*0bb0*/  IMAD.MOV R6, RZ, RZ, -R6 ;  /* 0x000000ffff067224 */ /* 0x000fe400078e0a06 */
[----:B------:R-:W-:Y:S02]  /*0bc0*/  @!P0 IMAD.IADD R5, R5, 0x1, -R0 ;  /* 0x0000000105058824 */ /* 0x000fe400078e0a00 */
[----:B------:R-:W-:Y:S02]  /*0bd0*/  IMAD R21, R14, R6, R21 ;  /* 0x000000060e157224 */ /* 0x000fe400078e0215 */
[----:B------:R-:W-:Y:S01]  /*0be0*/  VIADD R6, R28, 0x7e ;  /* 0x0000007e1c067836 */ /* 0x000fe20000000000 */
[----:B------:R-:W-:Y:S01]  /*0bf0*/  ISETP.GT.U32.AND P0, PT, R0, R5, PT ;  /* 0x000000050000720c */ /* 0x000fe20003f04070 */
[C---:B------:R-:W-:Y:S01]  /*0c00*/  IMAD.HI.U32 R10, R15.reuse, R7, RZ ;  /* 0x000000070f0a7227 */ /* 0x040fe200078e00ff */
[----:B------:R-:W-:Y:S02]  /*0c10*/  ISETP.GT.U32.AND P1, PT, R14, R21, PT ;  /* 0x000000150e00720c */ /* 0x000fe40003f24070 */
[----:B------:R-:W-:Y:S01]  /*0c20*/  IABS R8, R6 ;  /* 0x0000000600087213 */ /* 0x000fe20000000000 */
[----:B------:R-:W-:Y:S01]  /*0c30*/  IMAD.MOV R10, RZ, RZ, -R10 ;  /* 0x000000ffff0a7224 */ /* 0x000fe200078e0a0a */
[----:B------:R-:W-:Y:S01]  /*0c40*/  ISETP.GE.AND P4, PT, R6, RZ, PT ;  /* 0x000000ff0600720c */ /* 0x000fe20003f86270 */
[----:B------:R-:W-:-:S04]  /*0c50*/  IMAD.HI.U32 R11, R15, R4, RZ ;  /* 0x000000040f0b7227 */ /* 0x000fc800078e00ff */
[----:B------:R-:W-:Y:S02]  /*0c60*/  IMAD R7, R14, R10, R7 ;  /* 0x0000000a0e077224 */ /* 0x000fe400078e0207 */
[----:B------:R-:W-:Y:S01]  /*0c70*/  @!P0 IMAD.IADD R5, R5, 0x1, -R0 ;  /* 0x0000000105058824 */ /* 0x000fe200078e0a00 */
[----:B------:R-:W-:Y:S01]  /*0c80*/  ISETP.NE.AND P0, PT, R2, RZ, PT ;  /* 0x000000ff0200720c */ /* 0x000fe20003f05270 */
[----:B------:R-:W-:Y:S01]  /*0c90*/  IMAD.HI.U32 R10, R15, R8, RZ ;  /* 0x000000080f0a7227 */ /* 0x000fe200078e00ff */
[----:B------:R-:W-:Y:S02]  /*0ca0*/  ISETP.GT.U32.AND P2, PT, R14, R7, PT ;  /* 0x000000070e00720c */ /* 0x000fe40003f44070 */
[----:B------:R-:W-:Y:S01]  /*0cb0*/  MOV R0, R5 ;  /* 0x0000000500007202 */ /* 0x000fe20000000f00 */
[----:B------:R-:W-:Y:S02]  /*0cc0*/  IMAD.MOV R10, RZ, RZ, -R10 ;  /* 0x000000ffff0a7224 */ /* 0x000fe400078e0a0a */
[----:B------:R-:W-:-:S02]  /*0cd0*/  IMAD.MOV R11, RZ, RZ, -R11 ;  /* 0x000000ffff0b7224 */ /* 0x000fc400078e0a0b */
[----:B------:R-:W-:Y:S02]  /*0ce0*/  IMAD R5, R14, R10, R8 ;  /* 0x0000000a0e057224 */ /* 0x000fe400078e0208 */
[----:B------:R-:W-:Y:S01]  /*0cf0*/  @!P3 IMAD.MOV R0, RZ, RZ, -R0 ;  /* 0x000000ffff00b224 */ /* 0x000fe200078e0a00 */
[----:B------:R-:W-:Y:S01]  /*0d00*/  ISETP.GE.AND P3, PT, R28, RZ, PT ;  /* 0x000000ff1c00720c */ /* 0x000fe20003f66270 */
[----:B------:R-:W-:Y:S01]  /*0d10*/  @!P1 IMAD.IADD R21, R21, 0x1, -R14 ;  /* 0x0000000115159824 */ /* 0x000fe200078e0a0e */
[----:B------:R-:W-:Y:S01]  /*0d20*/  @!P0 LOP3.LUT R0, RZ, R2, RZ, 0x33, !PT ;  /* 0x00000002ff008212 */ /* 0x000fe200078e33ff */
[C---:B------:R-:W-:Y:S01]  /*0d30*/  IMAD R4, R14.reuse, R11, R4 ;  /* 0x0000000b0e047224 */ /* 0x040fe200078e0204 */
[----:B------:R-:W-:Y:S01]  /*0d40*/  ISETP.GT.U32.AND P0, PT, R14, R5, PT ;  /* 0x000000050e00720c */ /* 0x000fe20003f04070 */
[----:B------:R-:W-:Y:S01]  /*0d50*/  VIADD R6, R28, 0x7c ;  /* 0x0000007c1c067836 */ /* 0x000fe20000000000 */
[C---:B------:R-:W-:Y:S01]  /*0d60*/  ISETP.GT.U32.AND P1, PT, R14.reuse, R21, PT ;  /* 0x000000150e00720c */ /* 0x040fe20003f24070 */
[----:B------:R-:W-:Y:S01]  /*0d70*/  @!P2 IMAD.IADD R7, R7, 0x1, -R14 ;  /* 0x000000010707a824 */ /* 0x000fe200078e0a0e */
[----:B------:R-:W-:Y:S01]  /*0d80*/  ISETP.GT.U32.AND P6, PT, R14, R4, PT ;  /* 0x000000040e00720c */ /* 0x000fe20003fc4070 */
[----:B------:R-:W-:Y:S01]  /*0d90*/  VIADD R2, R28, 0x7b ;  /* 0x0000007b1c027836 */ /* 0x000fe20000000000 */
[----:B------:R-:W-:Y:S01]  /*0da0*/  IABS R8, R6 ;  /* 0x0000000600087213 */ /* 0x000fe20000000000 */
[----:B------:R1:W-:Y:S01]  /*0db0*/  STL [R1+0x788], R0 ;  /* 0x0007880001007387 */ /* 0x0003e20000100800 */
[----:B------:R-:W-:-:S02]  /*0dc0*/  ISETP.GT.U32.AND P2, PT, R14, R7, PT ;  /* 0x000000070e00720c */ /* 0x000fc40003f44070 */
[----:B------:R-:W-:Y:S01]  /*0dd0*/  IABS R10, R2 ;  /* 0x00000002000a7213 */ /* 0x000fe20000000000 */
[----:B------:R-:W-:Y:S02]  /*0de0*/  IMAD.MOV.U32 R11, RZ, RZ, R8 ;  /* 0x000000ffff0b7224 */ /* 0x000fe400078e0008 */
[----:B------:R-:W-:Y:S01]  /*0df0*/  VIADD R8, R28, 0x7a ;  /* 0x0000007a1c087836 */ /* 0x000fe20000000000 */
[----:B------:R-:W-:Y:S01]  /*0e00*/  @!P0 IADD3 R5, R5, -R14, RZ ;  /* 0x8000000e05058210 */ /* 0x000fe20007ffe0ff */
[--C-:B------:R-:W-:Y:S01]  /*0e10*/  @!P1 IMAD.IADD R21, R21, 0x1, -R14.reuse ;  /* 0x0000000115159824 */ /* 0x100fe200078e0a0e */
[----:B------:R-:W-:Y:S01]  /*0e20*/  ISETP.GE.AND P1, PT, R9, RZ, PT ;  /* 0x000000ff0900720c */ /* 0x000fe20003f26270 */
[----:B------:R-:W-:Y:S01]  /*0e30*/  @!P6 IMAD.IADD R4, R4, 0x1, -R14 ;  /* 0x000000010404e824 */ /* 0x000fe200078e0a0e */
[----:B------:R-:W-:Y:S01]  /*0e40*/  ISETP.GT.U32.AND P0, PT, R14, R5, PT ;  /* 0x000000050e00720c */ /* 0x000fe20003f04070 */
[----:B------:R-:W-:Y:S01]  /*0e50*/  IMAD.HI.U32 R13, R15, R11, RZ ;  /* 0x0000000b0f0d7227 */ /* 0x000fe200078e00ff */
[----:B------:R-:W-:-:S02]  /*0e60*/  IABS R12, R8 ;  /* 0x00000008000c7213 */ /* 0x000fc40000000000 */
[----:B------:R-:W-:Y:S01]  /*0e70*/  ISETP.GE.AND P6, PT, R6, RZ, PT ;  /* 0x000000ff0600720c */ /* 0x000fe20003fc6270 */
[----:B------:R-:W-:Y:S01]  /*0e80*/  @!P3 IMAD.MOV R21, RZ, RZ, -R21 ;  /* 0x000000ffff15b224 */ /* 0x000fe200078e0a15 */
[----:B------:R-:W-:Y:S01]  /*0e90*/  ISETP.GT.U32.AND P3, PT, R14, R4, PT ;  /* 0x000000040e00720c */ /* 0x000fe20003f64070 */
[----:B------:R-:W-:Y:S02]  /*0ea0*/  IMAD.MOV R13, RZ, RZ, -R13 ;  /* 0x000000ffff0d7224 */ /* 0x000fe400078e0a0d */
[----:B------:R-:W-:Y:S01]  /*0eb0*/  IMAD.MOV.U32 R9, RZ, RZ, R12 ;  /* 0x000000ffff097224 */ /* 0x000fe200078e000c */
[----:B------:R-:W-:Y:S01]  /*0ec0*/  STL [R1+0x824], R21 ;  /* 0x0008241501007387 */ /* 0x000fe20000100800 */
[----:B------:R-:W-:-:S04]  /*0ed0*/  IMAD.HI.U32 R12, R15, R10, RZ ;  /* 0x0000000a0f0c7227 */ /* 0x000fc800078e00ff */
[----:B------:R-:W-:Y:S02]  /*0ee0*/  IMAD R11, R14, R13, R11 ;  /* 0x0000000d0e0b7224 */ /* 0x000fe400078e020b */
[----:B------:R-:W-:Y:S02]  /*0ef0*/  IMAD.MOV R12, RZ, RZ, -R12 ;  /* 0x000000ffff0c7224 */ /* 0x000fe400078e0a0c */
[--C-:B------:R-:W-:Y:S01]  /*0f00*/  @!P0 IMAD.IADD R5, R5, 0x1, -R14.reuse ;  /* 0x0000000105058824 */ /* 0x100fe200078e0a0e */
[----:B------:R-:W-:Y:S01]  /*0f10*/  ISETP.GE.AND P0, PT, R8, RZ, PT ;  /* 0x000000ff0800720c */ /* 0x000fe20003f06270 */
[----:B------:R-:W-:Y:S01]  /*0f20*/  @!P2 IMAD.IADD R7, R7, 0x1, -R14 ;  /* 0x000000010707a824 */ /* 0x000fe200078e0a0e */
[C---:B------:R-:W-:Y:S01]  /*0f30*/  ISETP.GT.U32.AND P2, PT, R14.reuse, R11, PT ;  /* 0x0000000b0e00720c */ /* 0x040fe20003f44070 */
[----:B------:R-:W-:Y:S02]  /*0f40*/  IMAD R8, R14, R12, R10 ;  /* 0x0000000c0e087224 */ /* 0x000fe400078e020a */
[----:B------:R-:W-:-:S02]  /*0f50*/  @!P3 IMAD.IADD R4, R4, 0x1, -R14 ;  /* 0x000000010404b824 */ /* 0x000fc400078e0a0e */
[----:B0-----:R-:W-:Y:S01]  /*0f60*/  IMAD.MOV.U32 R3, RZ, RZ, R7 ;  /* 0x000000ffff037224 */ /* 0x001fe200078e0007 */
[----:B------:R-:W-:Y:S01]  /*0f70*/  ISETP.GT.U32.AND P3, PT, R14, R8, PT ;  /* 0x000000080e00720c */ /* 0x000fe20003f64070 */
[----:B------:R-:W-:-:S04]  /*0f80*/  IMAD.HI.U32 R13, R15, R9, RZ ;  /* 0x000000090f0d7227 */ /* 0x000fc800078e00ff */
[----:B------:R-:W-:Y:S01]  /*0f90*/  @!P5 IMAD.MOV R3, RZ, RZ, -R3 ;  /* 0x000000ffff03d224 */ /* 0x000fe200078e0a03 */
[----:B------:R-:W-:Y:S01]  /*0fa0*/  ISETP.GE.AND P5, PT, R2, RZ, PT ;  /* 0x000000ff0200720c */ /* 0x000fe20003fa6270 */
[----:B------:R-:W-:Y:S01]  /*0fb0*/  VIADD R2, R28, 0x79 ;  /* 0x000000791c027836 */ /* 0x000fe20000000000 */
[----:B------:R-:W-:Y:S01]  /*0fc0*/  @!P2 IADD3 R11, R11, -R14, RZ ;  /* 0x8000000e0b0ba210 */ /* 0x000fe20007ffe0ff */
[----:B------:R-:W-:Y:S01]  /*0fd0*/  IMAD.MOV R13, RZ, RZ, -R13 ;  /* 0x000000ffff0d7224 */ /* 0x000fe200078e0a0d */
[----:B------:R0:W-:Y:S01]  /*0fe0*/  STL [R1+0x54], R3 ;  /* 0x0000540301007387 */ /* 0x0001e20000100800 */
[----:B-1----:R-:W-:Y:S01]  /*0ff0*/  IMAD.MOV.U32 R0, RZ, RZ, R4 ;  /* 0x000000ffff007224 */ /* 0x002fe200078e0004 */
[C---:B------:R-:W-:Y:S01]  /*1000*/  ISETP.GT.U32.AND P2, PT, R14.reuse, R11, PT ;  /* 0x0000000b0e00720c */ /* 0x040fe20003f44070 */
[----:B------:R-:W-:Y:S01]  /*1010*/  IMAD R9, R14, R13, R9 ;  /* 0x0000000d0e097224 */ /* 0x000fe200078e0209 */
[----:B------:R-:W-:Y:S01]  /*1020*/  IABS R7, R2 ;  /* 0x0000000200077213 */ /* 0x000fe20000000000 */
[----:B------:R-:W-:Y:S01]  /*1030*/  VIADD R4, R28, 0x77 ;  /* 0x000000771c047836 */ /* 0x000fe20000000000 */
[----:B------:R-:W-:Y:S01]  /*1040*/  @!P3 IADD3 R8, R8, -R14, RZ ;  /* 0x8000000e0808b210 */ /* 0x000fe20007ffe0ff */
[----:B------:R-:W-:Y:S01]  /*1050*/  @!P1 IMAD.MOV R0, RZ, RZ, -R0 ;  /* 0x000000ffff009224 */ /* 0x000fe200078e0a00 */
[----:B------:R-:W-:Y:S01]  /*1060*/  IABS R13, R20 ;  /* 0x00000014000d7213 */ /* 0x000fe20000000000 */
[----:B------:R-:W-:Y:S01]  /*1070*/  IMAD.HI.U32 R6, R15, R7, RZ ;  /* 0x000000070f067227 */ /* 0x000fe200078e00ff */
[----:B------:R-:W-:-:S02]  /*1080*/  ISETP.GT.U32.AND P3, PT, R14, R8, PT ;  /* 0x000000080e00720c */ /* 0x000fc40003f64070 */
[----:B------:R-:W-:Y:S01]  /*1090*/  IABS R10, R4 ;  /* 0x00000004000a7213 */ /* 0x000fe20000000000 */
[----:B0-----:R-:W-:Y:S02]  /*10a0*/  IMAD.MOV.U32 R3, RZ, RZ, R5 ;  /* 0x000000ffff037224 */ /* 0x001fe400078e0005 */
[----:B------:R-:W-:Y:S02]  /*10b0*/  VIADD R5, R28, 0x78 ;  /* 0x000000781c057836 */ /* 0x000fe40000000000 */
[----:B------:R-:W-:Y:S02]  /*10c0*/  IMAD.MOV R6, RZ, RZ, -R6 ;  /* 0x000000ffff067224 */ /* 0x000fe400078e0a06 */
[----:B------:R-:W-:Y:S01]  /*10d0*/  @!P2 IMAD.IADD R11, R11, 0x1, -R14 ;  /* 0x000000010b0ba824 */ /* 0x000fe200078e0a0e */
[----:B------:R-:W-:Y:S01]  /*10e0*/  IABS R22, R5 ;  /* 0x0000000500167213 */ /* 0x000fe20000000000 */
[----:B------:R-:W-:Y:S01]  /*10f0*/  @!P4 IMAD.MOV R3, RZ, RZ, -R3 ;  /* 0x000000ffff03c224 */ /* 0x000fe200078e0a03 */
[C---:B------:R-:W-:Y:S01]  /*1100*/  ISETP.GT.U32.AND P2, PT, R14.reuse, R9, PT ;  /* 0x000000090e00720c */ /* 0x040fe20003f44070 */
[----:B------:R-:W-:Y:S01]  /*1110*/  IMAD R7, R14, R6, R7 ;  /* 0x000000060e077224 */ /* 0x000fe200078e0207 */
[----:B------:R-:W-:Y:S01]  /*1120*/  ISETP.GE.AND P4, PT, R2, RZ, PT ;  /* 0x000000ff0200720c */ /* 0x000fe20003f86270 */
[----:B------:R-:W-:Y:S01]  /*1130*/  IMAD.HI.U32 R2, R15, R22, RZ ;  /* 0x000000160f027227 */ /* 0x000fe200078e00ff */
[----:B------:R0:W-:Y:S01]  /*1140*/  STL [R1+0x50], R3 ;  /* 0x0000500301007387 */ /* 0x0001e20000100800 */
[----:B------:R-:W-:-:S02]  /*1150*/  ISETP.GE.AND P1, PT, R5, RZ, PT ;  /* 0x000000ff0500720c */ /* 0x000fc40003f26270 */
[----:B------:R-:W-:Y:S01]  /*1160*/  @!P3 IMAD.IADD R8, R8, 0x1, -R14 ;  /* 0x000000010808b824 */ /* 0x000fe200078e0a0e */
[----:B------:R-:W-:Y:S01]  /*1170*/  ISETP.GT.U32.AND P3, PT, R14, R7, PT ;  /* 0x000000070e00720c */ /* 0x000fe20003f64070 */
[----:B------:R-:W-:Y:S01]  /*1180*/  IMAD.MOV R2, RZ, RZ, -R2 ;  /* 0x000000ffff027224 */ /* 0x000fe200078e0a02 */
[----:B------:R1:W-:Y:S01]  /*1190*/  STL [R1+0x48], R0 ;  /* 0x0000480001007387 */ /* 0x0003e20000100800 */
[----:B------:R-:W-:Y:S02]  /*11a0*/  VIADD R5, R28, 0x76 ;  /* 0x000000761c057836 */ /* 0x000fe40000000000 */
[----:B------:R-:W-:Y:S02]  /*11b0*/  IMAD R22, R14, R2, R22 ;  /* 0x000000020e167224 */ /* 0x000fe400078e0216 */
[----:B0-----:R-:W-:Y:S01]  /*11c0*/  IMAD.MOV.U32 R3, RZ, RZ, R11 ;  /* 0x000000ffff037224 */ /* 0x001fe200078e000b */
[----:B------:R-:W-:Y:S01]  /*11d0*/  IABS R16, R5 ;  /* 0x0000000500107213 */ /* 0x000fe20000000000 */
[----:B------:R-:W-:-:S02]  /*11e0*/  @!P2 IMAD.IADD R9, R9, 0x1, -R14 ;  /* 0x000000010909a824 */ /* 0x000fc400078e0a0e */
[----:B------:R-:W-:Y:S01]  /*11f0*/  IMAD.HI.U32 R6, R15, R10, RZ ;  /* 0x0000000a0f067227 */ /* 0x000fe200078e00ff */
[----:B------:R-:W-:Y:S02]  /*1200*/  @!P6 IADD3 R3, -R3, RZ, RZ ;  /* 0x000000ff0303e210 */ /* 0x000fe40007ffe1ff */
[C---:B------:R-:W-:Y:S01]  /*1210*/  ISETP.GT.U32.AND P6, PT, R14.reuse, R22, PT ;  /* 0x000000160e00720c */ /* 0x040fe20003fc4070 */
[----:B------:R-:W-:Y:S01]  /*1220*/  @!P3 IMAD.IADD R7, R7, 0x1, -R14 ;  /* 0x000000010707b824 */ /* 0x000fe200078e0a0e */
[C---:B------:R-:W-:Y:S01]  /*1230*/  ISETP.GT.U32.AND P2, PT, R14.reuse, R9, PT ;  /* 0x000000090e00720c */ /* 0x040fe20003f44070 */
[----:B------:R-:W-:Y:S01]  /*1240*/  IMAD.MOV R6, RZ, RZ, -R6 ;  /* 0x000000ffff067224 */ /* 0x000fe200078e0a06 */
[----:B------:R-:W-:Y:S01]  /*1250*/  STL [R1+0x1d8], R3 ;  /* 0x0001d80301007387 */ /* 0x000fe20000100800 */
[----:B------:R-:W-:Y:S01]  /*1260*/  IMAD.HI.U32 R2, R15, R16, RZ ;  /* 0x000000100f027227 */ /* 0x000fe200078e00ff */
[----:B------:R-:W-:-:S03]  /*1270*/  ISETP.GT.U32.AND P3, PT, R14, R7, PT ;  /* 0x000000070e00720c */ /* 0x000fc60003f64070 */
[----:B------:R-:W-:Y:S01]  /*1280*/  IMAD R10, R14, R6, R10 ;  /* 0x000000060e0a7224 */ /* 0x000fe200078e020a */
[----:B------:R-:W-:Y:S01]  /*1290*/  IABS R6, R18 ;  /* 0x0000001200067213 */ /* 0x000fe20000000000 */
[----:B-1----:R-:W-:Y:S02]  /*12a0*/  IMAD.MOV.U32 R0, RZ, RZ, R8 ;  /* 0x000000ffff007224 */ /* 0x002fe400078e0008 */
[--C-:B------:R-:W-:Y:S02]  /*12b0*/  @!P6 IMAD.IADD R22, R22, 0x1, -R14.reuse ;  /* 0x000000011616e824 */ /* 0x100fe400078e0a0e */
[----:B------:R-:W-:Y:S01]  /*12c0*/  @!P2 IMAD.IADD R9, R9, 0x1, -R14 ;  /* 0x000000010909a824 */ /* 0x000fe200078e0a0e */
[----:B------:R-:W-:Y:S01]  /*12d0*/  ISETP.GE.AND P2, PT, R5, RZ, PT ;  /* 0x000000ff0500720c */ /* 0x000fe20003f46270 */
[----:B------:R-:W-:Y:S01]  /*12e0*/  IMAD.MOV R2, RZ, RZ, -R2 ;  /* 0x000000ffff027224 */ /* 0x000fe200078e0a02 */
[----:B------:R-:W-:Y:S01]  /*12f0*/  IABS R5, R19 ;  /* 0x0000001300057213 */ /* 0x000fe20000000000 */
[----:B------:R-:W-:Y:S01]  /*1300*/  @!P5 IMAD.MOV R0, RZ, RZ, -R0 ;  /* 0x000000ffff00d224 */ /* 0x000fe200078e0a00 */
[C---:B------:R-:W-:Y:S01]  /*1310*/  ISETP.GT.U32.AND P6, PT, R14.reuse, R22, PT ;  /* 0x000000160e00720c */ /* 0x040fe20003fc4070 */
[C---:B------:R-:W-:Y:S01]  /*1320*/  IMAD R16, R14.reuse, R2, R16 ;  /* 0x000000020e107224 */ /* 0x040fe200078e0210 */
[----:B------:R-:W-:Y:S01]  /*1330*/  @!P3 IADD3 R7, R7, -R14, RZ ;  /* 0x8000000e0707b210 */ /* 0x000fe20007ffe0ff */
[----:B------:R-:W-:Y:S01]  /*1340*/  IMAD.HI.U32 R8, R15, R5, RZ ;  /* 0x000000050f087227 */ /* 0x000fe200078e00ff */
[----:B------:R-:W-:Y:S01]  /*1350*/  ISETP.GT.U32.AND P3, PT, R14, R10, PT ;  /* 0x0000000a0e00720c */ /* 0x000fe20003f64070 */
[----:B------:R0:W-:Y:S01]  /*1360*/  STL [R1+0x1dc], R0 ;  /* 0x0001dc0001007387 */ /* 0x0001e20000100800 */
[----:B------:R-:W-:Y:S01]  /*1370*/  ISETP.GE.AND P5, PT, R4, RZ, PT ;  /* 0x000000ff0400720c */ /* 0x000fe20003fa6270 */
[----:B------:R-:W-:-:S02]  /*1380*/  IMAD.MOV R8, RZ, RZ, -R8 ;  /* 0x000000ffff087224 */ /* 0x000fc400078e0a08 */
[----:B------:R-:W-:-:S04]  /*1390*/  IMAD.HI.U32 R24, R15, R13, RZ ;  /* 0x0000000d0f187227 */ /* 0x000fc800078e00ff */
[--C-:B------:R-:W-:Y:S01]  /*13a0*/  @!P6 IMAD.IADD R22, R22, 0x1, -R14.reuse ;  /* 0x000000011616e824 */ /* 0x100fe200078e0a0e */
[C---:B------:R-:W-:Y:S01]  /*13b0*/  ISETP.GT.U32.AND P6, PT, R14.reuse, R16, PT ;  /* 0x000000100e00720c */ /* 0x040fe20003fc4070 */
[----:B------:R-:W-:Y:S01]  /*13c0*/  IMAD R5, R14, R8, R5 ;  /* 0x000000080e057224 */ /* 0x000fe200078e0205 */
[----:B0-----:R-:W-:Y:S01]  /*13d0*/  MOV R0, R9 ;  /* 0x0000000900007202 */ /* 0x001fe20000000f00 */
[----:B------:R-:W-:Y:S02]  /*13e0*/  @!P3 IMAD.IADD R10, R10, 0x1, -R14 ;  /* 0x000000010a0ab824 */ /* 0x000fe400078e0a0e */
[----:B------:R-:W-:Y:S01]  /*13f0*/  IMAD.MOV R24, RZ, RZ, -R24 ;  /* 0x000000ffff187224 */ /* 0x000fe200078e0a18 */
[----:B------:R-:W-:Y:S01]  /*1400*/  ISETP.GT.U32.AND P3, PT, R14, R5, PT ;  /* 0x000000050e00720c */ /* 0x000fe20003f64070 */
[----:B------:R-:W-:Y:S02]  /*1410*/  VIADD R4, R28, 0x73 ;  /* 0x000000731c047836 */ /* 0x000fe40000000000 */
[----:B------:R-:W-:-:S02]  /*1420*/  IMAD R13, R14, R24, R13 ;  /* 0x000000180e0d7224 */ /* 0x000fc400078e020d */
[----:B------:R-:W-:Y:S01]  /*1430*/  @!P0 IMAD.MOV R0, RZ, RZ, -R0 ;  /* 0x000000ffff008224 */ /* 0x000fe200078e0a00 */
[----:B------:R-:W-:Y:S01]  /*1440*/  IABS R17, R4 ;  /* 0x0000000400117213 */ /* 0x000fe20000000000 */
[--C-:B------:R-:W-:Y:S01]  /*1450*/  @!P6 IMAD.IADD R16, R16, 0x1, -R14.reuse ;  /* 0x000000011010e824 */ /* 0x100fe200078e0a0e */
[----:B------:R-:W-:Y:S01]  /*1460*/  ISETP.GT.U32.AND P6, PT, R14, R13, PT ;  /* 0x0000000d0e00720c */ /* 0x000fe20003fc4070 */
[----:B------:R-:W-:Y:S01]  /*1470*/  VIADD R11, R28, 0x71 ;  /* 0x000000711c0b7836 */ /* 0x000fe20000000000 */
[----:B------:R0:W-:Y:S01]  /*1480*/  STL [R1+0x64], R0 ;  /* 0x0000640001007387 */ /* 0x0001e20000100800 */
[----:B------:R-:W-:Y:S01]  /*1490*/  IMAD.HI.U32 R23, R15, R17, RZ ;  /* 0x000000110f177227 */ /* 0x000fe200078e00ff */
[C---:B------:R-:W-:Y:S02]  /*14a0*/  ISETP.GT.U32.AND P0, PT, R14.reuse, R16, PT ;  /* 0x000000100e00720c */ /* 0x040fe40003f04070 */
[----:B------:R-:W-:Y:S01]  /*14b0*/  IABS R2, R11 ;  /* 0x0000000b00027213 */ /* 0x000fe20000000000 */
[----:B------:R-:W-:Y:S01]  /*14c0*/  @!P3 IMAD.IADD R5, R5, 0x1, -R14 ;  /* 0x000000010505b824 */ /* 0x000fe200078e0a0e */
[----:B------:R-:W-:Y:S01]  /*14d0*/  ISETP.GT.U32.AND P3, PT, R14, R10, PT ;  /* 0x0000000a0e00720c */ /* 0x000fe20003f64070 */
[----:B------:R-:W-:-:S04]  /*14e0*/  IMAD.HI.U32 R8, R15, R6, RZ ;  /* 0x000000060f087227 */ /* 0x000fc800078e00ff */
[----:B0-----:R-:W-:Y:S02]  /*14f0*/  IMAD.MOV.U32 R0, RZ, RZ, R7 ;  /* 0x000000ffff007224 */ /* 0x001fe400078e0007 */
[----:B------:R-:W-:Y:S02]  /*1500*/  IMAD.MOV R23, RZ, RZ, -R23 ;  /* 0x000000ffff177224 */ /* 0x000fe400078e0a17 */
[----:B------:R-:W-:Y:S01]  /*1510*/  @!P4 IMAD.MOV R0, RZ, RZ, -R0 ;  /* 0x000000ffff00c224 */ /* 0x000fe200078e0a00 */
[----:B------:R-:W-:Y:S01]  /*1520*/  @!P0 IADD3 R16, R16, -R14, RZ ;  /* 0x8000000e10108210 */ /* 0x000fe20007ffe0ff */
[----:B------:R-:W-:Y:S01]  /*1530*/  IMAD.MOV R24, RZ, RZ, -R8 ;  /* 0x000000ffff187224 */ /* 0x000fe200078e0a08 */
[----:B------:R-:W-:Y:S01]  /*1540*/  ISETP.GE.AND P0, PT, R19, RZ, PT ;  /* 0x000000ff1300720c */ /* 0x000fe20003f06270 */
[C---:B------:R-:W-:Y:S01]  /*1550*/  IMAD R8, R14.reuse, R23, R17 ;  /* 0x000000170e087224 */ /* 0x040fe200078e0211 */
[----:B------:R0:W-:Y:S01]  /*1560*/  STL [R1+0x80], R0 ;  /* 0x0000800001007387 */ /* 0x0001e20000100800 */
[----:B------:R-:W-:-:S02]  /*1570*/  IMAD R6, R14, R24, R6 ;  /* 0x000000180e067224 */ /* 0x000fc400078e0206 */
[----:B------:R-:W-:Y:S01]  /*1580*/  @!P6 IMAD.IADD R13, R13, 0x1, -R14 ;  /* 0x000000010d0de824 */ /* 0x000fe200078e0a0e */
[----:B------:R-:W-:Y:S01]  /*1590*/  ISETP.GT.U32.AND P6, PT, R14, R5, PT ;  /* 0x000000050e00720c */ /* 0x000fe20003fc4070 */
[----:B------:R-:W-:-:S03]  /*15a0*/  IMAD.HI.U32 R12, R15, R2, RZ ;  /* 0x000000020f0c7227 */ /* 0x000fc600078e00ff */
[----:B------:R-:W-:Y:S01]  /*15b0*/  ISETP.GT.U32.AND P4, PT, R14, R13, PT ;  /* 0x0000000d0e00720c */ /* 0x000fe20003f84070 */
[----:B------:R-:W-:Y:S01]  /*15c0*/  @!P3 IMAD.IADD R10, R10, 0x1, -R14 ;  /* 0x000000010a0ab824 */ /* 0x000fe200078e0a0e */
[C---:B------:R-:W-:Y:S01]  /*15d0*/  ISETP.GT.U32.AND P3, PT, R14.reuse, R6, PT ;  /* 0x000000060e00720c */ /* 0x040fe20003f64070 */
[----:B0-----:R-:W-:Y:S02]  /*15e0*/  IMAD.MOV.U32 R0, RZ, RZ, R22 ;  /* 0x000000ffff007224 */ /* 0x001fe400078e0016 */
[----:B------:R-:W-:Y:S02]  /*15f0*/  IMAD.MOV R17, RZ, RZ, -R12 ;  /* 0x000000ffff117224 */ /* 0x000fe400078e0a0c */
[----:B------:R-:W-:Y:S01]  /*1600*/  @!P1 IMAD.MOV R0, RZ, RZ, -R0 ;  /* 0x000000ffff009224 */ /* 0x000fe200078e0a00 */
[C---:B------:R-:W-:Y:S01]  /*1610*/  ISETP.GT.U32.AND P1, PT, R14.reuse, R8, PT ;  /* 0x000000080e00720c */ /* 0x040fe20003f24070 */
[----:B------:R-:W-:Y:S02]  /*1620*/  IMAD R2, R14, R17, R2 ;  /* 0x000000110e027224 */ /* 0x000fe400078e0202 */
[C---:B------:R-:W-:Y:S01]  /*1630*/  VIADD R12, R28.reuse, 0x70 ;  /* 0x000000701c0c7836 */ /* 0x040fe20000000000 */
[----:B------:R0:W-:Y:S01]  /*1640*/  STL [R1+0x1d4], R0 ;  /* 0x0001d40001007387 */ /* 0x0001e20000100800 */
[----:B------:R-:W-:-:S02]  /*1650*/  VIADD R9, R28, 0x6f ;  /* 0x0000006f1c097836 */ /* 0x000fc40000000000 */
[----:B------:R-:W-:Y:S01]  /*1660*/  @!P6 IMAD.IADD R5, R5, 0x1, -R14 ;  /* 0x000000010505e824 */ /* 0x000fe200078e0a0e */
[----:B------:R-:W-:Y:S01]  /*1670*/  ISETP.GT.U32.AND P6, PT, R14, R2, PT ;  /* 0x000000020e00720c */ /* 0x000fe20003fc4070 */
[----:B------:R-:W-:Y:S01]  /*1680*/  IMAD.MOV.U32 R3, RZ, RZ, R10 ;  /* 0x000000ffff037224 */ /* 0x000fe200078e000a */
[----:B------:R-:W-:Y:S01]  /*1690*/  IABS R17, R12 ;  /* 0x0000000c00117213 */ /* 0x000fe20000000000 */
[--C-:B------:R-:W-:Y:S01]  /*16a0*/  @!P3 IMAD.IADD R6, R6, 0x1, -R14.reuse ;  /* 0x000000010606b824 */ /* 0x100fe200078e0a0e */
[----:B------:R-:W-:Y:S01]  /*16b0*/  IABS R7, R9 ;  /* 0x0000000900077213 */ /* 0x000fe20000000000 */
[----:B------:R-:W-:Y:S01]  /*16c0*/  @!P1 IMAD.IADD R8, R8, 0x1, -R14 ;  /* 0x0000000108089824 */ /* 0x000fe200078e0a0e */
[----:B------:R-:W-:Y:S01]  /*16d0*/  ISETP.GE.AND P1, PT, R4, RZ, PT ;  /* 0x000000ff0400720c */ /* 0x000fe20003f26270 */
[----:B0-----:R-:W-:Y:S01]  /*16e0*/  IMAD.MOV.U32 R0, RZ, RZ, R16 ;  /* 0x000000ffff007224 */ /* 0x001fe200078e0010 */
[----:B------:R-:W-:Y:S01]  /*16f0*/  ISETP.GE.AND P3, PT, R18, RZ, PT ;  /* 0x000000ff1200720c */ /* 0x000fe20003f66270 */
[----:B------:R-:W-:Y:S01]  /*1700*/  @!P4 IMAD.IADD R13, R13, 0x1, -R14 ;  /* 0x000000010d0dc824 */ /* 0x000fe200078e0a0e */
[----:B------:R-:W-:Y:S01]  /*1710*/  ISETP.GE.AND P4, PT, R20, RZ, PT ;  /* 0x000000ff1400720c */ /* 0x000fe20003f86270 */
[----:B------:R-:W-:Y:S01]  /*1720*/  @!P5 IMAD.MOV R3, RZ, RZ, -R3 ;  /* 0x000000ffff03d224 */ /* 0x000fe200078e0a03 */
[C---:B------:R-:W-:Y:S01]  /*1730*/  ISETP.GT.U32.AND P5, PT, R14.reuse, R8, PT ;  /* 0x000000080e00720c */ /* 0x040fe20003fa4070 */
[----:B------:R-:W-:Y:S01]  /*1740*/  @!P2 IMAD.MOV R0, RZ, RZ, -R0 ;  /* 0x000000ffff00a224 */ /* 0x000fe200078e0a00 */
[----:B------:R-:W-:Y:S01]  /*1750*/  ISETP.GT.U32.AND P2, PT, R14, R6, PT ;  /* 0x000000060e00720c */ /* 0x000fe20003f44070 */
[C---:B------:R-:W-:Y:S01]  /*1760*/  IMAD.HI.U32 R22, R15.reuse, R17, RZ ;  /* 0x000000110f167227 */ /* 0x040fe200078e00ff */
[----:B------:R-:W-:Y:S01]  /*1770*/  @!P6 IADD3 R2, R2, -R14, RZ ;  /* 0x8000000e0202e210 */ /* 0x000fe20007ffe0ff */
[----:B------:R0:W-:Y:S02]  /*1780*/  STL [R1+0x88], R3 ;  /* 0x0000880301007387 */ /* 0x0001e40000100800 */
[----:B------:R-:W-:Y:S01]  /*1790*/  IMAD.HI.U32 R19, R15, R7, RZ ;  /* 0x000000070f137227 */ /* 0x000fe200078e00ff */
[----:B------:R-:W-:Y:S01]  /*17a0*/  ISETP.GT.U32.AND P6, PT, R14, R2, PT ;  /* 0x000000020e00720c */ /* 0x000fe20003fc4070 */
[----:B------:R1:W-:Y:S02]  /*17b0*/  STL [R1+0x98], R0 ;  /* 0x0000980001007387 */ /* 0x0003e40000100800 */
[----:B------:R-:W-:-:S02]  /*17c0*/  IMAD.MOV R22, RZ, RZ, -R22 ;  /* 0x000000ffff167224 */ /* 0x000fc400078e0a16 */
[----:B------:R-:W-:Y:S02]  /*17d0*/  IMAD.MOV R19, RZ, RZ, -R19 ;  /* 0x000000ffff137224 */ /* 0x000fe400078e0a13 */
[----:B0-----:R-:W-:Y:S02]  /*17e0*/  IMAD.MOV.U32 R3, RZ, RZ, R5 ;  /* 0x000000ffff037224 */ /* 0x001fe400078e0005 */
[----:B------:R-:W-:Y:S02]  /*17f0*/  IMAD R4, R14, R22, R17 ;  /* 0x000000160e047224 */ /* 0x000fe400078e0211 */
[----:B-1----:R-:W-:Y:S01]  /*1800*/  IMAD.MOV.U32 R0, RZ, RZ, R13 ;  /* 0x000000ffff007224 */ /* 0x002fe200078e000d */
[----:B------:R-:W-:Y:S01]  /*1810*/  IADD3 R13, R28, 0x6c, RZ ;  /* 0x0000006c1c0d7810 */ /* 0x000fe20007ffe0ff */
[----:B------:R-:W-:Y:S01]  /*1820*/  IMAD R7, R14, R19, R7 ;  /* 0x000000130e077224 */ /* 0x000fe200078e0207 */
[----:B------:R-:W-:Y:S01]  /*1830*/  @!P6 IADD3 R2, R2, -R14, RZ ;  /* 0x8000000e0202e210 */ /* 0x000fe20007ffe0ff */
[----:B------:R-:W-:Y:S01]  /*1840*/  VIADD R10, R28, 0x6e ;  /* 0x0000006e1c0a7836 */ /* 0x000fe20000000000 */
[----:B------:R-:W-:Y:S01]  /*1850*/  ISETP.GE.AND P6, PT, R9, RZ, PT ;  /* 0x000000ff0900720c */ /* 0x000fe20003fc6270 */
[----:B------:R-:W-:Y:S01]  /*1860*/  @!P0 IMAD.MOV R3, RZ, RZ, -R3 ;  /* 0x000000ffff038224 */ /* 0x000fe200078e0a03 */
[----:B------:R-:W-:Y:S01]  /*1870*/  ISETP.GT.U32.AND P0, PT, R14, R4, PT ;  /* 0x000000040e00720c */ /* 0x000fe20003f04070 */
[----:B------:R-:W-:Y:S01]  /*1880*/  @!P4 IMAD.MOV R0, RZ, RZ, -R0 ;  /* 0x000000ffff00c224 */ /* 0x000fe200078e0a00 */
[----:B------:R-:W-:Y:S01]  /*1890*/  IABS R16, R10 ;  /* 0x0000000a00107213 */ /* 0x000fe20000000000 */
[--C-:B------:R-:W-:Y:S01]  /*18a0*/  @!P5 IMAD.IADD R8, R8, 0x1, -R14.reuse ;  /* 0x000000010808d824 */ /* 0x100fe200078e0a0e */
[----:B------:R-:W-:Y:S01]  /*18b0*/  ISETP.GT.U32.AND P5, PT, R14, R7, PT ;  /* 0x000000070e00720c */ /* 0x000fe20003fa4070 */
[----:B------:R-:W-:Y:S01]  /*18c0*/  @!P2 IMAD.IADD R6, R6, 0x1, -R14 ;  /* 0x000000010606a824 */ /* 0x000fe200078e0a0e */
[----:B------:R0:W-:Y:S01]  /*18d0*/  STL [R1+0xa0], R3 ;  /* 0x0000a00301007387 */ /* 0x0001e20000100800 */
[----:B------:R-:W-:Y:S01]  /*18e0*/  ISETP.GE.AND P4, PT, R11, RZ, PT ;  /* 0x000000ff0b00720c */ /* 0x000fe20003f86270 */
[----:B------:R-:W-:Y:S01]  /*18f0*/  VIADD R5, R28, 0x6d ;  /* 0x0000006d1c057836 */ /* 0x000fe20000000000 */
[----:B------:R-:W-:Y:S01]  /*1900*/  ISETP.GE.AND P2, PT, R12, RZ, PT ;  /* 0x000000ff0c00720c */ /* 0x000fe20003f46270 */
[----:B------:R1:W-:Y:S01]  /*1910*/  STL [R1+0xa4], R0 ;  /* 0x0000a40001007387 */ /* 0x0003e20000100800 */
[----:B------:R-:W-:-:S02]  /*1920*/  IMAD.HI.U32 R12, R15, R16, RZ ;  /* 0x000000100f0c7227 */ /* 0x000fc400078e00ff */
[----:B------:R-:W-:Y:S02]  /*1930*/  IABS R11, R5 ;  /* 0x00000005000b7213 */ /* 0x000fe40000000000 */
[----:B------:R-:W-:Y:S02]  /*1940*/  IMAD.MOV R12, RZ, RZ, -R12 ;  /* 0x000000ffff0c7224 */ /* 0x000fe400078e0a0c */
[----:B0-----:R-:W-:Y:S02]  /*1950*/  IMAD.MOV.U32 R3, RZ, RZ, R8 ;  /* 0x000000ffff037224 */ /* 0x001fe400078e0008 */
[----:B------:R-:W-:Y:S01]  /*1960*/  @!P0 IMAD.IADD R4, R4, 0x1, -R14 ;  /* 0x0000000104048824 */ /* 0x000fe200078e0a0e */
[----:B------:R-:W-:Y:S01]  /*1970*/  ISETP.GE.AND P0, PT, R10, RZ, PT ;  /* 0x000000ff0a00720c */ /* 0x000fe20003f06270 */
[----:B-1----:R-:W-:Y:S02]  /*1980*/  IMAD.MOV.U32 R0, RZ, RZ, R6 ;  /* 0x000000ffff007224 */ /* 0x002fe400078e0006 */
[----:B------:R-:W-:Y:S01]  /*1990*/  @!P1 IMAD.MOV R3, RZ, RZ, -R3 ;  /* 0x000000ffff039224 */ /* 0x000fe200078e0a03 */
[C---:B------:R-:W-:Y:S01]  /*19a0*/  ISETP.GT.U32.AND P1, PT, R14.reuse, R4, PT ;  /* 0x000000040e00720c */ /* 0x040fe20003f24070 */
[----:B------:R-:W-:Y:S01]  /*19b0*/  @!P3 IMAD.MOV R0, RZ, RZ, -R0 ;  /* 0x000000ffff00b224 */ /* 0x000fe200078e0a00 */
[----:B------:R-:W-:Y:S01]  /*19c0*/  ISETP.GE.AND P3, PT, R5, RZ, PT ;  /* 0x000000ff0500720c */ /* 0x000fe20003f66270 */
[----:B------:R-:W-:Y:S01]  /*19d0*/  @!P5 IMAD.IADD R7, R7, 0x1, -R14 ;  /* 0x000000010707d824 */ /* 0x000fe200078e0a0e */
[----:B------:R-:W-:Y:S01]  /*19e0*/  STL [R1+0xa8], R3 ;  /* 0x0000a80301007387 */ /* 0x000fe20000100800 */
[----:B------:R-:W-:-:S02]  /*19f0*/  IMAD R16, R14, R12, R16 ;  /* 0x0000000c0e107224 */ /* 0x000fc400078e0210 */
[----:B------:R-:W-:Y:S01]  /*1a00*/  IMAD.HI.U32 R9, R15, R11, RZ ;  /* 0x0000000b0f097227 */ /* 0x000fe200078e00ff */
[----:B------:R0:W-:Y:S01]  /*1a10*/  STL [R1+0xac], R0 ;  /* 0x0000ac0001007387 */ /* 0x0001e20000100800 */
[----:B------:R-:W-:Y:S02]  /*1a20*/  ISETP.GT.U32.AND P5, PT, R14, R7, PT ;  /* 0x000000070e00720c */ /* 0x000fe40003fa4070 */
[----:B------:R-:W-:Y:S02]  /*1a30*/  IMAD.MOV R9, RZ, RZ, -R9 ;  /* 0x000000ffff097224 */ /* 0x000fe400078e0a09 */
[----:B------:R-:W-:Y:S01]  /*1a40*/  @!P1 IMAD.IADD R4, R4, 0x1, -R14 ;  /* 0x0000000104049824 */ /* 0x000fe200078e0a0e */
[----:B------:R-:W-:Y:S01]  /*1a50*/  ISETP.GE.AND P1, PT, R13, RZ, PT ;  /* 0x000000ff0d00720c */ /* 0x000fe20003f26270 */
[----:B------:R-:W-:Y:S01]  /*1a60*/  IMAD R11, R14, R9, R11 ;  /* 0x000000090e0b7224 */ /* 0x000fe200078e020b */
[----:B------:R-:W-:Y:S01]  /*1a70*/  IABS R13, R13 ;  /* 0x0000000d000d7213 */ /* 0x000fe20000000000 */
[----:B------:R-:W-:-:S02]  /*1a80*/  VIADD R5, R28, 0x6a ;  /* 0x0000006a1c057836 */ /* 0x000fc40000000000 */
[----:B0-----:R-:W-:Y:S02]  /*1a90*/  IMAD.MOV.U32 R0, RZ, RZ, R2 ;  /* 0x000000ffff007224 */ /* 0x001fe400078e0002 */
[----:B------:R-:W-:Y:S01]  /*1aa0*/  IMAD.HI.U32 R6, R15, R13, RZ ;  /* 0x0000000d0f067227 */ /* 0x000fe200078e00ff */
[----:B------:R-:W-:-:S03]  /*1ab0*/  IABS R9, R5 ;  /* 0x0000000500097213 */ /* 0x000fc60000000000 */
[----:B------:R-:W-:Y:S01]  /*1ac0*/  @!P4 IMAD.MOV R0, RZ, RZ, -R0 ;  /* 0x000000ffff00c224 */ /* 0x000fe200078e0a00 */
[C---:B------:R-:W-:Y:S01]  /*1ad0*/  ISETP.GT.U32.AND P4, PT, R14.reuse, R16, PT ;  /* 0x000000100e00720c */ /* 0x040fe20003f84070 */
[----:B------:R-:W-:Y:S01]  /*1ae0*/  @!P5 IMAD.IADD R7, R7, 0x1, -R14 ;  /* 0x000000010707d824 */ /* 0x000fe200078e0a0e */
[----:B------:R-:W-:Y:S01]  /*1af0*/  ISETP.GT.U32.AND P5, PT, R14, R11, PT ;  /* 0x0000000b0e00720c */ /* 0x000fe20003fa4070 */
[C---:B------:R-:W-:Y:S01]  /*1b00*/  VIADD R2, R28.reuse, 0x6b ;  /* 0x0000006b1c027836 */ /* 0x040fe20000000000 */
[----:B------:R0:W-:Y:S01]  /*1b10*/  STL [R1+0x1b8], R0 ;  /* 0x0001b80001007387 */ /* 0x0001e20000100800 */
[----:B------:R-:W-:Y:S02]  /*1b20*/  IMAD.MOV R6, RZ, RZ, -R6 ;  /* 0x000000ffff067224 */ /* 0x000fe400078e0a06 */
[----:B------:R-:W-:Y:S01]  /*1b30*/  VIADD R8, R28, 0x68 ;  /* 0x000000681c087836 */ /* 0x000fe20000000000 */
[----:B------:R-:W-:Y:S01]  /*1b40*/  IABS R10, R2 ;  /* 0x00000002000a7213 */ /* 0x000fe20000000000 */
[----:B------:R-:W-:-:S02]  /*1b50*/  IMAD R13, R14, R6, R13 ;  /* 0x000000060e0d7224 */ /* 0x000fc400078e020d */
[----:B------:R-:W-:Y:S01]  /*1b60*/  VIADD R22, R28, 0x2e ;  /* 0x0000002e1c167836 */ /* 0x000fe20000000000 */
[----:B------:R-:W-:Y:S01]  /*1b70*/  IABS R17, R8 ;  /* 0x0000000800117213 */ /* 0x000fe20000000000 */
[----:B------:R-:W-:Y:S02]  /*1b80*/  @!P4 IMAD.IADD R16, R16, 0x1, -R14 ;  /* 0x000000011010c824 */ /* 0x000fe400078e0a0e */
[----:B0-----:R-:W-:Y:S02]  /*1b90*/  IMAD.MOV.U32 R0, RZ, RZ, R4 ;  /* 0x000000ffff007224 */ /* 0x001fe400078e0004 */
[----:B------:R-:W-:Y:S01]  /*1ba0*/  @!P5 IMAD.IADD R11, R11, 0x1, -R14 ;  /* 0x000000010b0bd824 */ /* 0x000fe200078e0a0e */
[----:B------:R-:W-:Y:S01]  /*1bb0*/  ISETP.GT.U32.AND P4, PT, R14, R16, PT ;  /* 0x000000100e00720c */ /* 0x000fe20003f84070 */
[----:B------:R-:W-:Y:S01]  /*1bc0*/  @!P2 IMAD.MOV R0, RZ, RZ, -R0 ;  /* 0x000000ffff00a224 */ /* 0x000fe200078e0a00 */
[----:B------:R-:W-:Y:S01]  /*1bd0*/  ISETP.GE.AND P2, PT, R2, RZ, PT ;  /* 0x000000ff0200720c */ /* 0x000fe20003f46270 */
[----:B------:R-:W-:Y:S01]  /*1be0*/  IMAD.HI.U32 R2, R15, R9, RZ ;  /* 0x000000090f027227 */ /* 0x000fe200078e00ff */
[----:B------:R-:W-:-:S02]  /*1bf0*/  ISETP.GT.U32.AND P5, PT, R14, R11, PT ;  /* 0x0000000b0e00720c */ /* 0x000fc40003fa4070 */
[----:B------:R0:W-:Y:S01]  /*1c00*/  STL [R1+0x1d0], R0 ;  /* 0x0001d00001007387 */ /* 0x0001e20000100800 */
[----:B------:R-:W-:-:S04]  /*1c10*/  IMAD.HI.U32 R4, R15, R10, RZ ;  /* 0x0000000a0f047227 */ /* 0x000fc800078e00ff */
[----:B------:R-:W-:Y:S02]  /*1c20*/  IMAD.MOV R4, RZ, RZ, -R4 ;  /* 0x000000ffff047224 */ /* 0x000fe400078e0a04 */
[----:B------:R-:W-:Y:S01]  /*1c30*/  @!P4 IMAD.IADD R16, R16, 0x1, -R14 ;  /* 0x000000011010c824 */ /* 0x000fe200078e0a0e */
[C---:B------:R-:W-:Y:S01]  /*1c40*/  ISETP.GT.U32.AND P4, PT, R14.reuse, R13, PT ;  /* 0x0000000d0e00720c */ /* 0x040fe20003f84070 */
[----:B------:R-:W-:Y:S01]  /*1c50*/  IMAD R10, R14, R4, R10 ;  /* 0x000000040e0a7224 */ /* 0x000fe200078e020a */
[----:B0-----:R-:W-:Y:S01]  /*1c60*/  MOV R0, R7 ;  /* 0x0000000700007202 */ /* 0x001fe20000000f00 */
[----:B------:R-:W-:Y:S01]  /*1c70*/  @!P5 IMAD.IADD R11, R11, 0x1, -R14 ;  /* 0x000000010b0bd824 */ /* 0x000fe200078e0a0e */
[C---:B------:R-:W-:Y:S01]  /*1c80*/  IADD3 R4, R28.reuse, 0x66, RZ ;  /* 0x000000661c047810 */ /* 0x040fe20007ffe0ff */
[----:B------:R-:W-:Y:S01]  /*1c90*/  VIADD R7, R28, 0x67 ;  /* 0x000000671c077836 */ /* 0x000fe20000000000 */
[----:B------:R-:W-:Y:S01]  /*1ca0*/  ISETP.GT.U32.AND P5, PT, R14, R10, PT ;  /* 0x0000000a0e00720c */ /* 0x000fe20003fa4070 */
[----:B------:R-:W-:Y:S01]  /*1cb0*/  @!P6 IMAD.MOV R0, RZ, RZ, -R0 ;  /* 0x000000ffff00e224 */ /* 0x000fe200078e0a00 */
[----:B------:R-:W-:Y:S01]  /*1cc0*/  ISETP.GE.AND P6, PT, R5, RZ, PT ;  /* 0x000000ff0500720c */ /* 0x000fe20003fc6270 */
[----:B------:R-:W-:Y:S01]  /*1cd0*/  IMAD.MOV R5, RZ, RZ, -R2 ;  /* 0x000000ffff057224 */ /* 0x000fe200078e0a02 */
[----:B------:R-:W-:Y:S01]  /*1ce0*/  IABS R12, R7 ;  /* 0x00000007000c7213 */ /* 0x000fe20000000000 */
[----:B------:R-:W-:Y:S01]  /*1cf0*/  VIADD R2, R28, 0x69 ;  /* 0x000000691c027836 */ /* 0x000fe20000000000 */
[----:B------:R0:W-:Y:S01]  /*1d00*/  STL [R1+0x1cc], R0 ;  /* 0x0001cc0001007387 */ /* 0x0001e20000100800 */
[----:B------:R-:W-:Y:S01]  /*1d10*/  IMAD R9, R14, R5, R9 ;  /* 0x000000050e097224 */ /* 0x000fe200078e0209 */
[----:B------:R-:W-:Y:S01]  /*1d20*/  IABS R6, R4 ;  /* 0x0000000400067213 */ /* 0x000fe20000000000 */
[----:B------:R-:W-:Y:S01]  /*1d30*/  @!P4 IMAD.IADD R13, R13, 0x1, -R14 ;  /* 0x000000010d0dc824 */ /* 0x000fe200078e0a0e */
[----:B------:R-:W-:Y:S01]  /*1d40*/  IABS R5, R2 ;  /* 0x0000000200057213 */ /* 0x000fe20000000000 */
[----:B------:R-:W-:-:S02]  /*1d50*/  VIADD R24, R28, 0xd ;  /* 0x0000000d1c187836 */ /* 0x000fc40000000000 */
[----:B------:R-:W-:Y:S01]  /*1d60*/  @!P5 IMAD.IADD R10, R10, 0x1, -R14 ;  /* 0x000000010a0ad824 */ /* 0x000fe200078e0a0e */
[----:B------:R-:W-:Y:S01]  /*1d70*/  ISETP.GT.U32.AND P4, PT, R14, R13, PT ;  /* 0x0000000d0e00720c */ /* 0x000fe20003f84070 */
[----:B------:R-:W-:Y:S02]  /*1d80*/  VIADD R21, R28, 0x7 ;  /* 0x000000071c157836 */ /* 0x000fe40000000000 */
[----:B0-----:R-:W-:Y:S01]  /*1d90*/  IMAD.MOV.U32 R0, RZ, RZ, R16 ;  /* 0x000000ffff007224 */ /* 0x001fe200078e0010 */
[C---:B------:R-:W-:Y:S01]  /*1da0*/  ISETP.GT.U32.AND P5, PT, R14.reuse, R10, PT ;  /* 0x0000000a0e00720c */ /* 0x040fe20003fa4070 */
[----:B------:R-:W-:Y:S02]  /*1db0*/  IMAD.MOV.U32 R16, RZ, RZ, R17 ;  /* 0x000000ffff107224 */ /* 0x000fe400078e0011 */
[----:B------:R-:W-:Y:S01]  /*1dc0*/  @!P0 IMAD.MOV R0, RZ, RZ, -R0 ;  /* 0x000000ffff008224 */ /* 0x000fe200078e0a00 */
[----:B------:R-:W-:Y:S01]  /*1dd0*/  ISETP.GT.U32.AND P0, PT, R14, R9, PT ;  /* 0x000000090e00720c */ /* 0x000fe20003f04070 */
[----:B------:R-:W-:-:S03]  /*1de0*/  IMAD.HI.U32 R17, R15, R5, RZ ;  /* 0x000000050f117227 */ /* 0x000fc600078e00ff */
[----:B------:R0:W-:Y:S01]  /*1df0*/  STL [R1+0x1c4], R0 ;  /* 0x0001c40001007387 */ /* 0x0001e20000100800 */
[----:B------:R-:W-:Y:S01]  /*1e00*/  IMAD.MOV R17, RZ, RZ, -R17 ;  /* 0x000000ffff117224 */ /* 0x000fe200078e0a11 */
[----:B------:R-:W-:-:S03]  /*1e10*/  @!P4 IADD3 R13, R13, -R14, RZ ;  /* 0x8000000e0d0dc210 */ /* 0x000fc60007ffe0ff */
[----:B------:R-:W-:Y:S01]  /*1e20*/  @!P5 IMAD.IADD R10, R10, 0x1, -R14 ;  /* 0x000000010a0ad824 */ /* 0x000fe200078e0a0e */
[----:B------:R-:W-:-:S03]  /*1e30*/  ISETP.GE.AND P5, PT, R8, RZ, PT ;  /* 0x000000ff0800720c */ /* 0x000fc60003fa6270 */
[----:B------:R-:W-:Y:S02]  /*1e40*/  @!P0 IMAD.IADD R9, R9, 0x1, -R14 ;  /* 0x0000000109098824 */ /* 0x000fe400078e0a0e */
[----:B0-----:R-:W-:Y:S02]  /*1e50*/  IMAD.MOV.U32 R0, RZ, RZ, R11 ;  /* 0x000000ffff007224 */ /* 0x001fe400078e000b */
[----:B------:R-:W-:Y:S01]  /*1e60*/  IMAD.MOV.U32 R11, RZ, RZ, R12 ;  /* 0x000000ffff0b7224 */ /* 0x000fe200078e000c */
[----:B------:R-:W-:Y:S01]  /*1e70*/  ISETP.GT.U32.AND P0, PT, R14, R9, PT ;  /* 0x000000090e00720c */ /* 0x000fe20003f04070 */
[----:B------:R-:W-:Y:S01]  /*1e80*/  @!P3 IMAD.MOV R0, RZ, RZ, -R0 ;  /* 0x000000ffff00b224 */ /* 0x000fe200078e0a00 */
[----:B------:R-:W-:Y:S01]  /*1e90*/  ISETP.GE.AND P3, PT, R2, RZ, PT ;  /* 0x000000ff0200720c */ /* 0x000fe20003f66270 */
[C---:B------:R-:W-:Y:S02]  /*1ea0*/  IMAD R2, R14.reuse, R17, R5 ;  /* 0x000000110e027224 */ /* 0x040fe400078e0205 */
[C---:B------:R-:W-:Y:S01]  /*1eb0*/  IMAD.HI.U32 R5, R15.reuse, R11, RZ ;  /* 0x0000000b0f057227 */ /* 0x040fe200078e00ff */
[----:B------:R0:W-:Y:S02]  /*1ec0*/  STL [R1+0x1ac], R0 ;  /* 0x0001ac0001007387 */ /* 0x0001e40000100800 */
[----:B------:R-:W-:Y:S01]  /*1ed0*/  ISETP.GT.U32.AND P4, PT, R14, R2, PT ;  /* 0x000000020e00720c */ /* 0x000fe20003f84070 */
[----:B------:R-:W-:-:S04]  /*1ee0*/  IMAD.HI.U32 R17, R15, R16, RZ ;  /* 0x000000100f117227 */ /* 0x000fc800078e00ff */
[----:B------:R-:W-:Y:S01]  /*1ef0*/  IMAD.HI.U32 R12, R15, R6, RZ ;  /* 0x000000060f0c7227 */ /* 0x000fe200078e00ff */
[----:B------:R-:W-:-:S03]  /*1f00*/  @!P0 IADD3 R9, R9, -R14, RZ ;  /* 0x8000000e09098210 */ /* 0x000fc60007ffe0ff */
[----:B0-----:R-:W-:Y:S02]  /*1f10*/  IMAD.MOV.U32 R0, RZ, RZ, R13 ;  /* 0x000000ffff007224 */ /* 0x001fe400078e000d */
[----:B------:R-:W-:Y:S02]  /*1f20*/  IMAD.MOV R5, RZ, RZ, -R5 ;  /* 0x000000ffff057224 */ /* 0x000fe400078e0a05 */
[----:B------:R-:W-:Y:S02]  /*1f30*/  @!P1 IMAD.MOV R0, RZ, RZ, -R0 ;  /* 0x000000ffff009224 */ /* 0x000fe400078e0a00 */
[----:B------:R-:W-:Y:S02]  /*1f40*/  IMAD.MOV R17, RZ, RZ, -R17 ;  /* 0x000000ffff117224 */ /* 0x000fe400078e0a11 */
[----:B------:R-:W-:Y:S01]  /*1f50*/  IMAD.MOV R12, RZ, RZ, -R12 ;  /* 0x000000ffff0c7224 */ /* 0x000fe200078e0a0c */
[----:B------:R0:W-:Y:S01]  /*1f60*/  STL [R1+0xb0], R0 ;  /* 0x0000b00001007387 */ /* 0x0001e20000100800 */
[----:B------:R-:W-:-:S02]  /*1f70*/  IMAD R11, R14, R5, R11 ;  /* 0x000000050e0b7224 */ /* 0x000fc400078e020b */
[----:B------:R-:W-:Y:S02]  /*1f80*/  VIADD R5, R28, 0x65 ;  /* 0x000000651c057836 */ /* 0x000fe40000000000 */
[C---:B------:R-:W-:Y:S01]  /*1f90*/  IMAD R8, R14.reuse, R17, R16 ;  /* 0x000000110e087224 */ /* 0x040fe200078e0210 */
[C---:B------:R-:W-:Y:S01]  /*1fa0*/  ISETP.GT.U32.AND P0, PT, R14.reuse, R11, PT ;  /* 0x0000000b0e00720c */ /* 0x040fe20003f04070 */
[----:B------:R-:W-:Y:S01]  /*1fb0*/  IMAD R6, R14, R12, R6 ;  /* 0x0000000c0e067224 */ /* 0x000fe200078e0206 */
[----:B------:R-:W-:Y:S01]  /*1fc0*/  IABS R12, R5 ;  /* 0x00000005000c7213 */ /* 0x000fe20000000000 */
[----:B------:R-:W-:Y:S01]  /*1fd0*/  @!P4 IMAD.IADD R2, R2, 0x1, -R14 ;  /* 0x000000010202c824 */ /* 0x000fe200078e0a0e */
[C---:B------:R-:W-:Y:S01]  /*1fe0*/  ISETP.GT.U32.AND P1, PT, R14.reuse, R8, PT ;  /* 0x000000080e00720c */ /* 0x040fe20003f24070 */
[----:B0-----:R-:W-:Y:S02]  /*1ff0*/  IMAD.MOV.U32 R0, RZ, RZ, R9 ;  /* 0x000000ffff007224 */ /* 0x001fe400078e0009 */
[----:B------:R-:W-:Y:S01]  /*2000*/  IMAD.MOV.U32 R3, RZ, RZ, R10 ;  /* 0x000000ffff037224 */ /* 0x000fe200078e000a */
[C---:B------:R-:W-:Y:S01]  /*2010*/  ISETP.GT.U32.AND P4, PT, R14.reuse, R2, PT ;  /* 0x000000020e00720c */ /* 0x040fe20003f84070 */
[----:B------:R-:W-:Y:S01]  /*2020*/  @!P6 IMAD.MOV R0, RZ, RZ, -R0 ;  /* 0x000000ffff00e224 */ /* 0x000fe200078e0a00 */
[----:B------:R-:W-:Y:S01]  /*2030*/  ISETP.GT.U32.AND P6, PT, R14, R6, PT ;  /* 0x000000060e00720c */ /* 0x000fe20003fc4070 */
[----:B------:R-:W-:-:S02]  /*2040*/  IMAD.MOV.U32 R10, RZ, RZ, R12 ;  /* 0x000000ffff0a7224 */ /* 0x000fc400078e000c */
[----:B------:R-:W-:Y:S01]  /*2050*/  @!P2 IMAD.MOV R3, RZ, RZ, -R3 ;  /* 0x000000ffff03a224 */ /* 0x000fe200078e0a03 */
[----:B------:R-:W-:Y:S01]  /*2060*/  ISETP.GE.AND P2, PT, R7, RZ, PT ;  /* 0x000000ff0700720c */ /* 0x000fe20003f46270 */
[----:B------:R-:W-:Y:S01]  /*2070*/  VIADD R9, R28, 0x64 ;  /* 0x000000641c097836 */ /* 0x000fe20000000000 */
[----:B------:R-:W-:Y:S01]  /*2080*/  @!P0 IADD3 R11, R11, -R14, RZ ;  /* 0x8000000e0b0b8210 */ /* 0x000fe20007ffe0ff */
[----:B------:R-:W-:Y:S01]  /*2090*/  IMAD.HI.U32 R7, R15, R10, RZ ;  /* 0x0000000a0f077227 */ /* 0x000fe200078e00ff */
[----:B------:R-:W-:Y:S02]  /*20a0*/  STL [R1+0xb8], R3 ;  /* 0x0000b80301007387 */ /* 0x000fe40000100800 */
[----:B------:R-:W-:Y:S01]  /*20b0*/  IABS R12, R9 ;  /* 0x00000009000c7213 */ /* 0x000fe20000000000 */
[----:B------:R-:W-:Y:S01]  /*20c0*/  IMAD.MOV R7, RZ, RZ, -R7 ;  /* 0x000000ffff077224 */ /* 0x000fe200078e0a07 */
[----:B------:R0:W-:Y:S01]  /*20d0*/  STL [R1+0xbc], R0 ;  /* 0x0000bc0001007387 */ /* 0x0001e20000100800 */
[--C-:B------:R-:W-:Y:S01]  /*20e0*/  @!P1 IMAD.IADD R8, R8, 0x1, -R14.reuse ;  /* 0x0000000108089824 */ /* 0x100fe200078e0a0e */
[----:B------:R-:W-:Y:S01]  /*20f0*/  ISETP.GE.AND P1, PT, R5, RZ, PT ;  /* 0x000000ff0500720c */ /* 0x000fe20003f26270 */
[--C-:B------:R-:W-:Y:S01]  /*2100*/  @!P6 IMAD.IADD R6, R6, 0x1, -R14.reuse ;  /* 0x000000010606e824 */ /* 0x100fe200078e0a0e */
[----:B------:R-:W-:Y:S01]  /*2110*/  ISETP.GT.U32.AND P6, PT, R14, R11, PT ;  /* 0x0000000b0e00720c */ /* 0x000fe20003fc4070 */
[----:B------:R-:W-:Y:S01]  /*2120*/  @!P4 IMAD.IADD R2, R2, 0x1, -R14 ;  /* 0x000000010202c824 */ /* 0x000fe200078e0a0e */
[C---:B------:R-:W-:Y:S01]  /*2130*/  ISETP.GT.U32.AND P0, PT, R14.reuse, R8, PT ;  /* 0x000000080e00720c */ /* 0x040fe20003f04070 */
[----:B------:R-:W-:Y:S01]  /*2140*/  IMAD R10, R14, R7, R10 ;  /* 0x000000070e0a7224 */ /* 0x000fe200078e020a */
[----:B------:R-:W-:Y:S01]  /*2150*/  ISETP.GE.AND P4, PT, R4, RZ, PT ;  /* 0x000000ff0400720c */ /* 0x000fe20003f86270 */
[----:B------:R-:W-:-:S04]  /*2160*/  IMAD.HI.U32 R7, R15, R12, RZ ;  /* 0x0000000c0f077227 */ /* 0x000fc800078e00ff */
[----:B0-----:R-:W-:Y:S02]  /*2170*/  IMAD.MOV.U32 R0, RZ, RZ, R2 ;  /* 0x000000ffff007224 */ /* 0x001fe400078e0002 */
[----:B------:R-:W-:Y:S02]  /*2180*/  IMAD.MOV R7, RZ, RZ, -R7 ;  /* 0x000000ffff077224 */ /* 0x000fe400078e0a07 */
[----:B------:R-:W-:Y:S01]  /*2190*/  @!P3 IMAD.MOV R0, RZ, RZ, -R0 ;  /* 0x000000ffff00b224 */ /* 0x000fe200078e0a00 */
[C---:B------:R-:W-:Y:S01]  /*21a0*/  ISETP.GT.U32.AND P3, PT, R14.reuse, R6, PT ;  /* 0x000000060e00720c */ /* 0x040fe20003f64070 */
[----:B------:R-:W-:Y:S02]  /*21b0*/  IMAD R12, R14, R7, R12 ;  /* 0x000000070e0c7224 */ /* 0x000fe400078e020c */
[----:B------:R-:W-:Y:S01]  /*21c0*/  @!P6 IMAD.IADD R11, R11, 0x1, -R14 ;  /* 0x000000010b0be824 */ /* 0x000fe200078e0a0e */
[----:B------:R0:W-:Y:S01]  /*21d0*/  STL [R1+0xd0], R0 ;  /* 0x0000d00001007387 */ /* 0x0001e20000100800 */
[----:B------:R-:W-:Y:S01]  /*21e0*/  VIADD R4, R28, 0x61 ;  /* 0x000000611c047836 */ /* 0x000fe20000000000 */
[----:B------:R-:W-:Y:S01]  /*21f0*/  ISETP.GT.U32.AND P6, PT, R14, R12, PT ;  /* 0x0000000c0e00720c */ /* 0x000fe20003fc4070 */
[----:B------:R-:W-:-:S02]  /*2200*/  VIADD R5, R28, 0x63 ;  /* 0x000000631c057836 */ /* 0x000fc40000000000 */
[----:B------:R-:W-:Y:S01]  /*2210*/  @!P0 IMAD.IADD R8, R8, 0x1, -R14 ;  /* 0x0000000108088824 */ /* 0x000fe200078e0a0e */
[----:B------:R-:W-:Y:S01]  /*2220*/  ISETP.GT.U32.AND P0, PT, R14, R10, PT ;  /* 0x0000000a0e00720c */ /* 0x000fe20003f04070 */
[----:B------:R-:W-:Y:S01]  /*2230*/  VIADD R2, R28, 0x62 ;  /* 0x000000621c027836 */ /* 0x000fe20000000000 */
[----:B------:R-:W-:Y:S01]  /*2240*/  IABS R16, R4 ;  /* 0x0000000400107213 */ /* 0x000fe20000000000 */
[----:B------:R-:W-:Y:S01]  /*2250*/  IMAD.MOV.U32 R3, RZ, RZ, R11 ;  /* 0x000000ffff037224 */ /* 0x000fe200078e000b */
[----:B------:R-:W-:Y:S01]  /*2260*/  IABS R13, R5 ;  /* 0x00000005000d7213 */ /* 0x000fe20000000000 */
[----:B0-----:R-:W-:Y:S01]  /*2270*/  IMAD.MOV.U32 R0, RZ, RZ, R8 ;  /* 0x000000ffff007224 */ /* 0x001fe200078e0008 */
[----:B------:R-:W-:Y:S01]  /*2280*/  @!P3 IADD3 R6, R6, -R14, RZ ;  /* 0x8000000e0606b210 */ /* 0x000fe20007ffe0ff */
[----:B------:R-:W-:Y:S01]  /*2290*/  @!P2 IMAD.MOV R3, RZ, RZ, -R3 ;  /* 0x000000ffff03a224 */ /* 0x000fe200078e0a03 */
[----:B------:R-:W-:Y:S01]  /*22a0*/  ISETP.GE.AND P3, PT, R9, RZ, PT ;  /* 0x000000ff0900720c */ /* 0x000fe20003f66270 */
[----:B------:R-:W-:Y:S01]  /*22b0*/  IMAD.MOV.U32 R9, RZ, RZ, R16 ;  /* 0x000000ffff097224 */ /* 0x000fe200078e0010 */
[----:B------:R-:W-:Y:S01]  /*22c0*/  IABS R7, R2 ;  /* 0x0000000200077213 */ /* 0x000fe20000000000 */
[----:B------:R-:W-:-:S04]  /*22d0*/  IMAD.HI.U32 R16, R15, R13, RZ ;  /* 0x0000000d0f107227 */ /* 0x000fc800078e00ff */
[----:B------:R-:W-:Y:S02]  /*22e0*/  @!P6 IMAD.IADD R12, R12, 0x1, -R14 ;  /* 0x000000010c0ce824 */ /* 0x000fe400078e0a0e */
[----:B------:R-:W-:-:S03]  /*22f0*/  IMAD.HI.U32 R17, R15, R7, RZ ;  /* 0x000000070f117227 */ /* 0x000fc600078e00ff */
[----:B------:R-:W-:Y:S01]  /*2300*/  ISETP.GT.U32.AND P6, PT, R14, R12, PT ;  /* 0x0000000c0e00720c */ /* 0x000fe20003fc4070 */
[----:B------:R-:W-:Y:S02]  /*2310*/  IMAD.MOV R16, RZ, RZ, -R16 ;  /* 0x000000ffff107224 */ /* 0x000fe400078e0a10 */
[----:B------:R-:W-:Y:S02]  /*2320*/  @!P5 IMAD.MOV R0, RZ, RZ, -R0 ;  /* 0x000000ffff00d224 */ /* 0x000fe400078e0a00 */
[----:B------:R-:W-:Y:S01]  /*2330*/  @!P0 IMAD.IADD R10, R10, 0x1, -R14 ;  /* 0x000000010a0a8824 */ /* 0x000fe200078e0a0e */
[----:B------:R-:W-:Y:S01]  /*2340*/  ISETP.GE.AND P0, PT, R5, RZ, PT ;  /* 0x000000ff0500720c */ /* 0x000fe20003f06270 */
[----:B------:R-:W-:Y:S01]  /*2350*/  IMAD.HI.U32 R5, R15, R9, RZ ;  /* 0x000000090f057227 */ /* 0x000fe200078e00ff */
[----:B------:R0:W-:Y:S02]  /*2360*/  STL [R1+0xd4], R0 ;  /* 0x0000d40001007387 */ /* 0x0001e40000100800 */
[C---:B------:R-:W-:Y:S01]  /*2370*/  ISETP.GT.U32.AND P5, PT, R14.reuse, R10, PT ;  /* 0x0000000a0e00720c */ /* 0x040fe20003fa4070 */
[----:B------:R-:W-:Y:S01]  /*2380*/  IMAD.MOV R8, RZ, RZ, -R17 ;  /* 0x000000ffff087224 */ /* 0x000fe200078e0a11 */
[----:B------:R1:W-:Y:S01]  /*2390*/  STL [R1+0xd8], R3 ;  /* 0x0000d80301007387 */ /* 0x0003e20000100800 */
[----:B------:R-:W-:-:S02]  /*23a0*/  IMAD R13, R14, R16, R13 ;  /* 0x000000100e0d7224 */ /* 0x000fc400078e020d */
[----:B------:R-:W-:Y:S02]  /*23b0*/  IMAD.MOV R5, RZ, RZ, -R5 ;  /* 0x000000ffff057224 */ /* 0x000fe400078e0a05 */
[C---:B------:R-:W-:Y:S01]  /*23c0*/  IMAD R7, R14.reuse, R8, R7 ;  /* 0x000000080e077224 */ /* 0x040fe200078e0207 */
[----:B0-----:R-:W-:Y:S01]  /*23d0*/  MOV R0, R6 ;  /* 0x0000000600007202 */ /* 0x001fe20000000f00 */
[C---:B------:R-:W-:Y:S01]  /*23e0*/  IMAD R9, R14.reuse, R5, R9 ;  /* 0x000000050e097224 */ /* 0x040fe200078e0209 */
[----:B------:R-:W-:Y:S01]  /*23f0*/  ISETP.GT.U32.AND P2, PT, R14, R13, PT ;  /* 0x0000000d0e00720c */ /* 0x000fe20003f44070 */
[----:B------:R-:W-:Y:S02]  /*2400*/  @!P6 IMAD.IADD R12, R12, 0x1, -R14 ;  /* 0x000000010c0ce824 */ /* 0x000fe400078e0a0e */
[----:B------:R-:W-:Y:S01]  /*2410*/  @!P4 IMAD.MOV R0, RZ, RZ, -R0 ;  /* 0x000000ffff00c224 */ /* 0x000fe200078e0a00 */
[----:B------:R-:W-:Y:S01]  /*2420*/  ISETP.GT.U32.AND P4, PT, R14, R7, PT ;  /* 0x000000070e00720c */ /* 0x000fe20003f84070 */
[----:B------:R-:W-:Y:S01]  /*2430*/  VIADD R16, R28, 0x60 ;  /* 0x000000601c107836 */ /* 0x000fe20000000000 */
[----:B------:R-:W-:Y:S01]  /*2440*/  ISETP.GT.U32.AND P6, PT, R14, R9, PT ;  /* 0x000000090e00720c */ /* 0x000fe20003fc4070 */
[----:B------:R-:W-:Y:S01]  /*2450*/  @!P5 IMAD.IADD R10, R10, 0x1, -R14 ;  /* 0x000000010a0ad824 */ /* 0x000fe200078e0a0e */
[----:B------:R-:W-:Y:S01]  /*2460*/  ISETP.GE.AND P5, PT, R2, RZ, PT ;  /* 0x000000ff0200720c */ /* 0x000fe20003fa6270 */
[C---:B------:R-:W-:Y:S01]  /*2470*/  VIADD R2, R28.reuse, 0x5f ;  /* 0x0000005f1c027836 */ /* 0x040fe20000000000 */
[----:B------:R-:W-:Y:S01]  /*2480*/  IABS R5, R16 ;  /* 0x0000001000057213 */ /* 0x000fe20000000000 */
[----:B------:R0:W-:Y:S01]  /*2490*/  STL [R1+0xdc], R0 ;  /* 0x0000dc0001007387 */ /* 0x0001e20000100800 */
[----:B------:R-:W-:-:S02]  /*24a0*/  VIADD R8, R28, 0x5e ;  /* 0x0000005e1c087836 */ /* 0x000fc40000000000 */
[----:B------:R-:W-:Y:S01]  /*24b0*/  @!P2 IMAD.IADD R13, R13, 0x1, -R14 ;  /* 0x000000010d0da824 */ /* 0x000fe200078e0a0e */
[----:B------:R-:W-:Y:S01]  /*24c0*/  IABS R6, R2 ;  /* 0x0000000200067213 */ /* 0x000fe20000000000 */
[----:B-1----:R-:W-:Y:S01]  /*24d0*/  IMAD.MOV.U32 R3, RZ, RZ, R12 ;  /* 0x000000ffff037224 */ /* 0x002fe200078e000c */
[----:B------:R-:W-:Y:S01]  /*24e0*/  ISETP.GE.AND P2, PT, R4, RZ, PT ;  /* 0x000000ff0400720c */ /* 0x000fe20003f46270 */
[--C-:B------:R-:W-:Y:S01]  /*24f0*/  @!P4 IMAD.IADD R7, R7, 0x1, -R14.reuse ;  /* 0x000000010707c824 */ /* 0x100fe200078e0a0e */
[C---:B------:R-:W-:Y:S01]  /*2500*/  ISETP.GT.U32.AND P4, PT, R14.reuse, R13, PT ;  /* 0x0000000d0e00720c */ /* 0x040fe20003f84070 */
[----:B------:R-:W-:Y:S01]  /*2510*/  IMAD.HI.U32 R4, R15, R5, RZ ;  /* 0x000000050f047227 */ /* 0x000fe200078e00ff */
[----:B0-----:R-:W-:Y:S02]  /*2520*/  MOV R0, R10 ;  /* 0x0000000a00007202 */ /* 0x001fe40000000f00 */
[----:B------:R-:W-:Y:S01]  /*2530*/  IABS R18, R8 ;  /* 0x0000000800127213 */ /* 0x000fe20000000000 */
[----:B------:R-:W-:Y:S01]  /*2540*/  @!P6 IMAD.IADD R9, R9, 0x1, -R14 ;  /* 0x000000010909e824 */ /* 0x000fe200078e0a0e */
[----:B------:R-:W-:Y:S01]  /*2550*/  ISETP.GT.U32.AND P6, PT, R14, R7, PT ;  /* 0x000000070e00720c */ /* 0x000fe20003fc4070 */
[----:B------:R-:W-:-:S02]  /*2560*/  IMAD.MOV R4, RZ, RZ, -R4 ;  /* 0x000000ffff047224 */ /* 0x000fc400078e0a04 */
[----:B------:R-:W-:-:S04]  /*2570*/  IMAD.HI.U32 R10, R15, R6, RZ ;  /* 0x000000060f0a7227 */ /* 0x000fc800078e00ff */
[C---:B------:R-:W-:Y:S02]  /*2580*/  IMAD R5, R14.reuse, R4, R5 ;  /* 0x000000040e057224 */ /* 0x040fe400078e0205 */
[----:B------:R-:W-:Y:S02]  /*2590*/  IMAD.MOV R10, RZ, RZ, -R10 ;  /* 0x000000ffff0a7224 */ /* 0x000fe400078e0a0a */
[----:B------:R-:W-:Y:S01]  /*25a0*/  @!P4 IMAD.IADD R13, R13, 0x1, -R14 ;  /* 0x000000010d0dc824 */ /* 0x000fe200078e0a0e */
[C---:B------:R-:W-:Y:S01]  /*25b0*/  ISETP.GT.U32.AND P4, PT, R14.reuse, R5, PT ;  /* 0x000000050e00720c */ /* 0x040fe20003f84070 */
[C---:B------:R-:W-:Y:S02]  /*25c0*/  IMAD R6, R14.reuse, R10, R6 ;  /* 0x0000000a0e067224 */ /* 0x040fe400078e0206 */
[----:B------:R-:W-:Y:S02]  /*25d0*/  @!P6 IMAD.IADD R7, R7, 0x1, -R14 ;  /* 0x000000010707e824 */ /* 0x000fe400078e0a0e */
[----:B------:R-:W-:Y:S01]  /*25e0*/  @!P1 IMAD.MOV R0, RZ, RZ, -R0 ;  /* 0x000000ffff009224 */ /* 0x000fe200078e0a00 */
[----:B------:R-:W-:Y:S01]  /*25f0*/  ISETP.GT.U32.AND P6, PT, R14, R6, PT ;  /* 0x000000060e00720c */ /* 0x000fe20003fc4070 */
[----:B------:R-:W-:Y:S01]  /*2600*/  VIADD R4, R28, 0x5d ;  /* 0x0000005d1c047836 */ /* 0x000fe20000000000 */
[----:B------:R-:W-:Y:S01]  /*2610*/  ISETP.GT.U32.AND P1, PT, R14, R9, PT ;  /* 0x000000090e00720c */ /* 0x000fe20003f24070 */
[----:B------:R-:W-:Y:S01]  /*2620*/  IMAD.HI.U32 R19, R15, R18, RZ ;  /* 0x000000120f137227 */ /* 0x000fe200078e00ff */
[----:B------:R0:W-:Y:S02]  /*2630*/  STL [R1+0xe0], R0 ;  /* 0x0000e00001007387 */ /* 0x0001e40000100800 */
[----:B------:R-:W-:Y:S01]  /*2640*/  IABS R10, R4 ;  /* 0x00000004000a7213 */ /* 0x000fe20000000000 */
[----:B------:R-:W-:Y:S01]  /*2650*/  @!P4 IMAD.IADD R5, R5, 0x1, -R14 ;  /* 0x000000010505c824 */ /* 0x000fe200078e0a0e */
[----:B------:R-:W-:Y:S01]  /*2660*/  IADD3 R19, -R19, RZ, RZ ;  /* 0x000000ff13137210 */ /* 0x000fe20007ffe1ff */
[----:B------:R-:W-:Y:S01]  /*2670*/  @!P3 IMAD.MOV R3, RZ, RZ, -R3 ;  /* 0x000000ffff03b224 */ /* 0x000fe200078e0a03 */
[----:B------:R-:W-:Y:S01]  /*2680*/  ISETP.GE.AND P4, PT, R2, RZ, PT ;  /* 0x000000ff0200720c */ /* 0x000fe20003f86270 */
[----:B------:R-:W-:-:S03]  /*2690*/  IMAD.HI.U32 R17, R15, R10, RZ ;  /* 0x0000000a0f117227 */ /* 0x000fc600078e00ff */
[----:B------:R1:W-:Y:S01]  /*26a0*/  STL [R1+0xe4], R3 ;  /* 0x0000e40301007387 */ /* 0x0003e20000100800 */
[----:B0-----:R-:W-:Y:S02]  /*26b0*/  IMAD.MOV.U32 R0, RZ, RZ, R13 ;  /* 0x000000ffff007224 */ /* 0x001fe400078e000d */
[----:B------:R-:W-:Y:S01]  /*26c0*/  @!P6 IMAD.IADD R6, R6, 0x1, -R14 ;  /* 0x000000010606e824 */ /* 0x000fe200078e0a0e */
[----:B------:R-:W-:Y:S01]  /*26d0*/  ISETP.GT.U32.AND P6, PT, R14, R5, PT ;  /* 0x000000050e00720c */ /* 0x000fe20003fc4070 */
[----:B------:R-:W-:Y:S02]  /*26e0*/  @!P0 IMAD.MOV R0, RZ, RZ, -R0 ;  /* 0x000000ffff008224 */ /* 0x000fe400078e0a00 */
[----:B------:R-:W-:Y:S01]  /*26f0*/  @!P1 IMAD.IADD R9, R9, 0x1, -R14 ;  /* 0x0000000109099824 */ /* 0x000fe200078e0a0e */
[----:B------:R-:W-:Y:S01]  /*2700*/  ISETP.GE.AND P1, PT, R16, RZ, PT ;  /* 0x000000ff1000720c */ /* 0x000fe20003f26270 */
[C---:B------:R-:W-:Y:S01]  /*2710*/  IMAD R2, R14.reuse, R19, R18 ;  /* 0x000000130e027224 */ /* 0x040fe200078e0212 */
[----:B------:R0:W-:Y:S01]  /*2720*/  STL [R1+0xe8], R0 ;  /* 0x0000e80001007387 */ /* 0x0001e20000100800 */
[----:B------:R-:W-:Y:S01]  /*2730*/  IMAD.MOV R17, RZ, RZ, -R17 ;  /* 0x000000ffff117224 */ /* 0x000fe200078e0a11 */
[C---:B------:R-:W-:Y:S01]  /*2740*/  ISETP.GT.U32.AND P0, PT, R14.reuse, R6, PT ;  /* 0x000000060e00720c */ /* 0x040fe20003f04070 */
[----:B-1----:R-:W-:Y:S01]  /*2750*/  IMAD.MOV.U32 R3, RZ, RZ, R7 ;  /* 0x000000ffff037224 */ /* 0x002fe200078e0007 */
[C---:B------:R-:W-:Y:S01]  /*2760*/  ISETP.GT.U32.AND P3, PT, R14.reuse, R2, PT ;  /* 0x000000020e00720c */ /* 0x040fe20003f64070 */
[----:B------:R-:W-:-:S02]  /*2770*/  IMAD R10, R14, R17, R10 ;  /* 0x000000110e0a7224 */ /* 0x000fc400078e020a */
[----:B------:R-:W-:Y:S01]  /*2780*/  VIADD R11, R28, 0x5c ;  /* 0x0000005c1c0b7836 */ /* 0x000fe20000000000 */
[----:B------:R-:W-:Y:S01]  /*2790*/  @!P5 IADD3 R3, -R3, RZ, RZ ;  /* 0x000000ff0303d210 */ /* 0x000fe20007ffe1ff */
[----:B------:R-:W-:Y:S01]  /*27a0*/  @!P6 IMAD.IADD R5, R5, 0x1, -R14 ;  /* 0x000000010505e824 */ /* 0x000fe200078e0a0e */
[----:B------:R-:W-:Y:S01]  /*27b0*/  ISETP.GT.U32.AND P6, PT, R14, R10, PT ;  /* 0x0000000a0e00720c */ /* 0x000fe20003fc4070 */
[----:B0-----:R-:W-:Y:S01]  /*27c0*/  IMAD.MOV.U32 R0, RZ, RZ, R9 ;  /* 0x000000ffff007224 */ /* 0x001fe200078e0009 */
[----:B------:R-:W-:Y:S01]  /*27d0*/  IABS R16, R11 ;  /* 0x0000000b00107213 */ /* 0x000fe20000000000 */
[----:B------:R-:W-:Y:S01]  /*27e0*/  STL [R1+0xf8], R3 ;  /* 0x0000f80301007387 */ /* 0x000fe20000100800 */
[----:B------:R-:W-:Y:S01]  /*27f0*/  ISETP.GE.AND P5, PT, R8, RZ, PT ;  /* 0x000000ff0800720c */ /* 0x000fe20003fa6270 */
[----:B------:R-:W-:Y:S01]  /*2800*/  @!P2 IMAD.MOV R0, RZ, RZ, -R0 ;  /* 0x000000ffff00a224 */ /* 0x000fe200078e0a00 */
[----:B------:R-:W-:Y:S01]  /*2810*/  ISETP.GE.AND P2, PT, R4, RZ, PT ;  /* 0x000000ff0400720c */ /* 0x000fe20003f46270 */
[----:B------:R-:W-:-:S03]  /*2820*/  IMAD.HI.U32 R7, R15, R16, RZ ;  /* 0x000000100f077227 */ /* 0x000fc600078e00ff */
[----:B------:R0:W-:Y:S01]  /*2830*/  STL [R1+0x100], R0 ;  /* 0x0001000001007387 */ /* 0x0001e20000100800 */
[----:B------:R-:W-:Y:S02]  /*2840*/  VIADD R4, R28, 0x5b ;  /* 0x0000005b1c047836 */ /* 0x000fe40000000000 */
[--C-:B------:R-:W-:Y:S02]  /*2850*/  @!P3 IMAD.IADD R2, R2, 0x1, -R14.reuse ;  /* 0x000000010202b824 */ /* 0x100fe400078e0a0e */
[----:B------:R-:W-:Y:S01]  /*2860*/  IMAD.MOV R7, RZ, RZ, -R7 ;  /* 0x000000ffff077224 */ /* 0x000fe200078e0a07 */
[----:B------:R-:W-:Y:S01]  /*2870*/  ISETP.GE.AND P3, PT, R4, RZ, PT ;  /* 0x000000ff0400720c */ /* 0x000fe20003f66270 */
[--C-:B------:R-:W-:Y:S01]  /*2880*/  @!P0 IMAD.IADD R6, R6, 0x1, -R14.reuse ;  /* 0x0000000106068824 */ /* 0x100fe200078e0a0e */
[----:B------:R-:W-:Y:S01]  /*2890*/  ISETP.GE.AND P0, PT, R11, RZ, PT ;  /* 0x000000ff0b00720c */ /* 0x000fe20003f06270 */
[----:B------:R-:W-:Y:S01]  /*28a0*/  @!P6 IMAD.IADD R10, R10, 0x1, -R14 ;  /* 0x000000010a0ae824 */ /* 0x000fe200078e0a0e */
[----:B0-----:R-:W-:Y:S01]  /*28b0*/  MOV R0, R5 ;  /* 0x0000000500007202 */ /* 0x001fe20000000f00 */
[----:B------:R-:W-:Y:S01]  /*28c0*/  IMAD R18, R14, R7, R16 ;  /* 0x000000070e127224 */ /* 0x000fe200078e0210 */
[----:B------:R-:W-:Y:S01]  /*28d0*/  IABS R11, R4 ;  /* 0x00000004000b7213 */ /* 0x000fe20000000000 */
[----:B------:R-:W-:Y:S01]  /*28e0*/  VIADD R8, R28, 0x5a ;  /* 0x0000005a1c087836 */ /* 0x000fe20000000000 */
[C---:B------:R-:W-:Y:S01]  /*28f0*/  ISETP.GT.U32.AND P6, PT, R14.reuse, R2, PT ;  /* 0x000000020e00720c */ /* 0x040fe20003fc4070 */
[----:B------:R-:W-:Y:S01]  /*2900*/  @!P1 IMAD.MOV R0, RZ, RZ, -R0 ;  /* 0x000000ffff009224 */ /* 0x000fe200078e0a00 */
[----:B------:R-:W-:Y:S01]  /*2910*/  ISETP.GT.U32.AND P1, PT, R14, R10, PT ;  /* 0x0000000a0e00720c */ /* 0x000fe20003f24070 */
[----:B------:R-:W-:Y:S01]  /*2920*/  IMAD.HI.U32 R5, R15, R11, RZ ;  /* 0x0000000b0f057227 */ /* 0x000fe200078e00ff */
[----:B------:R-:W-:-:S02]  /*2930*/  IABS R12, R8 ;  /* 0x00000008000c7213 */ /* 0x000fc40000000000 */
[----:B------:R0:W-:Y:S01]  /*2940*/  STL [R1+0x104], R0 ;  /* 0x0001040001007387 */ /* 0x0001e20000100800 */
[----:B------:R-:W-:Y:S02]  /*2950*/  IMAD.MOV R5, RZ, RZ, -R5 ;  /* 0x000000ffff057224 */ /* 0x000fe400078e0a05 */
[----:B------:R-:W-:Y:S02]  /*2960*/  VIADD R7, R28, 0x59 ;  /* 0x000000591c077836 */ /* 0x000fe40000000000 */
[----:B------:R-:W-:Y:S02]  /*2970*/  IMAD R11, R14, R5, R11 ;  /* 0x000000050e0b7224 */ /* 0x000fe400078e020b */
[----:B------:R-:W-:Y:S01]  /*2980*/  @!P6 IMAD.IADD R2, R2, 0x1, -R14 ;  /* 0x000000010202e824 */ /* 0x000fe200078e0a0e */
[----:B------:R-:W-:Y:S01]  /*2990*/  IABS R16, R7 ;  /* 0x0000000700107213 */ /* 0x000fe20000000000 */
[----:B------:R-:W-:Y:S01]  /*29a0*/  IMAD.HI.U32 R5, R15, R12, RZ ;  /* 0x0000000c0f057227 */ /* 0x000fe200078e00ff */
[----:B------:R-:W-:-:S03]  /*29b0*/  ISETP.GT.U32.AND P6, PT, R14, R11, PT ;  /* 0x0000000b0e00720c */ /* 0x000fc60003fc4070 */
[----:B0-----:R-:W-:Y:S02]  /*29c0*/  IMAD.MOV.U32 R0, RZ, RZ, R6 ;  /* 0x000000ffff007224 */ /* 0x001fe400078e0006 */
[----:B------:R-:W-:Y:S01]  /*29d0*/  @!P1 IMAD.IADD R10, R10, 0x1, -R14 ;  /* 0x000000010a0a9824 */ /* 0x000fe200078e0a0e */
[----:B------:R-:W-:Y:S01]  /*29e0*/  ISETP.GE.AND P1, PT, R8, RZ, PT ;  /* 0x000000ff0800720c */ /* 0x000fe20003f26270 */
[----:B------:R-:W-:Y:S01]  /*29f0*/  @!P4 IMAD.MOV R0, RZ, RZ, -R0 ;  /* 0x000000ffff00c224 */ /* 0x000fe200078e0a00 */
[----:B------:R-:W-:Y:S01]  /*2a00*/  ISETP.GT.U32.AND P4, PT, R14, R18, PT ;  /* 0x000000120e00720c */ /* 0x000fe20003f84070 */
[----:B------:R-:W-:-:S03]  /*2a10*/  IMAD.HI.U32 R6, R15, R16, RZ ;  /* 0x000000100f067227 */ /* 0x000fc600078e00ff */
[----:B------:R0:W-:Y:S01]  /*2a20*/  STL [R1+0x108], R0 ;  /* 0x0001080001007387 */ /* 0x0001e20000100800 */
[----:B------:R-:W-:Y:S02]  /*2a30*/  IMAD.MOV R8, RZ, RZ, -R5 ;  /* 0x000000ffff087224 */ /* 0x000fe400078e0a05 */
[----:B------:R-:W-:Y:S02]  /*2a40*/  VIADD R4, R28, 0x58 ;  /* 0x000000581c047836 */ /* 0x000fe40000000000 */
[----:B------:R-:W-:Y:S02]  /*2a50*/  IMAD.MOV R6, RZ, RZ, -R6 ;  /* 0x000000ffff067224 */ /* 0x000fe400078e0a06 */
[----:B------:R-:W-:Y:S01]  /*2a60*/  IMAD R12, R14, R8, R12 ;  /* 0x000000080e0c7224 */ /* 0x000fe200078e020c */
[----:B------:R-:W-:Y:S01]  /*2a70*/  IABS R13, R4 ;  /* 0x00000004000d7213 */ /* 0x000fe20000000000 */
[----:B------:R-:W-:Y:S01]  /*2a80*/  @!P6 IMAD.IADD R11, R11, 0x1, -R14 ;  /* 0x000000010b0be824 */ /* 0x000fe200078e0a0e */
[----:B------:R-:W-:Y:S01]  /*2a90*/  @!P4 IADD3 R18, R18, -R14, RZ ;  /* 0x8000000e1212c210 */ /* 0x000fe20007ffe0ff */
[----:B0-----:R-:W-:Y:S01]  /*2aa0*/  IMAD.MOV.U32 R0, RZ, RZ, R2 ;  /* 0x000000ffff007224 */ /* 0x001fe200078e0002 */
[----:B------:R-:W-:Y:S01]  /*2ab0*/  ISETP.GE.AND P4, PT, R7, RZ, PT ;  /* 0x000000ff0700720c */ /* 0x000fe20003f86270 */
[C---:B------:R-:W-:Y:S01]  /*2ac0*/  IMAD R16, R14.reuse, R6, R16 ;  /* 0x000000060e107224 */ /* 0x040fe200078e0210 */
[C---:B------:R-:W-:Y:S01]  /*2ad0*/  ISETP.GT.U32.AND P6, PT, R14.reuse, R11, PT ;  /* 0x0000000b0e00720c */ /* 0x040fe20003fc4070 */
[----:B------:R-:W-:Y:S01]  /*2ae0*/  @!P5 IMAD.MOV R0, RZ, RZ, -R0 ;  /* 0x000000ffff00d224 */ /* 0x000fe200078e0a00 */
[----:B------:R-:W-:Y:S01]  /*2af0*/  ISETP.GT.U32.AND P5, PT, R14, R18, PT ;  /* 0x000000120e00720c */ /* 0x000fe20003fa4070 */
[----:B------:R-:W-:-:S03]  /*2b00*/  IMAD.HI.U32 R5, R15, R13, RZ ;  /* 0x0000000d0f057227 */ /* 0x000fc600078e00ff */
[----:B------:R0:W-:Y:S01]  /*2b10*/  STL [R1+0x110], R0 ;  /* 0x0001100001007387 */ /* 0x0001e20000100800 */
[----:B------:R-:W-:Y:S02]  /*2b20*/  IMAD.MOV R5, RZ, RZ, -R5 ;  /* 0x000000ffff057224 */ /* 0x000fe400078e0a05 */
[----:B------:R-:W-:Y:S02]  /*2b30*/  VIADD R9, R28, 0x57 ;  /* 0x000000571c097836 */ /* 0x000fe40000000000 */
[----:B------:R-:W-:Y:S02]  /*2b40*/  IMAD R13, R14, R5, R13 ;  /* 0x000000050e0d7224 */ /* 0x000fe400078e020d */
[--C-:B------:R-:W-:Y:S01]  /*2b50*/  @!P6 IMAD.IADD R11, R11, 0x1, -R14.reuse ;  /* 0x000000010b0be824 */ /* 0x100fe200078e0a0e */
[----:B------:R-:W-:Y:S01]  /*2b60*/  IABS R17, R9 ;  /* 0x0000000900117213 */ /* 0x000fe20000000000 */
[----:B------:R-:W-:Y:S01]  /*2b70*/  @!P5 IMAD.IADD R18, R18, 0x1, -R14 ;  /* 0x000000011212d824 */ /* 0x000fe200078e0a0e */
[C---:B------:R-:W-:Y:S01]  /*2b80*/  ISETP.GT.U32.AND P5, PT, R14.reuse, R16, PT ;  /* 0x000000100e00720c */ /* 0x040fe20003fa4070 */
[----:B0-----:R-:W-:Y:S01]  /*2b90*/  IMAD.MOV.U32 R0, RZ, RZ, R10 ;  /* 0x000000ffff007224 */ /* 0x001fe200078e000a */
[----:B------:R-:W-:Y:S01]  /*2ba0*/  ISETP.GT.U32.AND P6, PT, R14, R13, PT ;  /* 0x0000000d0e00720c */ /* 0x000fe20003fc4070 */
[----:B------:R-:W-:Y:S01]  /*2bb0*/  IMAD.HI.U32 R19, R15, R17, RZ ;  /* 0x000000110f137227 */ /* 0x000fe200078e00ff */
[----:B------:R-:W-:-:S03]  /*2bc0*/  IADD3 R10, R28, 0x54, RZ ;  /* 0x000000541c0a7810 */ /* 0x000fc60007ffe0ff */
[----:B------:R-:W-:Y:S01]  /*2bd0*/  @!P2 IMAD.MOV R0, RZ, RZ, -R0 ;  /* 0x000000ffff00a224 */ /* 0x000fe200078e0a00 */
[----:B------:R-:W-:Y:S01]  /*2be0*/  ISETP.GT.U32.AND P2, PT, R14, R12, PT ;  /* 0x0000000c0e00720c */ /* 0x000fe20003f44070 */
[----:B------:R-:W-:Y:S01]  /*2bf0*/  VIADD R6, R28, 0x56 ;  /* 0x000000561c067836 */ /* 0x000fe20000000000 */
[----:B------:R-:W-:Y:S01]  /*2c00*/  IABS R5, R10 ;  /* 0x0000000a00057213 */ /* 0x000fe20000000000 */
[----:B------:R-:W-:Y:S01]  /*2c10*/  IMAD.MOV R19, RZ, RZ, -R19 ;  /* 0x000000ffff137224 */ /* 0x000fe200078e0a13 */
[----:B------:R0:W-:Y:S01]  /*2c20*/  STL [R1+0x11c], R0 ;  /* 0x00011c0001007387 */ /* 0x0001e20000100800 */
[--C-:B------:R-:W-:Y:S01]  /*2c30*/  @!P5 IMAD.IADD R16, R16, 0x1, -R14.reuse ;  /* 0x000000011010d824 */ /* 0x100fe200078e0a0e */
[----:B------:R-:W-:Y:S01]  /*2c40*/  IABS R7, R6 ;  /* 0x0000000600077213 */ /* 0x000fe20000000000 */
[----:B------:R-:W-:Y:S02]  /*2c50*/  @!P6 IMAD.IADD R13, R13, 0x1, -R14 ;  /* 0x000000010d0de824 */ /* 0x000fe400078e0a0e */
[----:B------:R-:W-:Y:S01]  /*2c60*/  IMAD.MOV.U32 R3, RZ, RZ, R18 ;  /* 0x000000ffff037224 */ /* 0x000fe200078e0012 */
[----:B------:R-:W-:Y:S01]  /*2c70*/  ISETP.GT.U32.AND P6, PT, R14, R16, PT ;  /* 0x000000100e00720c */ /* 0x000fe20003fc4070 */
[----:B------:R-:W-:-:S02]  /*2c80*/  VIADD R2, R28, 0x55 ;  /* 0x000000551c027836 */ /* 0x000fc40000000000 */
[----:B------:R-:W-:Y:S01]  /*2c90*/  @!P2 IMAD.IADD R12, R12, 0x1, -R14 ;  /* 0x000000010c0ca824 */ /* 0x000fe200078e0a0e */
[----:B------:R-:W-:Y:S01]  /*2ca0*/  ISETP.GE.AND P2, PT, R4, RZ, PT ;  /* 0x000000ff0400720c */ /* 0x000fe20003f46270 */
[----:B0-----:R-:W-:Y:S01]  /*2cb0*/  IMAD.MOV.U32 R0, RZ, RZ, R11 ;  /* 0x000000ffff007224 */ /* 0x001fe200078e000b */
[----:B------:R-:W-:Y:S01]  /*2cc0*/  @!P0 IADD3 R3, -R3, RZ, RZ ;  /* 0x000000ff03038210 */ /* 0x000fe20007ffe1ff */
[----:B------:R-:W-:Y:S01]  /*2cd0*/  IMAD.HI.U32 R4, R15, R7, RZ ;  /* 0x000000070f047227 */ /* 0x000fe200078e00ff */
[C---:B------:R-:W-:Y:S02]  /*2ce0*/  ISETP.GT.U32.AND P5, PT, R14.reuse, R12, PT ;  /* 0x0000000c0e00720c */ /* 0x040fe40003fa4070 */
[C---:B------:R-:W-:Y:S01]  /*2cf0*/  ISETP.GT.U32.AND P0, PT, R14.reuse, R13, PT ;  /* 0x0000000d0e00720c */ /* 0x040fe20003f04070 */
[----:B------:R-:W-:Y:S01]  /*2d00*/  @!P3 IMAD.MOV R0, RZ, RZ, -R0 ;  /* 0x000000ffff00b224 */ /* 0x000fe200078e0a00 */
[----:B------:R-:W-:Y:S01]  /*2d10*/  ISETP.GE.AND P3, PT, R9, RZ, PT ;  /* 0x000000ff0900720c */ /* 0x000fe20003f66270 */
[----:B------:R-:W-:Y:S01]  /*2d20*/  IMAD R9, R14, R19, R17 ;  /* 0x000000130e097224 */ /* 0x000fe200078e0211 */
[----:B------:R-:W-:Y:S01]  /*2d30*/  STL [R1+0x120], R3 ;  /* 0x0001200301007387 */ /* 0x000fe20000100800 */
[----:B------:R-:W-:Y:S01]  /*2d40*/  IMAD.MOV R4, RZ, RZ, -R4 ;  /* 0x000000ffff047224 */ /* 0x000fe200078e0a04 */
[----:B------:R-:W-:Y:S01]  /*2d50*/  IABS R8, R2 ;  /* 0x0000000200087213 */ /* 0x000fe20000000000 */
[----:B------:R-:W-:Y:S01]  /*2d60*/  IMAD.HI.U32 R17, R15, R5, RZ ;  /* 0x000000050f117227 */ /* 0x000fe200078e00ff */
[----:B------:R0:W-:Y:S03]  /*2d70*/  STL [R1+0x13c], R0 ;  /* 0x00013c0001007387 */ /* 0x0001e60000100800 */
[----:B------:R-:W-:Y:S01]  /*2d80*/  @!P5 IMAD.IADD R12, R12, 0x1, -R14 ;  /* 0x000000010c0cd824 */ /* 0x000fe200078e0a0e */
[C---:B------:R-:W-:Y:S01]  /*2d90*/  ISETP.GT.U32.AND P5, PT, R14.reuse, R9, PT ;  /* 0x000000090e00720c */ /* 0x040fe20003fa4070 */
[----:B------:R-:W-:-:S02]  /*2da0*/  IMAD R7, R14, R4, R7 ;  /* 0x000000040e077224 */ /* 0x000fc400078e0207 */
[----:B------:R-:W-:Y:S02]  /*2db0*/  @!P6 IMAD.IADD R16, R16, 0x1, -R14 ;  /* 0x000000011010e824 */ /* 0x000fe400078e0a0e */
[----:B------:R-:W-:Y:S01]  /*2dc0*/  IMAD.MOV R17, RZ, RZ, -R17 ;  /* 0x000000ffff117224 */ /* 0x000fe200078e0a11 */
[----:B0-----:R-:W-:Y:S01]  /*2dd0*/  MOV R0, R12 ;  /* 0x0000000c00007202 */ /* 0x001fe20000000f00 */
[----:B------:R-:W-:Y:S01]  /*2de0*/  IMAD.MOV.U32 R3, RZ, RZ, R16 ;  /* 0x000000ffff037224 */ /* 0x000fe200078e0010 */
[C---:B------:R-:W-:Y:S01]  /*2df0*/  ISETP.GT.U32.AND P6, PT, R14.reuse, R7, PT ;  /* 0x000000070e00720c */ /* 0x040fe20003fc4070 */
[----:B------:R-:W-:Y:S02]  /*2e00*/  IMAD R5, R14, R17, R5 ;  /* 0x000000110e057224 */ /* 0x000fe400078e0205 */
[----:B------:R-:W-:Y:S02]  /*2e10*/  @!P1 IMAD.MOV R0, RZ, RZ, -R0 ;  /* 0x000000ffff009224 */ /* 0x000fe400078e0a00 */
[----:B------:R-:W-:-:S02]  /*2e20*/  @!P5 IMAD.IADD R9, R9, 0x1, -R14 ;  /* 0x000000010909d824 */ /* 0x000fc400078e0a0e */
[----:B------:R-:W-:Y:S01]  /*2e30*/  IMAD.HI.U32 R18, R15, R8, RZ ;  /* 0x000000080f127227 */ /* 0x000fe200078e00ff */
[----:B------:R0:W-:Y:S02]  /*2e40*/  STL [R1+0x144], R0 ;  /* 0x0001440001007387 */ /* 0x0001e40000100800 */
[----:B------:R-:W-:Y:S01]  /*2e50*/  ISETP.GT.U32.AND P1, PT, R14, R9, PT ;  /* 0x000000090e00720c */ /* 0x000fe20003f24070 */
[----:B------:R-:W-:Y:S01]  /*2e60*/  @!P0 IMAD.IADD R13, R13, 0x1, -R14 ;  /* 0x000000010d0d8824 */ /* 0x000fe200078e0a0e */
[----:B------:R-:W-:Y:S01]  /*2e70*/  ISETP.GE.AND P0, PT, R6, RZ, PT ;  /* 0x000000ff0600720c */ /* 0x000fe20003f06270 */
[----:B------:R-:W-:Y:S01]  /*2e80*/  @!P4 IMAD.MOV R3, RZ, RZ, -R3 ;  /* 0x000000ffff03c224 */ /* 0x000fe200078e0a03 */
[----:B------:R-:W-:Y:S01]  /*2e90*/  ISETP.GT.U32.AND P4, PT, R14, R5, PT ;  /* 0x000000050e00720c */ /* 0x000fe20003f84070 */
[----:B------:R-:W-:Y:S02]  /*2ea0*/  VIADD R4, R28, 0x53 ;  /* 0x000000531c047836 */ /* 0x000fe40000000000 */
[----:B------:R-:W-:Y:S01]  /*2eb0*/  IMAD.MOV R18, RZ, RZ, -R18 ;  /* 0x000000ffff127224 */ /* 0x000fe200078e0a12 */
[----:B------:R-:W-:Y:S01]  /*2ec0*/  STL [R1+0x14c], R3 ;  /* 0x00014c0301007387 */ /* 0x000fe20000100800 */
[----:B0-----:R-:W-:Y:S01]  /*2ed0*/  IMAD.MOV.U32 R0, RZ, RZ, R13 ;  /* 0x000000ffff007224 */ /* 0x001fe200078e000d */
[----:B------:R-:W-:Y:S01]  /*2ee0*/  IABS R11, R4 ;  /* 0x00000004000b7213 */ /* 0x000fe20000000000 */
[----:B------:R-:W-:-:S02]  /*2ef0*/  @!P6 IMAD.IADD R7, R7, 0x1, -R14 ;  /* 0x000000010707e824 */ /* 0x000fc400078e0a0e */
[C---:B------:R-:W-:Y:S02]  /*2f00*/  IMAD R6, R14.reuse, R18, R8 ;  /* 0x000000120e067224 */ /* 0x040fe400078e0208 */
[----:B------:R-:W-:Y:S01]  /*2f10*/  @!P2 IMAD.MOV R0, RZ, RZ, -R0 ;  /* 0x000000ffff00a224 */ /* 0x000fe200078e0a00 */
[----:B------:R-:W-:Y:S01]  /*2f20*/  ISETP.GT.U32.AND P6, PT, R14, R7, PT ;  /* 0x000000070e00720c */ /* 0x000fe20003fc4070 */
[----:B------:R-:W-:Y:S01]  /*2f30*/  VIADD R8, R28, 0x52 ;  /* 0x000000521c087836 */ /* 0x000fe20000000000 */
[----:B------:R-:W-:Y:S01]  /*2f40*/  ISETP.GT.U32.AND P5, PT, R14, R6, PT ;  /* 0x000000060e00720c */ /* 0x000fe20003fa4070 */
[--C-:B------:R-:W-:Y:S01]  /*2f50*/  @!P1 IMAD.IADD R9, R9, 0x1, -R14.reuse ;  /* 0x0000000109099824 */ /* 0x100fe200078e0a0e */
[----:B------:R0:W-:Y:S01]  /*2f60*/  STL [R1+0x158], R0 ;  /* 0x0001580001007387 */ /* 0x0001e20000100800 */
[----:B------:R-:W-:Y:S01]  /*2f70*/  IMAD.HI.U32 R17, R15, R11, RZ ;  /* 0x0000000b0f117227 */ /* 0x000fe200078e00ff */
[----:B------:R-:W-:Y:S02]  /*2f80*/  IABS R12, R8 ;  /* 0x00000008000c7213 */ /* 0x000fe40000000000 */
[----:B------:R-:W-:Y:S01]  /*2f90*/  ISETP.GE.AND P2, PT, R2, RZ, PT ;  /* 0x000000ff0200720c */ /* 0x000fe20003f46270 */
[----:B------:R-:W-:Y:S01]  /*2fa0*/  @!P4 IMAD.IADD R5, R5, 0x1, -R14 ;  /* 0x000000010505c824 */ /* 0x000fe200078e0a0e */
[----:B------:R-:W-:Y:S01]  /*2fb0*/  ISETP.GE.AND P1, PT, R10, RZ, PT ;  /* 0x000000ff0a00720c */ /* 0x000fe20003f26270 */
[----:B------:R-:W-:Y:S01]  /*2fc0*/  IMAD.MOV R16, RZ, RZ, -R17 ;  /* 0x000000ffff107224 */ /* 0x000fe200078e0a11 */
[----:B------:R-:W-:Y:S01]  /*2fd0*/  ISETP.GE.AND P4, PT, R4, RZ, PT ;  /* 0x000000ff0400720c */ /* 0x000fe20003f86270 */
[----:B------:R-:W-:Y:S01]  /*2fe0*/  IMAD.HI.U32 R10, R15, R12, RZ ;  /* 0x0000000c0f0a7227 */ /* 0x000fe200078e00ff */
[----:B------:R-:W-:-:S03]  /*2ff0*/  @!P6 IADD3 R7, R7, -R14, RZ ;  /* 0x8000000e0707e210 */ /* 0x000fc60007ffe0ff */
[----:B0-----:R-:W-:Y:S02]  /*3000*/  IMAD.MOV.U32 R0, RZ, RZ, R9 ;  /* 0x000000ffff007224 */ /* 0x001fe400078e0009 */
[C---:B------:R-:W-:Y:S02]  /*3010*/  IMAD R2, R14.reuse, R16, R11 ;  /* 0x000000100e027224 */ /* 0x040fe400078e020b */
[----:B------:R-:W-:Y:S01]  /*3020*/  @!P3 IMAD.MOV R0, RZ, RZ, -R0 ;  /* 0x000000ffff00b224 */ /* 0x000fe200078e0a00 */
[C---:B------:R-:W-:Y:S01]  /*3030*/  ISETP.GT.U32.AND P3, PT, R14.reuse, R5, PT ;  /* 0x000000050e00720c */ /* 0x040fe20003f64070 */
[----:B------:R-:W-:Y:S01]  /*3040*/  IMAD.MOV R10, RZ, RZ, -R10 ;  /* 0x000000ffff0a7224 */ /* 0x000fe200078e0a0a */
[----:B------:R-:W-:Y:S01]  /*3050*/  ISETP.GT.U32.AND P6, PT, R14, R2, PT ;  /* 0x000000020e00720c */ /* 0x000fe20003fc4070 */
[----:B------:R-:W-:Y:S01]  /*3060*/  @!P5 IMAD.IADD R6, R6, 0x1, -R14 ;  /* 0x000000010606d824 */ /* 0x000fe200078e0a0e */
[----:B------:R0:W-:Y:S01]  /*3070*/  STL [R1+0x15c], R0 ;  /* 0x00015c0001007387 */ /* 0x0001e20000100800 */
[----:B------:R-:W-:-:S02]  /*3080*/  IMAD R4, R14, R10, R12 ;  /* 0x0000000a0e047224 */ /* 0x000fc400078e020c */
[----:B------:R-:W-:Y:S01]  /*3090*/  VIADD R11, R28, 0x51 ;  /* 0x000000511c0b7836 */ /* 0x000fe20000000000 */
[----:B------:R-:W-:Y:S01]  /*30a0*/  ISETP.GT.U32.AND P5, PT, R14, R6, PT ;  /* 0x000000060e00720c */ /* 0x000fe20003fa4070 */
[C---:B------:R-:W-:Y:S02]  /*30b0*/  VIADD R10, R28.reuse, 0x50 ;  /* 0x000000501c0a7836 */ /* 0x040fe40000000000 */
[----:B------:R-:W-:Y:S01]  /*30c0*/  VIADD R9, R28, 0x4f ;  /* 0x0000004f1c097836 */ /* 0x000fe20000000000 */
[----:B------:R-:W-:Y:S01]  /*30d0*/  IABS R18, R11 ;  /* 0x0000000b00127213 */ /* 0x000fe20000000000 */
[----:B------:R-:W-:Y:S01]  /*30e0*/  @!P3 IMAD.IADD R5, R5, 0x1, -R14 ;  /* 0x000000010505b824 */ /* 0x000fe200078e0a0e */
[----:B------:R-:W-:Y:S01]  /*30f0*/  ISETP.GT.U32.AND P3, PT, R14, R4, PT ;  /* 0x000000040e00720c */ /* 0x000fe20003f64070 */
[----:B0-----:R-:W-:Y:S01]  /*3100*/  IMAD.MOV.U32 R0, RZ, RZ, R7 ;  /* 0x000000ffff007224 */ /* 0x001fe200078e0007 */
[----:B------:R-:W-:Y:S01]  /*3110*/  @!P6 IADD3 R2, R2, -R14, RZ ;  /* 0x8000000e0202e210 */ /* 0x000fe20007ffe0ff */
[----:B------:R-:W-:-:S03]  /*3120*/  IMAD.HI.U32 R7, R15, R18, RZ ;  /* 0x000000120f077227 */ /* 0x000fc600078e00ff */
[----:B------:R-:W-:Y:S01]  /*3130*/  ISETP.GT.U32.AND P6, PT, R14, R2, PT ;  /* 0x000000020e00720c */ /* 0x000fe20003fc4070 */
[----:B------:R-:W-:Y:S01]  /*3140*/  @!P0 IMAD.MOV R0, RZ, RZ, -R0 ;  /* 0x000000ffff008224 */ /* 0x000fe200078e0a00 */
[----:B------:R-:W-:Y:S01]  /*3150*/  IADD3 R7, -R7, RZ, RZ ;  /* 0x000000ff07077210 */ /* 0x000fe20007ffe1ff */
[--C-:B------:R-:W-:Y:S01]  /*3160*/  @!P5 IMAD.IADD R6, R6, 0x1, -R14.reuse ;  /* 0x000000010606d824 */ /* 0x100fe200078e0a0e */
[----:B------:R-:W-:Y:S01]  /*3170*/  ISETP.GE.AND P5, PT, R8, RZ, PT ;  /* 0x000000ff0800720c */ /* 0x000fe20003fa6270 */
[----:B------:R-:W-:Y:S01]  /*3180*/  VIADD R8, R28, 0x4e ;  /* 0x0000004e1c087836 */ /* 0x000fe20000000000 */
[----:B------:R0:W-:Y:S01]  /*3190*/  STL [R1+0x160], R0 ;  /* 0x0001600001007387 */ /* 0x0001e20000100800 */
[----:B------:R-:W-:Y:S01]  /*31a0*/  @!P3 IMAD.IADD R4, R4, 0x1, -R14 ;  /* 0x000000010404b824 */ /* 0x000fe200078e0a0e */
[----:B------:R-:W-:Y:S01]  /*31b0*/  ISETP.GE.AND P0, PT, R11, RZ, PT ;  /* 0x000000ff0b00720c */ /* 0x000fe20003f06270 */
[----:B------:R-:W-:Y:S02]  /*31c0*/  IMAD.MOV.U32 R3, RZ, RZ, R6 ;  /* 0x000000ffff037224 */ /* 0x000fe400078e0006 */
[C---:B------:R-:W-:Y:S01]  /*31d0*/  IMAD R18, R14.reuse, R7, R18 ;  /* 0x000000070e127224 */ /* 0x040fe200078e0212 */
[----:B------:R-:W-:Y:S01]  /*31e0*/  ISETP.GT.U32.AND P3, PT, R14, R4, PT ;  /* 0x000000040e00720c */ /* 0x000fe20003f64070 */
[----:B------:R-:W-:Y:S01]  /*31f0*/  @!P2 IMAD.MOV R3, RZ, RZ, -R3 ;  /* 0x000000ffff03a224 */ /* 0x000fe200078e0a03 */
[----:B------:R-:W-:Y:S01]  /*3200*/  ISETP.GE.AND P2, PT, R10, RZ, PT ;  /* 0x000000ff0a00720c */ /* 0x000fe20003f46270 */
[----:B------:R-:W-:Y:S01]  /*3210*/  @!P6 IMAD.IADD R2, R2, 0x1, -R14 ;  /* 0x000000010202e824 */ /* 0x000fe200078e0a0e */
[----:B------:R-:W-:Y:S01]  /*3220*/  IABS R10, R10 ;  /* 0x0000000a000a7213 */ /* 0x000fe20000000000 */
[----:B0-----:R-:W-:Y:S01]  /*3230*/  IMAD.MOV.U32 R0, RZ, RZ, R5 ;  /* 0x000000ffff007224 */ /* 0x001fe200078e0005 */
[----:B------:R-:W-:Y:S01]  /*3240*/  STL [R1+0x164], R3 ;  /* 0x0001640301007387 */ /* 0x000fe20000100800 */
[----:B------:R-:W-:Y:S01]  /*3250*/  ISETP.GE.AND P6, PT, R8, RZ, PT ;  /* 0x000000ff0800720c */ /* 0x000fe20003fc6270 */
[----:B------:R-:W-:Y:S01]  /*3260*/  VIADD R19, R28, 0x4d ;  /* 0x0000004d1c137836 */ /* 0x000fe20000000000 */
[----:B------:R-:W-:Y:S01]  /*3270*/  IABS R8, R8 ;  /* 0x0000000800087213 */ /* 0x000fe20000000000 */
[----:B------:R-:W-:Y:S01]  /*3280*/  @!P1 IMAD.MOV R0, RZ, RZ, -R0 ;  /* 0x000000ffff009224 */ /* 0x000fe200078e0a00 */
[----:B------:R-:W-:Y:S01]  /*3290*/  ISETP.GE.AND P1, PT, R9, RZ, PT ;  /* 0x000000ff0900720c */ /* 0x000fe20003f26270 */
[----:B------:R-:W-:Y:S01]  /*32a0*/  IMAD.HI.U32 R6, R15, R10, RZ ;  /* 0x0000000a0f067227 */ /* 0x000fe200078e00ff */
[----:B------:R-:W-:-:S02]  /*32b0*/  IABS R9, R9 ;  /* 0x0000000900097213 */ /* 0x000fc40000000000 */
[----:B------:R0:W-:Y:S01]  /*32c0*/  STL [R1+0x16c], R0 ;  /* 0x00016c0001007387 */ /* 0x0001e20000100800 */
[----:B------:R-:W-:Y:S02]  /*32d0*/  IMAD.MOV R6, RZ, RZ, -R6 ;  /* 0x000000ffff067224 */ /* 0x000fe400078e0a06 */
[----:B------:R-:W-:-:S04]  /*32e0*/  IMAD.HI.U32 R5, R15, R9, RZ ;  /* 0x000000090f057227 */ /* 0x000fc800078e00ff */
[----:B------:R-:W-:Y:S02]  /*32f0*/  @!P3 IMAD.IADD R4, R4, 0x1, -R14 ;  /* 0x000000010404b824 */ /* 0x000fe400078e0a0e */
[----:B------:R-:W-:Y:S02]  /*3300*/  IMAD.MOV R5, RZ, RZ, -R5 ;  /* 0x000000ffff057224 */ /* 0x000fe400078e0a05 */
[----:B0-----:R-:W-:Y:S02]  /*3310*/  IMAD.MOV.U32 R0, RZ, RZ, R2 ;  /* 0x000000ffff007224 */ /* 0x001fe400078e0002 */
[C---:B------:R-:W-:Y:S02]  /*3320*/  IMAD R10, R14.reuse, R6, R10 ;  /* 0x000000060e0a7224 */ /* 0x040fe400078e020a */
[----:B------:R-:W-:Y:S01]  /*3330*/  @!P4 IMAD.MOV R0, RZ, RZ, -R0 ;  /* 0x000000ffff00c224 */ /* 0x000fe200078e0a00 */
[C---:B------:R-:W-:Y:S01]  /*3340*/  ISETP.GT.U32.AND P4, PT, R14.reuse, R18, PT ;  /* 0x000000120e00720c */ /* 0x040fe20003f84070 */
[C---:B------:R-:W-:Y:S01]  /*3350*/  IMAD R9, R14.reuse, R5, R9 ;  /* 0x000000050e097224 */ /* 0x040fe200078e0209 */
[----:B------:R-:W-:Y:S01]  /*3360*/  ISETP.GT.U32.AND P3, PT, R14, R10, PT ;  /* 0x0000000a0e00720c */ /* 0x000fe20003f64070 */
[----:B------:R-:W-:Y:S01]  /*3370*/  VIADD R13, R28, 0x4c ;  /* 0x0000004c1c0d7836 */ /* 0x000fe20000000000 */
[----:B------:R0:W-:Y:S01]  /*3380*/  STL [R1+0x170], R0 ;  /* 0x0001700001007387 */ /* 0x0001e20000100800 */
[----:B------:R-:W-:-:S03]  /*3390*/  IMAD.HI.U32 R2, R15, R8, RZ ;  /* 0x000000080f027227 */ /* 0x000fc600078e00ff */
[----:B------:R-:W-:Y:S01]  /*33a0*/  IABS R17, R13 ;  /* 0x0000000d00117213 */ /* 0x000fe20000000000 */
[----:B------:R-:W-:Y:S02]  /*33b0*/  IMAD.MOV R2, RZ, RZ, -R2 ;  /* 0x000000ffff027224 */ /* 0x000fe400078e0a02 */
[----:B------:R-:W-:Y:S02]  /*33c0*/  VIADD R7, R28, 0x4a ;  /* 0x0000004a1c077836 */ /* 0x000fe40000000000 */
[----:B------:R-:W-:Y:S02]  /*33d0*/  @!P4 IMAD.IADD R18, R18, 0x1, -R14 ;  /* 0x000000011212c824 */ /* 0x000fe400078e0a0e */
[----:B0-----:R-:W-:Y:S01]  /*33e0*/  IMAD.MOV.U32 R0, RZ, RZ, R4 ;  /* 0x000000ffff007224 */ /* 0x001fe200078e0004 */
[----:B------:R-:W-:Y:S01]  /*33f0*/  IABS R4, R19 ;  /* 0x0000001300047213 */ /* 0x000fe20000000000 */
[----:B------:R-:W-:Y:S01]  /*3400*/  @!P3 IMAD.IADD R10, R10, 0x1, -R14 ;  /* 0x000000010a0ab824 */ /* 0x000fe200078e0a0e */
[----:B------:R-:W-:Y:S01]  /*3410*/  ISETP.GT.U32.AND P4, PT, R14, R18, PT ;  /* 0x000000120e00720c */ /* 0x000fe20003f84070 */
[----:B------:R-:W-:Y:S01]  /*3420*/  IMAD.HI.U32 R5, R15, R17, RZ ;  /* 0x000000110f057227 */ /* 0x000fe200078e00ff */
[----:B------:R-:W-:-:S02]  /*3430*/  @!P5 IADD3 R0, -R0, RZ, RZ ;  /* 0x000000ff0000d210 */ /* 0x000fc40007ffe1ff */
[C---:B------:R-:W-:Y:S01]  /*3440*/  ISETP.GT.U32.AND P5, PT, R14.reuse, R9, PT ;  /* 0x000000090e00720c */ /* 0x040fe20003fa4070 */
[----:B------:R-:W-:Y:S01]  /*3450*/  IMAD.HI.U32 R11, R15, R4, RZ ;  /* 0x000000040f0b7227 */ /* 0x000fe200078e00ff */
[C---:B------:R-:W-:Y:S01]  /*3460*/  ISETP.GT.U32.AND P3, PT, R14.reuse, R10, PT ;  /* 0x0000000a0e00720c */ /* 0x040fe20003f64070 */
[----:B------:R0:W-:Y:S01]  /*3470*/  STL [R1+0x178], R0 ;  /* 0x0001780001007387 */ /* 0x0001e20000100800 */
[----:B------:R-:W-:Y:S01]  /*3480*/  IABS R16, R7 ;  /* 0x0000000700107213 */ /* 0x000fe20000000000 */
[----:B------:R-:W-:Y:S02]  /*3490*/  IMAD R8, R14, R2, R8 ;  /* 0x000000020e087224 */ /* 0x000fe400078e0208 */
[----:B------:R-:W-:Y:S02]  /*34a0*/  IMAD.MOV R11, RZ, RZ, -R11 ;  /* 0x000000ffff0b7224 */ /* 0x000fe400078e0a0b */
[----:B------:R-:W-:Y:S02]  /*34b0*/  IMAD.MOV R5, RZ, RZ, -R5 ;  /* 0x000000ffff057224 */ /* 0x000fe400078e0a05 */
[--C-:B------:R-:W-:Y:S01]  /*34c0*/  @!P4 IMAD.IADD R18, R18, 0x1, -R14.reuse ;  /* 0x000000011212c824 */ /* 0x100fe200078e0a0e */
[----:B------:R-:W-:Y:S01]  /*34d0*/  ISETP.GT.U32.AND P4, PT, R14, R8, PT ;  /* 0x000000080e00720c */ /* 0x000fe20003f84070 */
[----:B------:R-:W-:-:S02]  /*34e0*/  @!P5 IMAD.IADD R9, R9, 0x1, -R14 ;  /* 0x000000010909d824 */ /* 0x000fc400078e0a0e */
[----:B------:R-:W-:Y:S01]  /*34f0*/  IMAD R4, R14, R11, R4 ;  /* 0x0000000b0e047224 */ /* 0x000fe200078e0204 */
[----:B------:R-:W-:Y:S01]  /*3500*/  @!P3 IADD3 R10, R10, -R14, RZ ;  /* 0x8000000e0a0ab210 */ /* 0x000fe20007ffe0ff */
[C---:B------:R-:W-:Y:S01]  /*3510*/  IMAD R17, R14.reuse, R5, R17 ;  /* 0x000000050e117224 */ /* 0x040fe200078e0211 */
[----:B------:R-:W-:Y:S01]  /*3520*/  ISETP.GT.U32.AND P5, PT, R14, R9, PT ;  /* 0x000000090e00720c */ /* 0x000fe20003fa4070 */
[----:B------:R-:W-:Y:S01]  /*3530*/  VIADD R2, R28, 0x4b ;  /* 0x0000004b1c027836 */ /* 0x000fe20000000000 */
[----:B------:R-:W-:Y:S01]  /*3540*/  ISETP.GT.U32.AND P3, PT, R14, R4, PT ;  /* 0x000000040e00720c */ /* 0x000fe20003f64070 */
[----:B------:R-:W-:Y:S02]  /*3550*/  VIADD R5, R28, 0x49 ;  /* 0x000000491c057836 */ /* 0x000fe40000000000 */
[----:B0-----:R-:W-:Y:S01]  /*3560*/  IMAD.MOV.U32 R0, RZ, RZ, R18 ;  /* 0x000000ffff007224 */ /* 0x001fe200078e0012 */
[----:B------:R-:W-:Y:S01]  /*3570*/  IABS R6, R2 ;  /* 0x0000000200067213 */ /* 0x000fe20000000000 */
[----:B------:R-:W-:Y:S01]  /*3580*/  @!P4 IMAD.IADD R8, R8, 0x1, -R14 ;  /* 0x000000010808c824 */ /* 0x000fe200078e0a0e */
[----:B------:R-:W-:Y:S01]  /*3590*/  IABS R18, R5 ;  /* 0x0000000500127213 */ /* 0x000fe20000000000 */
[----:B------:R-:W-:Y:S01]  /*35a0*/  @!P0 IMAD.MOV R0, RZ, RZ, -R0 ;  /* 0x000000ffff008224 */ /* 0x000fe200078e0a00 */
[----:B------:R-:W-:Y:S01]  /*35b0*/  ISETP.GE.AND P4, PT, R19, RZ, PT ;  /* 0x000000ff1300720c */ /* 0x000fe20003f86270 */
[----:B------:R-:W-:Y:S01]  /*35c0*/  IMAD.HI.U32 R12, R15, R6, RZ ;  /* 0x000000060f0c7227 */ /* 0x000fe200078e00ff */
[----:B------:R-:W-:-:S02]  /*35d0*/  ISETP.GT.U32.AND P0, PT, R14, R8, PT ;  /* 0x000000080e00720c */ /* 0x000fc40003f04070 */
[----:B------:R0:W-:Y:S01]  /*35e0*/  STL [R1+0x180], R0 ;  /* 0x0001800001007387 */ /* 0x0001e20000100800 */
[--C-:B------:R-:W-:Y:S01]  /*35f0*/  @!P5 IMAD.IADD R9, R9, 0x1, -R14.reuse ;  /* 0x000000010909d824 */ /* 0x100fe200078e0a0e */
[----:B------:R-:W-:Y:S01]  /*3600*/  ISETP.GT.U32.AND P5, PT, R14, R17, PT ;  /* 0x000000110e00720c */ /* 0x000fe20003fa4070 */
[----:B------:R-:W-:Y:S01]  /*3610*/  @!P3 IMAD.IADD R4, R4, 0x1, -R14 ;  /* 0x000000010404b824 */ /* 0x000fe200078e0a0e */
[----:B------:R-:W-:Y:S01]  /*3620*/  ISETP.GE.AND P3, PT, R13, RZ, PT ;  /* 0x000000ff0d00720c */ /* 0x000fe20003f66270 */
[----:B------:R-:W-:Y:S02]  /*3630*/  IMAD.MOV.U32 R13, RZ, RZ, R18 ;  /* 0x000000ffff0d7224 */ /* 0x000fe400078e0012 */
[----:B------:R-:W-:Y:S02]  /*3640*/  IMAD.MOV R12, RZ, RZ, -R12 ;  /* 0x000000ffff0c7224 */ /* 0x000fe400078e0a0c */
[----:B------:R-:W-:-:S04]  /*3650*/  IMAD.HI.U32 R11, R15, R16, RZ ;  /* 0x000000100f0b7227 */ /* 0x000fc800078e00ff */
[----:B0-----:R-:W-:Y:S02]  /*3660*/  IMAD.MOV.U32 R0, RZ, RZ, R10 ;  /* 0x000000ffff007224 */ /* 0x001fe400078e000a */
[----:B------:R-:W-:Y:S01]  /*3670*/  @!P5 IADD3 R17, R17, -R14, RZ ;  /* 0x8000000e1111d210 */ /* 0x000fe20007ffe0ff */
[----:B------:R-:W-:-:S03]  /*3680*/  IMAD.HI.U32 R10, R15, R13, RZ ;  /* 0x0000000d0f0a7227 */ /* 0x000fc600078e00ff */
[C---:B------:R-:W-:Y:S01]  /*3690*/  ISETP.GT.U32.AND P5, PT, R14.reuse, R17, PT ;  /* 0x000000110e00720c */ /* 0x040fe20003fa4070 */
[C---:B------:R-:W-:Y:S02]  /*36a0*/  IMAD R6, R14.reuse, R12, R6 ;  /* 0x0000000c0e067224 */ /* 0x040fe400078e0206 */
[----:B------:R-:W-:Y:S01]  /*36b0*/  @!P2 IMAD.MOV R0, RZ, RZ, -R0 ;  /* 0x000000ffff00a224 */ /* 0x000fe200078e0a00 */
[----:B------:R-:W-:Y:S01]  /*36c0*/  ISETP.GT.U32.AND P2, PT, R14, R4, PT ;  /* 0x000000040e00720c */ /* 0x000fe20003f44070 */
[----:B------:R-:W-:Y:S02]  /*36d0*/  IMAD.MOV R10, RZ, RZ, -R10 ;  /* 0x000000ffff0a7224 */ /* 0x000fe400078e0a0a */
[----:B------:R-:W-:Y:S01]  /*36e0*/  IMAD.MOV R11, RZ, RZ, -R11 ;  /* 0x000000ffff0b7224 */ /* 0x000fe200078e0a0b */
[----:B------:R0:W-:Y:S01]  /*36f0*/  STL [R1+0x18c], R0 ;  /* 0x00018c0001007387 */ /* 0x0001e20000100800 */
[----:B------:R-:W-:Y:S01]  /*3700*/  @!P0 IMAD.IADD R8, R8, 0x1, -R14 ;  /* 0x0000000108088824 */ /* 0x000fe200078e0a0e */
[C---:B------:R-:W-:Y:S01]  /*3710*/  ISETP.GT.U32.AND P0, PT, R14.reuse, R6, PT ;  /* 0x000000060e00720c */ /* 0x040fe20003f04070 */
[----:B------:R-:W-:-:S02]  /*3720*/  IMAD R13, R14, R10, R13 ;  /* 0x0000000a0e0d7224 */ /* 0x000fc400078e020d */
[C---:B------:R-:W-:Y:S01]  /*3730*/  IMAD R16, R14.reuse, R11, R16 ;  /* 0x0000000b0e107224 */ /* 0x040fe200078e0210 */
[----:B------:R-:W-:Y:S01]  /*3740*/  @!P5 IADD3 R17, R17, -R14, RZ ;  /* 0x8000000e1111d210 */ /* 0x000fe20007ffe0ff */
[----:B------:R-:W-:Y:S01]  /*3750*/  IMAD.MOV.U32 R3, RZ, RZ, R9 ;  /* 0x000000ffff037224 */ /* 0x000fe200078e0009 */
[----:B------:R-:W-:Y:S01]  /*3760*/  ISETP.GT.U32.AND P5, PT, R14, R13, PT ;  /* 0x0000000d0e00720c */ /* 0x000fe20003fa4070 */
[C---:B------:R-:W-:Y:S01]  /*3770*/  VIADD R9, R28.reuse, 0x47 ;  /* 0x000000471c097836 */ /* 0x040fe20000000000 */
[----:B------:R-:W-:Y:S01]  /*3780*/  IADD3 R11, R28, 0x45, RZ ;  /* 0x000000451c0b7810 */ /* 0x000fe20007ffe0ff */
[----:B0-----:R-:W-:Y:S02]  /*3790*/  IMAD.MOV.U32 R0, RZ, RZ, R8 ;  /* 0x000000ffff007224 */ /* 0x001fe400078e0008 */
[----:B------:R-:W-:Y:S01]  /*37a0*/  @!P1 IMAD.MOV R3, RZ, RZ, -R3 ;  /* 0x000000ffff039224 */ /* 0x000fe200078e0a03 */
[----:B------:R-:W-:Y:S01]  /*37b0*/  ISETP.GE.AND P1, PT, R2, RZ, PT ;  /* 0x000000ff0200720c */ /* 0x000fe20003f26270 */
[----:B------:R-:W-:Y:S01]  /*37c0*/  @!P6 IMAD.MOV R0, RZ, RZ, -R0 ;  /* 0x000000ffff00e224 */ /* 0x000fe200078e0a00 */
[----:B------:R-:W-:Y:S01]  /*37d0*/  ISETP.GT.U32.AND P6, PT, R14, R16, PT ;  /* 0x000000100e00720c */ /* 0x000fe20003fc4070 */
[----:B------:R-:W-:Y:S01]  /*37e0*/  VIADD R2, R28, 0x48 ;  /* 0x000000481c027836 */ /* 0x000fe20000000000 */
[----:B------:R-:W-:Y:S01]  /*37f0*/  STL [R1+0x194], R3 ;  /* 0x0001940301007387 */ /* 0x000fe20000100800 */
[--C-:B------:R-:W-:Y:S01]  /*3800*/  @!P0 IMAD.IADD R6, R6, 0x1, -R14.reuse ;  /* 0x0000000106068824 */ /* 0x100fe200078e0a0e */
[----:B------:R-:W-:Y:S01]  /*3810*/  ISETP.GE.AND P0, PT, R5, RZ, PT ;  /* 0x000000ff0500720c */ /* 0x000fe20003f06270 */
[--C-:B------:R-:W-:Y:S01]  /*3820*/  @!P2 IMAD.IADD R4, R4, 0x1, -R14.reuse ;  /* 0x000000010404a824 */ /* 0x100fe200078e0a0e */
[----:B------:R-:W-:Y:S01]  /*3830*/  IABS R5, R9 ;  /* 0x0000000900057213 */ /* 0x000fe20000000000 */
[----:B------:R0:W-:Y:S01]  /*3840*/  STL [R1+0x198], R0 ;  /* 0x0001980001007387 */ /* 0x0001e20000100800 */
[----:B------:R-:W-:Y:S01]  /*3850*/  IABS R8, R2 ;  /* 0x0000000200087213 */ /* 0x000fe20000000000 */
[--C-:B------:R-:W-:Y:S01]  /*3860*/  @!P5 IMAD.IADD R13, R13, 0x1, -R14.reuse ;  /* 0x000000010d0dd824 */ /* 0x100fe200078e0a0e */
[----:B------:R-:W-:Y:S01]  /*3870*/  ISETP.GE.AND P2, PT, R7, RZ, PT ;  /* 0x000000ff0700720c */ /* 0x000fe20003f46270 */
[----:B------:R-:W-:Y:S01]  /*3880*/  VIADD R12, R28, 0x46 ;  /* 0x000000461c0c7836 */ /* 0x000fe20000000000 */
[----:B------:R-:W-:Y:S01]  /*3890*/  IABS R19, R11 ;  /* 0x0000000b00137213 */ /* 0x000fe20000000000 */
[----:B------:R-:W-:Y:S01]  /*38a0*/  @!P6 IMAD.IADD R16, R16, 0x1, -R14 ;  /* 0x000000011010e824 */ /* 0x000fe200078e0a0e */
[----:B------:R-:W-:Y:S01]  /*38b0*/  ISETP.GT.U32.AND P6, PT, R14, R6, PT ;  /* 0x000000060e00720c */ /* 0x000fe20003fc4070 */
[----:B------:R-:W-:Y:S01]  /*38c0*/  IMAD.HI.U32 R7, R15, R8, RZ ;  /* 0x000000080f077227 */ /* 0x000fe200078e00ff */
[----:B------:R-:W-:-:S02]  /*38d0*/  IABS R10, R12 ;  /* 0x0000000c000a7213 */ /* 0x000fc40000000000 */
[C---:B------:R-:W-:Y:S01]  /*38e0*/  ISETP.GT.U32.AND P5, PT, R14.reuse, R16, PT ;  /* 0x000000100e00720c */ /* 0x040fe20003fa4070 */
[----:B0-----:R-:W-:Y:S01]  /*38f0*/  IMAD.MOV.U32 R0, RZ, RZ, R4 ;  /* 0x000000ffff007224 */ /* 0x001fe200078e0004 */
[----:B------:R-:W-:Y:S01]  /*3900*/  MOV R3, R17 ;  /* 0x0000001100037202 */ /* 0x000fe20000000f00 */
[----:B------:R-:W-:Y:S02]  /*3910*/  IMAD.MOV.U32 R4, RZ, RZ, R5 ;  /* 0x000000ffff047224 */ /* 0x000fe400078e0005 */
[----:B------:R-:W-:Y:S01]  /*3920*/  @!P4 IMAD.MOV R0, RZ, RZ, -R0 ;  /* 0x000000ffff00c224 */ /* 0x000fe200078e0a00 */
[----:B------:R-:W-:Y:S01]  /*3930*/  ISETP.GT.U32.AND P4, PT, R14, R13, PT ;  /* 0x0000000d0e00720c */ /* 0x000fe20003f84070 */
[----:B------:R-:W-:-:S03]  /*3940*/  IMAD.HI.U32 R5, R15, R4, RZ ;  /* 0x000000040f057227 */ /* 0x000fc600078e00ff */
[----:B------:R0:W-:Y:S01]  /*3950*/  STL [R1+0x19c], R0 ;  /* 0x00019c0001007387 */ /* 0x0001e20000100800 */
[----:B------:R-:W-:Y:S02]  /*3960*/  IMAD.MOV R7, RZ, RZ, -R7 ;  /* 0x000000ffff077224 */ /* 0x000fe400078e0a07 */
[----:B------:R-:W-:Y:S02]  /*3970*/  IMAD.MOV R5, RZ, RZ, -R5 ;  /* 0x000000ffff057224 */ /* 0x000fe400078e0a05 */
[C---:B------:R-:W-:Y:S02]  /*3980*/  IMAD R8, R14.reuse, R7, R8 ;  /* 0x000000070e087224 */ /* 0x040fe400078e0208 */
[----:B------:R-:W-:Y:S02]  /*3990*/  IMAD R4, R14, R5, R4 ;  /* 0x000000050e047224 */ /* 0x000fe400078e0204 */
[--C-:B------:R-:W-:Y:S01]  /*39a0*/  @!P6 IMAD.IADD R6, R6, 0x1, -R14.reuse ;  /* 0x000000010606e824 */ /* 0x100fe200078e0a0e */
[C---:B------:R-:W-:Y:S01]  /*39b0*/  ISETP.GT.U32.AND P6, PT, R14.reuse, R8, PT ;  /* 0x000000080e00720c */ /* 0x040fe20003fc4070 */
[----:B------:R-:W-:Y:S01]  /*39c0*/  @!P4 IMAD.IADD R13, R13, 0x1, -R14 ;  /* 0x000000010d0dc824 */ /* 0x000fe200078e0a0e */
[----:B------:R-:W-:Y:S01]  /*39d0*/  ISETP.GT.U32.AND P4, PT, R14, R4, PT ;  /* 0x000000040e00720c */ /* 0x000fe20003f84070 */
[----:B------:R-:W-:-:S04]  /*39e0*/  IMAD.HI.U32 R5, R15, R10, RZ ;  /* 0x0000000a0f057227 */ /* 0x000fc800078e00ff */
[--C-:B------:R-:W-:Y:S01]  /*39f0*/  @!P5 IMAD.IADD R16, R16, 0x1, -R14.reuse ;  /* 0x000000011010d824 */ /* 0x100fe200078e0a0e */
[----:B------:R-:W-:Y:S01]  /*3a00*/  ISETP.GE.AND P5, PT, R2, RZ, PT ;  /* 0x000000ff0200720c */ /* 0x000fe20003fa6270 */
[----:B------:R-:W-:Y:S02]  /*3a10*/  VIADD R2, R28, 0x44 ;  /* 0x000000441c027836 */ /* 0x000fe40000000000 */
[----:B------:R-:W-:Y:S02]  /*3a20*/  IMAD.MOV R5, RZ, RZ, -R5 ;  /* 0x000000ffff057224 */ /* 0x000fe400078e0a05 */
[--C-:B------:R-:W-:Y:S01]  /*3a30*/  @!P6 IMAD.IADD R8, R8, 0x1, -R14.reuse ;  /* 0x000000010808e824 */ /* 0x100fe200078e0a0e */
[----:B------:R-:W-:Y:S01]  /*3a40*/  ISETP.GE.AND P6, PT, R9, RZ, PT ;  /* 0x000000ff0900720c */ /* 0x000fe20003fc6270 */
[----:B------:R-:W-:Y:S02]  /*3a50*/  @!P4 IMAD.IADD R4, R4, 0x1, -R14 ;  /* 0x000000010404c824 */ /* 0x000fe400078e0a0e */
[----:B------:R-:W-:-:S03]  /*3a60*/  IMAD.HI.U32 R7, R15, R19, RZ ;  /* 0x000000130f077227 */ /* 0x000fc600078e00ff */
[C---:B------:R-:W-:Y:S01]  /*3a70*/  ISETP.GT.U32.AND P4, PT, R14.reuse, R4, PT ;  /* 0x000000040e00720c */ /* 0x040fe20003f84070 */
[----:B------:R-:W-:Y:S01]  /*3a80*/  @!P3 IMAD.MOV R3, RZ, RZ, -R3 ;  /* 0x000000ffff03b224 */ /* 0x000fe200078e0a03 */
[C---:B------:R-:W-:Y:S01]  /*3a90*/  ISETP.GT.U32.AND P3, PT, R14.reuse, R8, PT ;  /* 0x000000080e00720c */ /* 0x040fe20003f64070 */
[----:B0-----:R-:W-:Y:S02]  /*3aa0*/  IMAD.MOV.U32 R0, RZ, RZ, R6 ;  /* 0x000000ffff007224 */ /* 0x001fe400078e0006 */
[----:B------:R-:W-:Y:S01]  /*3ab0*/  IMAD R10, R14, R5, R10 ;  /* 0x000000050e0a7224 */ /* 0x000fe200078e020a */
[----:B------:R-:W-:Y:S01]  /*3ac0*/  IABS R5, R2 ;  /* 0x0000000200057213 */ /* 0x000fe20000000000 */
[----:B------:R-:W-:Y:S01]  /*3ad0*/  IMAD.MOV R7, RZ, RZ, -R7 ;  /* 0x000000ffff077224 */ /* 0x000fe200078e0a07 */
[----:B------:R0:W-:Y:S01]  /*3ae0*/  STL [R1+0x1a0], R3 ;  /* 0x0001a00301007387 */ /* 0x0001e20000100800 */
[----:B------:R-:W-:Y:S02]  /*3af0*/  VIADD R9, R28, 0x43 ;  /* 0x000000431c097836 */ /* 0x000fe40000000000 */
[----:B------:R-:W-:Y:S01]  /*3b00*/  @!P1 IMAD.MOV R0, RZ, RZ, -R0 ;  /* 0x000000ffff009224 */ /* 0x000fe200078e0a00 */
[C---:B------:R-:W-:Y:S01]  /*3b10*/  ISETP.GT.U32.AND P1, PT, R14.reuse, R10, PT ;  /* 0x0000000a0e00720c */ /* 0x040fe20003f24070 */
[----:B------:R-:W-:Y:S01]  /*3b20*/  IMAD R19, R14, R7, R19 ;  /* 0x000000070e137224 */ /* 0x000fe200078e0213 */
[----:B------:R-:W-:Y:S01]  /*3b30*/  IABS R7, R9 ;  /* 0x0000000900077213 */ /* 0x000fe20000000000 */
[----:B------:R-:W-:Y:S01]  /*3b40*/  IMAD.HI.U32 R6, R15, R5, RZ ;  /* 0x000000050f067227 */ /* 0x000fe200078e00ff */
[----:B------:R1:W-:Y:S03]  /*3b50*/  STL [R1+0x1b4], R0 ;  /* 0x0001b40001007387 */ /* 0x0003e60000100800 */
[----:B0-----:R-:W-:Y:S01]  /*3b60*/  IMAD.MOV.U32 R3, RZ, RZ, R16 ;  /* 0x000000ffff037224 */ /* 0x001fe200078e0010 */
[----:B------:R-:W-:Y:S01]  /*3b70*/  IADD3 R6, -R6, RZ, RZ ;  /* 0x000000ff06067210 */ /* 0x000fe20007ffe1ff */
[--C-:B------:R-:W-:Y:S01]  /*3b80*/  @!P3 IMAD.IADD R8, R8, 0x1, -R14.reuse ;  /* 0x000000010808b824 */ /* 0x100fe200078e0a0e */
[----:B------:R-:W-:Y:S01]  /*3b90*/  ISETP.GE.AND P3, PT, R11, RZ, PT ;  /* 0x000000ff0b00720c */ /* 0x000fe20003f66270 */
[----:B------:R-:W-:Y:S01]  /*3ba0*/  @!P2 IMAD.MOV R3, RZ, RZ, -R3 ;  /* 0x000000ffff03a224 */ /* 0x000fe200078e0a03 */
[----:B------:R-:W-:Y:S01]  /*3bb0*/  ISETP.GT.U32.AND P2, PT, R14, R19, PT ;  /* 0x000000130e00720c */ /* 0x000fe20003f44070 */
[----:B------:R-:W-:Y:S01]  /*3bc0*/  @!P4 IMAD.IADD R4, R4, 0x1, -R14 ;  /* 0x000000010404c824 */ /* 0x000fe200078e0a0e */
[----:B------:R-:W-:Y:S01]  /*3bd0*/  ISETP.GE.AND P4, PT, R2, RZ, PT ;  /* 0x000000ff0200720c */ /* 0x000fe20003f86270 */
[----:B-1----:R-:W-:Y:S01]  /*3be0*/  IMAD.MOV.U32 R0, RZ, RZ, R13 ;  /* 0x000000ffff007224 */ /* 0x002fe200078e000d */
[----:B------:R0:W-:Y:S01]  /*3bf0*/  STL [R1+0x1a8], R3 ;  /* 0x0001a80301007387 */ /* 0x0001e20000100800 */
[----:B------:R-:W-:-:S04]  /*3c00*/  IMAD.HI.U32 R13, R15, R7, RZ ;  /* 0x000000070f0d7227 */ /* 0x000fc800078e00ff */
[----:B------:R-:W-:Y:S01]  /*3c10*/  @!P0 IMAD.MOV R0, RZ, RZ, -R0 ;  /* 0x000000ffff008224 */ /* 0x000fe200078e0a00 */
[----:B------:R-:W-:Y:S01]  /*3c20*/  ISETP.GE.AND P0, PT, R12, RZ, PT ;  /* 0x000000ff0c00720c */ /* 0x000fe20003f06270 */
[----:B------:R-:W-:Y:S02]  /*3c30*/  IMAD.MOV R13, RZ, RZ, -R13 ;  /* 0x000000ffff0d7224 */ /* 0x000fe400078e0a0d */
[----:B------:R-:W-:Y:S01]  /*3c40*/  IMAD R2, R14, R6, R5 ;  /* 0x000000060e027224 */ /* 0x000fe200078e0205 */
[----:B------:R1:W-:Y:S01]  /*3c50*/  STL [R1+0x1bc], R0 ;  /* 0x0001bc0001007387 */ /* 0x0003e20000100800 */
[----:B0-----:R-:W-:Y:S02]  /*3c60*/  IMAD.MOV.U32 R3, RZ, RZ, R8 ;  /* 0x000000ffff037224 */ /* 0x001fe400078e0008 */
[----:B------:R-:W-:Y:S02]  /*3c70*/  @!P1 IMAD.IADD R10, R10, 0x1, -R14 ;  /* 0x000000010a0a9824 */ /* 0x000fe400078e0a0e */
[----:B------:R-:W-:-:S02]  /*3c80*/  IMAD R7, R14, R13, R7 ;  /* 0x0000000d0e077224 */ /* 0x000fc400078e0207 */
[----:B------:R-:W-:Y:S01]  /*3c90*/  @!P5 IMAD.MOV R3, RZ, RZ, -R3 ;  /* 0x000000ffff03d224 */ /* 0x000fe200078e0a03 */
[C---:B------:R-:W-:Y:S01]  /*3ca0*/  ISETP.GT.U32.AND P5, PT, R14.reuse, R2, PT ;  /* 0x000000020e00720c */ /* 0x040fe20003fa4070 */
[----:B------:R-:W-:Y:S01]  /*3cb0*/  @!P2 IMAD.IADD R19, R19, 0x1, -R14 ;  /* 0x000000011313a824 */ /* 0x000fe200078e0a0e */
[----:B------:R-:W-:Y:S01]  /*3cc0*/  ISETP.GT.U32.AND P1, PT, R14, R10, PT ;  /* 0x0000000a0e00720c */ /* 0x000fe20003f24070 */
[----:B-1----:R-:W-:Y:S01]  /*3cd0*/  IMAD.MOV.U32 R0, RZ, RZ, R4 ;  /* 0x000000ffff007224 */ /* 0x002fe200078e0004 */
[----:B------:R-:W-:Y:S01]  /*3ce0*/  STL [R1+0x1b0], R3 ;  /* 0x0001b00301007387 */ /* 0x000fe20000100800 */
[----:B------:R-:W-:Y:S01]  /*3cf0*/  VIADD R5, R28, 0x42 ;  /* 0x000000421c057836 */ /* 0x000fe20000000000 */
[----:B------:R-:W-:Y:S01]  /*3d00*/  ISETP.GT.U32.AND P2, PT, R14, R19, PT ;  /* 0x000000130e00720c */ /* 0x000fe20003f44070 */
[----:B------:R-:W-:Y:S01]  /*3d10*/  VIADD R6, R28, 0x41 ;  /* 0x000000411c067836 */ /* 0x000fe20000000000 */
[----:B------:R-:W-:Y:S01]  /*3d20*/  @!P6 IADD3 R0, -R0, RZ, RZ ;  /* 0x000000ff0000e210 */ /* 0x000fe20007ffe1ff */
[----:B------:R-:W-:Y:S01]  /*3d30*/  VIADD R12, R28, 0x40 ;  /* 0x000000401c0c7836 */ /* 0x000fe20000000000 */
[----:B------:R-:W-:-:S02]  /*3d40*/  ISETP.GT.U32.AND P6, PT, R14, R7, PT ;  /* 0x000000070e00720c */ /* 0x000fc40003fc4070 */
[----:B------:R-:W-:Y:S01]  /*3d50*/  IABS R8, R5 ;  /* 0x0000000500087213 */ /* 0x000fe20000000000 */
[--C-:B------:R-:W-:Y:S01]  /*3d60*/  @!P5 IMAD.IADD R2, R2, 0x1, -R14.reuse ;  /* 0x000000010202d824 */ /* 0x100fe200078e0a0e */
[----:B------:R-:W-:Y:S01]  /*3d70*/  IABS R4, R6 ;  /* 0x0000000600047213 */ /* 0x000fe20000000000 */
[--C-:B------:R-:W-:Y:S01]  /*3d80*/  @!P1 IMAD.IADD R10, R10, 0x1, -R14.reuse ;  /* 0x000000010a0a9824 */ /* 0x100fe200078e0a0e */
[----:B------:R-:W-:Y:S01]  /*3d90*/  ISETP.GE.AND P1, PT, R9, RZ, PT ;  /* 0x000000ff0900720c */ /* 0x000fe20003f26270 */
[----:B------:R-:W-:Y:S01]  /*3da0*/  IMAD.HI.U32 R9, R15, R8, RZ ;  /* 0x000000080f097227 */ /* 0x000fe200078e00ff */
[----:B------:R-:W-:Y:S01]  /*3db0*/  ISETP.GT.U32.AND P5, PT, R14, R2, PT ;  /* 0x000000020e00720c */ /* 0x000fe20003fa4070 */
[----:B------:R0:W-:Y:S01]  /*3dc0*/  STL [R1+0x1c8], R0 ;  /* 0x0001c80001007387 */ /* 0x0001e20000100800 */
[----:B------:R-:W-:Y:S01]  /*3dd0*/  IABS R16, R12 ;  /* 0x0000000c00107213 */ /* 0x000fe20000000000 */
[--C-:B------:R-:W-:Y:S01]  /*3de0*/  @!P2 IMAD.IADD R19, R19, 0x1, -R14.reuse ;  /* 0x000000011313a824 */ /* 0x100fe200078e0a0e */
[----:B------:R-:W-:Y:S01]  /*3df0*/  ISETP.GE.AND P2, PT, R5, RZ, PT ;  /* 0x000000ff0500720c */ /* 0x000fe20003f46270 */
[----:B------:R-:W-:-:S02]  /*3e00*/  @!P6 IMAD.IADD R7, R7, 0x1, -R14 ;  /* 0x000000010707e824 */ /* 0x000fc400078e0a0e */
[----:B------:R-:W-:-:S03]  /*3e10*/  IMAD.HI.U32 R5, R15, R4, RZ ;  /* 0x000000040f057227 */ /* 0x000fc600078e00ff */
[C---:B------:R-:W-:Y:S01]  /*3e20*/  ISETP.GT.U32.AND P6, PT, R14.reuse, R7, PT ;  /* 0x000000070e00720c */ /* 0x040fe20003fc4070 */
[----:B------:R-:W-:Y:S02]  /*3e30*/  IMAD.MOV R9, RZ, RZ, -R9 ;  /* 0x000000ffff097224 */ /* 0x000fe400078e0a09 */
[----:B------:R-:W-:Y:S02]  /*3e40*/  IMAD.MOV R5, RZ, RZ, -R5 ;  /* 0x000000ffff057224 */ /* 0x000fe400078e0a05 */
[----:B------:R-:W-:Y:S01]  /*3e50*/  IMAD R8, R14, R9, R8 ;  /* 0x000000090e087224 */ /* 0x000fe200078e0208 */
[----:B------:R-:W-:Y:S01]  /*3e60*/  IADD3 R9, R28, 0x3f, RZ ;  /* 0x0000003f1c097810 */ /* 0x000fe20007ffe0ff */
[----:B------:R-:W-:Y:S02]  /*3e70*/  IMAD R4, R14, R5, R4 ;  /* 0x000000050e047224 */ /* 0x000fe400078e0204 */
[----:B------:R-:W-:Y:S01]  /*3e80*/  @!P5 IMAD.IADD R2, R2, 0x1, -R14 ;  /* 0x000000010202d824 */ /* 0x000fe200078e0a0e */
[C---:B------:R-:W-:Y:S01]  /*3e90*/  ISETP.GT.U32.AND P5, PT, R14.reuse, R8, PT ;  /* 0x000000080e00720c */ /* 0x040fe20003fa4070 */
[----:B0-----:R-:W-:Y:S01]  /*3ea0*/  IMAD.MOV.U32 R0, RZ, RZ, R10 ;  /* 0x000000ffff007224 */ /* 0x001fe200078e000a */
[----:B------:R-:W-:Y:S01]  /*3eb0*/  IABS R17, R9 ;  /* 0x0000000900117213 */ /* 0x000fe20000000000 */
[----:B------:R-:W-:Y:S01]  /*3ec0*/  @!P6 IMAD.IADD R7, R7, 0x1, -R14 ;  /* 0x000000010707e824 */ /* 0x000fe200078e0a0e */
[----:B------:R-:W-:Y:S01]  /*3ed0*/  ISETP.GT.U32.AND P6, PT, R14, R4, PT ;  /* 0x000000040e00720c */ /* 0x000fe20003fc4070 */
[----:B------:R-:W-:Y:S01]  /*3ee0*/  @!P0 IMAD.MOV R0, RZ, RZ, -R0 ;  /* 0x000000ffff008224 */ /* 0x000fe200078e0a00 */
[----:B------:R-:W-:Y:S01]  /*3ef0*/  ISETP.GE.AND P0, PT, R6, RZ, PT ;  /* 0x000000ff0600720c */ /* 0x000fe20003f06270 */
[----:B------:R-:W-:-:S02]  /*3f00*/  VIADD R10, R28, 0x3e ;  /* 0x0000003e1c0a7836 */ /* 0x000fc40000000000 */
[----:B------:R-:W-:Y:S01]  /*3f10*/  IMAD.HI.U32 R6, R15, R16, RZ ;  /* 0x000000100f067227 */ /* 0x000fe200078e00ff */
[----:B------:R0:W-:Y:S02]  /*3f20*/  STL [R1+0x1c0], R0 ;  /* 0x0001c00001007387 */ /* 0x0001e40000100800 */
[----:B------:R-:W-:Y:S01]  /*3f30*/  IABS R13, R10 ;  /* 0x0000000a000d7213 */ /* 0x000fe20000000000 */
[----:B------:R-:W-:Y:S02]  /*3f40*/  @!P5 IMAD.IADD R8, R8, 0x1, -R14 ;  /* 0x000000010808d824 */ /* 0x000fe400078e0a0e */
[----:B------:R-:W-:Y:S02]  /*3f50*/  IMAD.MOV R6, RZ, RZ, -R6 ;  /* 0x000000ffff067224 */ /* 0x000fe400078e0a06 */
[----:B------:R-:W-:Y:S01]  /*3f60*/  @!P6 IMAD.IADD R4, R4, 0x1, -R14 ;  /* 0x000000010404e824 */ /* 0x000fe200078e0a0e */
[C---:B------:R-:W-:Y:S01]  /*3f70*/  ISETP.GT.U32.AND P6, PT, R14.reuse, R8, PT ;  /* 0x000000080e00720c */ /* 0x040fe20003fc4070 */
[----:B------:R-:W-:-:S02]  /*3f80*/  IMAD R16, R14, R6, R16 ;  /* 0x000000060e107224 */ /* 0x000fc400078e0210 */
[----:B0-----:R-:W-:Y:S02]  /*3f90*/  IMAD.MOV.U32 R0, RZ, RZ, R19 ;  /* 0x000000ffff007224 */ /* 0x001fe400078e0013 */
[----:B------:R-:W-:Y:S01]  /*3fa0*/  IMAD.HI.U32 R20, R15, R17, RZ ;  /* 0x000000110f147227 */ /* 0x000fe200078e00ff */
[----:B------:R-:W-:-:S03]  /*3fb0*/  ISETP.GT.U32.AND P5, PT, R14, R16, PT ;  /* 0x000000100e00720c */ /* 0x000fc60003fa4070 */
[----:B------:R-:W-:Y:S01]  /*3fc0*/  @!P3 IMAD.MOV R0, RZ, RZ, -R0 ;  /* 0x000000ffff00b224 */ /* 0x000fe200078e0a00 */
[----:B------:R-:W-:Y:S01]  /*3fd0*/  ISETP.GE.AND P3, PT, R12, RZ, PT ;  /* 0x000000ff0c00720c */ /* 0x000fe20003f66270 */
[----:B------:R-:W-:Y:S02]  /*3fe0*/  VIADD R5, R28, 0x3d ;  /* 0x0000003d1c057836 */ /* 0x000fe40000000000 */
[----:B------:R-:W-:Y:S01]  /*3ff0*/  IMAD.HI.U32 R18, R15, R13, RZ ;  /* 0x0000000d0f127227 */ /* 0x000fe200078e00ff */
[----:B------:R0:W-:Y:S02]  /*4000*/  STL [R1+0x1a4], R0 ;  /* 0x0001a40001007387 */ /* 0x0001e40000100800 */
[----:B------:R-:W-:Y:S01]  /*4010*/  IABS R11, R5 ;  /* 0x00000005000b7213 */ /* 0x000fe20000000000 */
[----:B------:R-:W-:Y:S01]  /*4020*/  IMAD.MOV R20, RZ, RZ, -R20 ;  /* 0x000000ffff147224 */ /* 0x000fe200078e0a14 */
[----:B------:R-:W-:Y:S01]  /*4030*/  IADD3 R18, -R18, RZ, RZ ;  /* 0x000000ff12127210 */ /* 0x000fe20007ffe1ff */
[----:B------:R-:W-:-:S02]  /*4040*/  @!P6 IMAD.IADD R8, R8, 0x1, -R14 ;  /* 0x000000010808e824 */ /* 0x000fc400078e0a0e */
[C---:B------:R-:W-:Y:S02]  /*4050*/  IMAD R12, R14.reuse, R20, R17 ;  /* 0x000000140e0c7224 */ /* 0x040fe400078e0211 */
[----:B------:R-:W-:Y:S02]  /*4060*/  IMAD.MOV.U32 R19, RZ, RZ, R11 ;  /* 0x000000ffff137224 */ /* 0x000fe400078e000b */
[----:B0-----:R-:W-:Y:S01]  /*4070*/  IMAD.MOV.U32 R0, RZ, RZ, R2 ;  /* 0x000000ffff007224 */ /* 0x001fe200078e0002 */
[C---:B------:R-:W-:Y:S01]  /*4080*/  ISETP.GT.U32.AND P6, PT, R14.reuse, R12, PT ;  /* 0x0000000c0e00720c */ /* 0x040fe20003fc4070 */
[C---:B------:R-:W-:Y:S02]  /*4090*/  IMAD R11, R14.reuse, R18, R13 ;  /* 0x000000120e0b7224 */ /* 0x040fe400078e020d */
[----:B------:R-:W-:Y:S01]  /*40a0*/  @!P4 IMAD.MOV R0, RZ, RZ, -R0 ;  /* 0x000000ffff00c224 */ /* 0x000fe200078e0a00 */
[----:B------:R-:W-:Y:S01]  /*40b0*/  ISETP.GT.U32.AND P4, PT, R14, R4, PT ;  /* 0x000000040e00720c */ /* 0x000fe20003f84070 */
[----:B------:R-:W-:-:S03]  /*40c0*/  IMAD.HI.U32 R2, R15, R19, RZ ;  /* 0x000000130f027227 */ /* 0x000fc600078e00ff */
[----:B------:R0:W-:Y:S01]  /*40d0*/  STL [R1+0x190], R0 ;  /* 0x0001900001007387 */ /* 0x0001e20000100800 */
[----:B------:R-:W-:Y:S02]  /*40e0*/  @!P5 IMAD.IADD R16, R16, 0x1, -R14 ;  /* 0x000000011010d824 */ /* 0x000fe400078e0a0e */
[----:B------:R-:W-:Y:S02]  /*40f0*/  IMAD.MOV R2, RZ, RZ, -R2 ;  /* 0x000000ffff027224 */ /* 0x000fe400078e0a02 */
[----:B------:R-:W-:Y:S01]  /*4100*/  VIADD R6, R28, 0x3c ;  /* 0x0000003c1c067836 */ /* 0x000fe20000000000 */
[C---:B------:R-:W-:Y:S01]  /*4110*/  ISETP.GT.U32.AND P5, PT, R14.reuse, R16, PT ;  /* 0x000000100e00720c */ /* 0x040fe20003fa4070 */
[----:B------:R-:W-:Y:S02]  /*4120*/  IMAD.MOV.U32 R3, RZ, RZ, R7 ;  /* 0x000000ffff037224 */ /* 0x000fe400078e0007 */
[----:B------:R-:W-:Y:S01]  /*4130*/  IMAD R2, R14, R2, R19 ;  /* 0x000000020e027224 */ /* 0x000fe200078e0213 */
[----:B------:R-:W-:Y:S01]  /*4140*/  IABS R17, R6 ;  /* 0x0000000600117213 */ /* 0x000fe20000000000 */
[----:B0-----:R-:W-:Y:S01]  /*4150*/  IMAD.MOV.U32 R0, RZ, RZ, R8 ;  /* 0x000000ffff007224 */ /* 0x001fe200078e0008 */
[----:B------:R-:W-:Y:S01]  /*4160*/  @!P1 IADD3 R3, -R3, RZ, RZ ;  /* 0x000000ff03039210 */ /* 0x000fe20007ffe1ff */
[----:B------:R-:W-:Y:S01]  /*4170*/  @!P6 IMAD.IADD R12, R12, 0x1, -R14 ;  /* 0x000000010c0ce824 */ /* 0x000fe200078e0a0e */
[C---:B------:R-:W-:Y:S01]  /*4180*/  ISETP.GT.U32.AND P6, PT, R14.reuse, R2, PT ;  /* 0x000000020e00720c */ /* 0x040fe20003fc4070 */
[----:B------:R-:W-:Y:S01]  /*4190*/  @!P2 IMAD.MOV R0, RZ, RZ, -R0 ;  /* 0x000000ffff00a224 */ /* 0x000fe200078e0a00 */
[----:B------:R-:W-:Y:S01]  /*41a0*/  ISETP.GT.U32.AND P2, PT, R14, R11, PT ;  /* 0x0000000b0e00720c */ /* 0x000fe20003f44070 */
[----:B------:R-:W-:Y:S01]  /*41b0*/  IMAD.HI.U32 R7, R15, R17, RZ ;  /* 0x000000110f077227 */ /* 0x000fe200078e00ff */
[----:B------:R-:W-:Y:S01]  /*41c0*/  STL [R1+0x188], R3 ;  /* 0x0001880301007387 */ /* 0x000fe20000100800 */
[----:B------:R-:W-:-:S02]  /*41d0*/  ISETP.GE.AND P1, PT, R9, RZ, PT ;  /* 0x000000ff0900720c */ /* 0x000fc40003f26270 */
[--C-:B------:R-:W-:Y:S01]  /*41e0*/  @!P4 IMAD.IADD R4, R4, 0x1, -R14.reuse ;  /* 0x000000010404c824 */ /* 0x100fe200078e0a0e */
[----:B------:R0:W-:Y:S01]  /*41f0*/  STL [R1+0x184], R0 ;  /* 0x0001840001007387 */ /* 0x0001e20000100800 */
[----:B------:R-:W-:Y:S01]  /*4200*/  IMAD.MOV R7, RZ, RZ, -R7 ;  /* 0x000000ffff077224 */ /* 0x000fe200078e0a07 */
[----:B------:R-:W-:Y:S01]  /*4210*/  ISETP.GE.AND P4, PT, R10, RZ, PT ;  /* 0x000000ff0a00720c */ /* 0x000fe20003f86270 */
[--C-:B------:R-:W-:Y:S01]  /*4220*/  @!P5 IMAD.IADD R16, R16, 0x1, -R14.reuse ;  /* 0x000000011010d824 */ /* 0x100fe200078e0a0e */
[----:B------:R-:W-:Y:S01]  /*4230*/  ISETP.GE.AND P5, PT, R5, RZ, PT ;  /* 0x000000ff0500720c */ /* 0x000fe20003fa6270 */
[----:B------:R-:W-:Y:S02]  /*4240*/  VIADD R5, R28, 0x3b ;  /* 0x0000003b1c057836 */ /* 0x000fe40000000000 */
[----:B------:R-:W-:Y:S01]  /*4250*/  @!P2 IMAD.IADD R11, R11, 0x1, -R14 ;  /* 0x000000010b0ba824 */ /* 0x000fe200078e0a0e */
[C---:B------:R-:W-:Y:S01]  /*4260*/  ISETP.GT.U32.AND P2, PT, R14.reuse, R12, PT ;  /* 0x0000000c0e00720c */ /* 0x040fe20003f44070 */
[----:B------:R-:W-:Y:S01]  /*4270*/  IMAD R10, R14, R7, R17 ;  /* 0x000000070e0a7224 */ /* 0x000fe200078e0211 */
[----:B------:R-:W-:Y:S01]  /*4280*/  IABS R8, R5 ;  /* 0x0000000500087213 */ /* 0x000fe20000000000 */
[----:B0-----:R-:W-:Y:S01]  /*4290*/  IMAD.MOV.U32 R0, RZ, RZ, R4 ;  /* 0x000000ffff007224 */ /* 0x001fe200078e0004 */
[----:B------:R-:W-:Y:S01]  /*42a0*/  IADD3 R17, R28, 0x39, RZ ;  /* 0x000000391c117810 */ /* 0x000fe20007ffe0ff */
[----:B------:R-:W-:-:S02]  /*42b0*/  @!P6 IMAD.IADD R2, R2, 0x1, -R14 ;  /* 0x000000010202e824 */ /* 0x000fc400078e0a0e */
[----:B------:R-:W-:Y:S01]  /*42c0*/  @!P0 IMAD.MOV R0, RZ, RZ, -R0 ;  /* 0x000000ffff008224 */ /* 0x000fe200078e0a00 */
[C---:B------:R-:W-:Y:S01]  /*42d0*/  ISETP.GT.U32.AND P0, PT, R14.reuse, R11, PT ;  /* 0x0000000b0e00720c */ /* 0x040fe20003f04070 */
[----:B------:R-:W-:Y:S01]  /*42e0*/  IMAD.HI.U32 R9, R15, R8, RZ ;  /* 0x000000080f097227 */ /* 0x000fe200078e00ff */
[----:B------:R-:W-:Y:S02]  /*42f0*/  ISETP.GT.U32.AND P6, PT, R14, R2, PT ;  /* 0x000000020e00720c */ /* 0x000fe40003fc4070 */
[----:B------:R-:W-:Y:S01]  /*4300*/  IABS R4, R17 ;  /* 0x0000001100047213 */ /* 0x000fe20000000000 */
[----:B------:R-:W-:Y:S01]  /*4310*/  @!P2 IMAD.IADD R12, R12, 0x1, -R14 ;  /* 0x000000010c0ca824 */ /* 0x000fe200078e0a0e */
[----:B------:R-:W-:Y:S01]  /*4320*/  ISETP.GT.U32.AND P2, PT, R14, R10, PT ;  /* 0x0000000a0e00720c */ /* 0x000fe20003f44070 */
[----:B------:R-:W-:Y:S01]  /*4330*/  IMAD.MOV R9, RZ, RZ, -R9 ;  /* 0x000000ffff097224 */ /* 0x000fe200078e0a09 */
[----:B------:R0:W-:Y:S01]  /*4340*/  STL [R1+0x17c], R0 ;  /* 0x00017c0001007387 */ /* 0x0001e20000100800 */
[----:B------:R-:W-:-:S02]  /*4350*/  VIADD R18, R28, 0x38 ;  /* 0x000000381c127836 */ /* 0x000fc40000000000 */
[----:B------:R-:W-:Y:S02]  /*4360*/  VIADD R13, R28, 0x3a ;  /* 0x0000003a1c0d7836 */ /* 0x000fe40000000000 */
[----:B------:R-:W-:Y:S01]  /*4370*/  @!P0 IMAD.IADD R11, R11, 0x1, -R14 ;  /* 0x000000010b0b8824 */ /* 0x000fe200078e0a0e */
[----:B------:R-:W-:Y:S01]  /*4380*/  ISETP.GE.AND P0, PT, R6, RZ, PT ;  /* 0x000000ff0600720c */ /* 0x000fe20003f06270 */
[----:B------:R-:W-:Y:S01]  /*4390*/  IMAD R6, R14, R9, R8 ;  /* 0x000000090e067224 */ /* 0x000fe200078e0208 */
[----:B------:R-:W-:Y:S01]  /*43a0*/  IABS R7, R18 ;  /* 0x0000001200077213 */ /* 0x000fe20000000000 */
[----:B------:R-:W-:Y:S01]  /*43b0*/  IMAD.MOV.U32 R3, RZ, RZ, R16 ;  /* 0x000000ffff037224 */ /* 0x000fe200078e0010 */
[----:B------:R-:W-:Y:S01]  /*43c0*/  IABS R19, R13 ;  /* 0x0000000d00137213 */ /* 0x000fe20000000000 */
[----:B------:R-:W-:Y:S01]  /*43d0*/  @!P2 IMAD.IADD R10, R10, 0x1, -R14 ;  /* 0x000000010a0aa824 */ /* 0x000fe200078e0a0e */
[----:B------:R-:W-:Y:S01]  /*43e0*/  ISETP.GE.AND P2, PT, R5, RZ, PT ;  /* 0x000000ff0500720c */ /* 0x000fe20003f46270 */
[----:B------:R-:W-:-:S04]  /*43f0*/  IMAD.HI.U32 R8, R15, R4, RZ ;  /* 0x000000040f087227 */ /* 0x000fc800078e00ff */
[----:B------:R-:W-:Y:S01]  /*4400*/  @!P6 IMAD.IADD R2, R2, 0x1, -R14 ;  /* 0x000000010202e824 */ /* 0x000fe200078e0a0e */
[C---:B------:R-:W-:Y:S01]  /*4410*/  ISETP.GT.U32.AND P6, PT, R14.reuse, R6, PT ;  /* 0x000000060e00720c */ /* 0x040fe20003fc4070 */
[----:B------:R-:W-:Y:S01]  /*4420*/  @!P3 IMAD.MOV R3, RZ, RZ, -R3 ;  /* 0x000000ffff03b224 */ /* 0x000fe200078e0a03 */
[----:B------:R-:W-:Y:S01]  /*4430*/  ISETP.GT.U32.AND P3, PT, R14, R10, PT ;  /* 0x0000000a0e00720c */ /* 0x000fe20003f64070 */
[C---:B------:R-:W-:Y:S01]  /*4440*/  IMAD.HI.U32 R9, R15.reuse, R7, RZ ;  /* 0x000000070f097227 */ /* 0x040fe200078e00ff */
[----:B------:R-:W-:Y:S02]  /*4450*/  IADD3 R8, -R8, RZ, RZ ;  /* 0x000000ff08087210 */ /* 0x000fe40007ffe1ff */
[----:B------:R1:W-:Y:S01]  /*4460*/  STL [R1+0x174], R3 ;  /* 0x0001740301007387 */ /* 0x0003e20000100800 */
[----:B0-----:R-:W-:Y:S02]  /*4470*/  IMAD.MOV.U32 R0, RZ, RZ, R12 ;  /* 0x000000ffff007224 */ /* 0x001fe400078e000c */
[----:B------:R-:W-:-:S03]  /*4480*/  IMAD.HI.U32 R20, R15, R19, RZ ;  /* 0x000000130f147227 */ /* 0x000fc600078e00ff */
[----:B------:R-:W-:Y:S01]  /*4490*/  @!P1 IADD3 R0, -R0, RZ, RZ ;  /* 0x000000ff00009210 */ /* 0x000fe20007ffe1ff */
[----:B------:R-:W-:Y:S02]  /*44a0*/  IMAD.MOV R9, RZ, RZ, -R9 ;  /* 0x000000ffff097224 */ /* 0x000fe400078e0a09 */
[C---:B------:R-:W-:Y:S02]  /*44b0*/  IMAD R4, R14.reuse, R8, R4 ;  /* 0x000000080e047224 */ /* 0x040fe400078e0204 */
[----:B-1----:R-:W-:Y:S01]  /*44c0*/  IMAD.MOV.U32 R3, RZ, RZ, R11 ;  /* 0x000000ffff037224 */ /* 0x002fe200078e000b */
[----:B------:R0:W-:Y:S01]  /*44d0*/  STL [R1+0x168], R0 ;  /* 0x0001680001007387 */ /* 0x0001e20000100800 */
[----:B------:R-:W-:Y:S02]  /*44e0*/  IMAD.MOV R20, RZ, RZ, -R20 ;  /* 0x000000ffff147224 */ /* 0x000fe400078e0a14 */
[C---:B------:R-:W-:Y:S02]  /*44f0*/  IMAD R7, R14.reuse, R9, R7 ;  /* 0x000000090e077224 */ /* 0x040fe400078e0207 */
[----:B------:R-:W-:Y:S01]  /*4500*/  @!P4 IMAD.MOV R3, RZ, RZ, -R3 ;  /* 0x000000ffff03c224 */ /* 0x000fe200078e0a03 */
[----:B------:R-:W-:Y:S01]  /*4510*/  ISETP.GT.U32.AND P4, PT, R14, R4, PT ;  /* 0x000000040e00720c */ /* 0x000fe20003f84070 */
[----:B------:R-:W-:-:S02]  /*4520*/  VIADD R8, R28, 0x37 ;  /* 0x000000371c087836 */ /* 0x000fc40000000000 */
[----:B------:R-:W-:Y:S01]  /*4530*/  @!P6 IMAD.IADD R6, R6, 0x1, -R14 ;  /* 0x000000010606e824 */ /* 0x000fe200078e0a0e */
[----:B------:R-:W-:Y:S01]  /*4540*/  STL [R1+0x154], R3 ;  /* 0x0001540301007387 */ /* 0x000fe20000100800 */
[C---:B------:R-:W-:Y:S01]  /*4550*/  IMAD R5, R14.reuse, R20, R19 ;  /* 0x000000140e057224 */ /* 0x040fe200078e0213 */
[----:B------:R-:W-:Y:S01]  /*4560*/  IABS R19, R8 ;  /* 0x0000000800137213 */ /* 0x000fe20000000000 */
[----:B0-----:R-:W-:Y:S01]  /*4570*/  IMAD.MOV.U32 R0, RZ, RZ, R2 ;  /* 0x000000ffff007224 */ /* 0x001fe200078e0002 */
[----:B------:R-:W-:Y:S01]  /*4580*/  ISETP.GT.U32.AND P1, PT, R14, R6, PT ;  /* 0x000000060e00720c */ /* 0x000fe20003f24070 */
[----:B------:R-:W-:Y:S01]  /*4590*/  @!P3 IMAD.IADD R10, R10, 0x1, -R14 ;  /* 0x000000010a0ab824 */ /* 0x000fe200078e0a0e */
[----:B------:R-:W-:Y:S01]  /*45a0*/  ISETP.GT.U32.AND P3, PT, R14, R7, PT ;  /* 0x000000070e00720c */ /* 0x000fe20003f64070 */
[----:B------:R-:W-:Y:S01]  /*45b0*/  VIADD R9, R28, 0x36 ;  /* 0x000000361c097836 */ /* 0x000fe20000000000 */
[----:B------:R-:W-:Y:S01]  /*45c0*/  ISETP.GT.U32.AND P6, PT, R14, R5, PT ;  /* 0x000000050e00720c */ /* 0x000fe20003fc4070 */
[----:B------:R-:W-:Y:S01]  /*45d0*/  @!P5 IMAD.MOV R0, RZ, RZ, -R0 ;  /* 0x000000ffff00d224 */ /* 0x000fe200078e0a00 */
[----:B------:R-:W-:Y:S01]  /*45e0*/  @!P4 IADD3 R4, R4, -R14, RZ ;  /* 0x8000000e0404c210 */ /* 0x000fe20007ffe0ff */
[----:B------:R-:W-:Y:S01]  /*45f0*/  IMAD.MOV.U32 R12, RZ, RZ, R19 ;  /* 0x000000ffff0c7224 */ /* 0x000fe200078e0013 */
[----:B------:R-:W-:Y:S01]  /*4600*/  IABS R16, R9 ;  /* 0x0000000900107213 */ /* 0x000fe20000000000 */
[----:B------:R-:W-:Y:S01]  /*4610*/  VIADD R20, R28, 0x2c ;  /* 0x0000002c1c147836 */ /* 0x000fe20000000000 */
[----:B------:R0:W-:Y:S01]  /*4620*/  STL [R1+0x148], R0 ;  /* 0x0001480001007387 */ /* 0x0001e20000100800 */
[----:B------:R-:W-:Y:S01]  /*4630*/  IMAD.HI.U32 R2, R15, R12, RZ ;  /* 0x0000000c0f027227 */ /* 0x000fe200078e00ff */
[----:B------:R-:W-:-:S03]  /*4640*/  ISETP.GE.AND P5, PT, R13, RZ, PT ;  /* 0x000000ff0d00720c */ /* 0x000fc60003fa6270 */
[----:B------:R-:W-:Y:S02]  /*4650*/  IMAD.MOV.U32 R11, RZ, RZ, R16 ;  /* 0x000000ffff0b7224 */ /* 0x000fe400078e0010 */
[----:B------:R-:W-:Y:S01]  /*4660*/  @!P3 IMAD.IADD R7, R7, 0x1, -R14 ;  /* 0x000000010707b824 */ /* 0x000fe200078e0a0e */
[----:B------:R-:W-:Y:S01]  /*4670*/  ISETP.GT.U32.AND P3, PT, R14, R4, PT ;  /* 0x000000040e00720c */ /* 0x000fe20003f64070 */
[----:B------:R-:W-:Y:S02]  /*4680*/  IMAD.MOV R2, RZ, RZ, -R2 ;  /* 0x000000ffff027224 */ /* 0x000fe400078e0a02 */
[----:B0-----:R-:W-:Y:S02]  /*4690*/  IMAD.MOV.U32 R0, RZ, RZ, R10 ;  /* 0x000000ffff007224 */ /* 0x001fe400078e000a */
[----:B------:R-:W-:Y:S01]  /*46a0*/  @!P1 IMAD.IADD R6, R6, 0x1, -R14 ;  /* 0x0000000106069824 */ /* 0x000fe200078e0a0e */
[----:B------:R-:W-:Y:S01]  /*46b0*/  ISETP.GE.AND P1, PT, R17, RZ, PT ;  /* 0x000000ff1100720c */ /* 0x000fe20003f26270 */
[----:B------:R-:W-:Y:S01]  /*46c0*/  @!P0 IMAD.MOV R0, RZ, RZ, -R0 ;  /* 0x000000ffff008224 */ /* 0x000fe200078e0a00 */
[----:B------:R-:W-:Y:S01]  /*46d0*/  ISETP.GT.U32.AND P0, PT, R14, R7, PT ;  /* 0x000000070e00720c */ /* 0x000fe20003f04070 */
[----:B------:R-:W-:-:S03]  /*46e0*/  IMAD.HI.U32 R13, R15, R11, RZ ;  /* 0x0000000b0f0d7227 */ /* 0x000fc600078e00ff */
[----:B------:R0:W-:Y:S01]  /*46f0*/  STL [R1+0x140], R0 ;  /* 0x0001400001007387 */ /* 0x0001e20000100800 */
[----:B------:R-:W-:Y:S01]  /*4700*/  @!P6 IMAD.IADD R5, R5, 0x1, -R14 ;  /* 0x000000010505e824 */ /* 0x000fe200078e0a0e */
[----:B------:R-:W-:Y:S01]  /*4710*/  @!P3 IADD3 R4, R4, -R14, RZ ;  /* 0x8000000e0404b210 */ /* 0x000fe20007ffe0ff */
[----:B------:R-:W-:Y:S01]  /*4720*/  IMAD R2, R14, R2, R12 ;  /* 0x000000020e027224 */ /* 0x000fe200078e020c */
[----:B------:R-:W-:Y:S01]  /*4730*/  ISETP.GE.AND P6, PT, R18, RZ, PT ;  /* 0x000000ff1200720c */ /* 0x000fe20003fc6270 */
[----:B------:R-:W-:Y:S01]  /*4740*/  IMAD.MOV R10, RZ, RZ, -R13 ;  /* 0x000000ffff0a7224 */ /* 0x000fe200078e0a0d */
[----:B------:R-:W-:Y:S01]  /*4750*/  ISETP.GT.U32.AND P4, PT, R14, R5, PT ;  /* 0x000000050e00720c */ /* 0x000fe20003f84070 */
[----:B------:R-:W-:Y:S02]  /*4760*/  VIADD R13, R28, 0x35 ;  /* 0x000000351c0d7836 */ /* 0x000fe40000000000 */
[----:B------:R-:W-:Y:S01]  /*4770*/  @!P0 IMAD.IADD R7, R7, 0x1, -R14 ;  /* 0x0000000107078824 */ /* 0x000fe200078e0a0e */
[----:B------:R-:W-:Y:S01]  /*4780*/  ISETP.GE.AND P0, PT, R9, RZ, PT ;  /* 0x000000ff0900720c */ /* 0x000fe20003f06270 */
[----:B0-----:R-:W-:Y:S01]  /*4790*/  IMAD.MOV.U32 R0, RZ, RZ, R6 ;  /* 0x000000ffff007224 */ /* 0x001fe200078e0006 */
[----:B------:R-:W-:Y:S01]  /*47a0*/  IABS R12, R13 ;  /* 0x0000000d000c7213 */ /* 0x000fe20000000000 */
[----:B------:R-:W-:-:S02]  /*47b0*/  IMAD R6, R14, R10, R11 ;  /* 0x0000000a0e067224 */ /* 0x000fc400078e020b */
[----:B------:R-:W-:Y:S01]  /*47c0*/  @!P2 IMAD.MOV R0, RZ, RZ, -R0 ;  /* 0x000000ffff00a224 */ /* 0x000fe200078e0a00 */
[----:B------:R-:W-:Y:S01]  /*47d0*/  ISETP.GT.U32.AND P2, PT, R14, R2, PT ;  /* 0x000000020e00720c */ /* 0x000fe20003f44070 */
[----:B------:R-:W-:Y:S01]  /*47e0*/  VIADD R10, R28, 0x34 ;  /* 0x000000341c0a7836 */ /* 0x000fe20000000000 */
[----:B------:R-:W-:Y:S01]  /*47f0*/  ISETP.GT.U32.AND P3, PT, R14, R6, PT ;  /* 0x000000060e00720c */ /* 0x000fe20003f64070 */
[----:B------:R-:W-:Y:S01]  /*4800*/  @!P4 IMAD.IADD R5, R5, 0x1, -R14 ;  /* 0x000000010505c824 */ /* 0x000fe200078e0a0e */
[----:B------:R0:W-:Y:S01]  /*4810*/  STL [R1+0x134], R0 ;  /* 0x0001340001007387 */ /* 0x0001e20000100800 */
[----:B------:R-:W-:Y:S01]  /*4820*/  IMAD.HI.U32 R17, R15, R12, RZ ;  /* 0x0000000c0f117227 */ /* 0x000fe200078e00ff */
[----:B------:R-:W-:Y:S02]  /*4830*/  IABS R11, R10 ;  /* 0x0000000a000b7213 */ /* 0x000fe40000000000 */
[----:B------:R-:W-:Y:S01]  /*4840*/  ISETP.GE.AND P4, PT, R8, RZ, PT ;  /* 0x000000ff0800720c */ /* 0x000fe20003f86270 */
[----:B------:R-:W-:-:S02]  /*4850*/  IMAD.MOV R17, RZ, RZ, -R17 ;  /* 0x000000ffff117224 */ /* 0x000fc400078e0a11 */
[----:B------:R-:W-:-:S04]  /*4860*/  IMAD.HI.U32 R16, R15, R11, RZ ;  /* 0x0000000b0f107227 */ /* 0x000fc800078e00ff */
[--C-:B------:R-:W-:Y:S01]  /*4870*/  @!P2 IMAD.IADD R2, R2, 0x1, -R14.reuse ;  /* 0x000000010202a824 */ /* 0x100fe200078e0a0e */
[----:B------:R-:W-:Y:S01]  /*4880*/  ISETP.GE.AND P2, PT, R13, RZ, PT ;  /* 0x000000ff0d00720c */ /* 0x000fe20003f46270 */
[----:B0-----:R-:W-:Y:S02]  /*4890*/  IMAD.MOV.U32 R0, RZ, RZ, R5 ;  /* 0x000000ffff007224 */ /* 0x001fe400078e0005 */
[----:B------:R-:W-:Y:S01]  /*48a0*/  @!P3 IMAD.IADD R6, R6, 0x1, -R14 ;  /* 0x000000010606b824 */ /* 0x000fe200078e0a0e */
[C---:B------:R-:W-:Y:S01]  /*48b0*/  ISETP.GT.U32.AND P3, PT, R14.reuse, R2, PT ;  /* 0x000000020e00720c */ /* 0x040fe20003f64070 */
[----:B------:R-:W-:Y:S02]  /*48c0*/  @!P5 IMAD.MOV R0, RZ, RZ, -R0 ;  /* 0x000000ffff00d224 */ /* 0x000fe400078e0a00 */
[----:B------:R-:W-:Y:S01]  /*48d0*/  IMAD.MOV R13, RZ, RZ, -R16 ;  /* 0x000000ffff0d7224 */ /* 0x000fe200078e0a10 */
[C---:B------:R-:W-:Y:S01]  /*48e0*/  ISETP.GT.U32.AND P5, PT, R14.reuse, R6, PT ;  /* 0x000000060e00720c */ /* 0x040fe20003fa4070 */
[----:B------:R-:W-:Y:S01]  /*48f0*/  IMAD.MOV.U32 R3, RZ, RZ, R4 ;  /* 0x000000ffff037224 */ /* 0x000fe200078e0004 */
[----:B------:R0:W-:Y:S01]  /*4900*/  STL [R1+0x130], R0 ;  /* 0x0001300001007387 */ /* 0x0001e20000100800 */
[C---:B------:R-:W-:Y:S01]  /*4910*/  IMAD R5, R14.reuse, R17, R12 ;  /* 0x000000110e057224 */ /* 0x040fe200078e020c */
[----:B------:R-:W-:Y:S01]  /*4920*/  IABS R16, R22 ;  /* 0x0000001600107213 */ /* 0x000fe20000000000 */
[----:B------:R-:W-:-:S02]  /*4930*/  IMAD R4, R14, R13, R11 ;  /* 0x0000000d0e047224 */ /* 0x000fc400078e020b */
[----:B------:R-:W-:Y:S02]  /*4940*/  VIADD R8, R28, 0x33 ;  /* 0x000000331c087836 */ /* 0x000fe40000000000 */
[----:B------:R-:W-:Y:S01]  /*4950*/  @!P1 IMAD.MOV R3, RZ, RZ, -R3 ;  /* 0x000000ffff039224 */ /* 0x000fe200078e0a03 */
[----:B------:R-:W-:Y:S01]  /*4960*/  ISETP.GT.U32.AND P1, PT, R14, R5, PT ;  /* 0x000000050e00720c */ /* 0x000fe20003f24070 */
[--C-:B------:R-:W-:Y:S01]  /*4970*/  @!P3 IMAD.IADD R2, R2, 0x1, -R14.reuse ;  /* 0x000000010202b824 */ /* 0x100fe200078e0a0e */
[----:B0-----:R-:W-:Y:S01]  /*4980*/  MOV R0, R7 ;  /* 0x0000000700007202 */ /* 0x001fe20000000f00 */
[----:B------:R-:W-:Y:S01]  /*4990*/  @!P5 IMAD.IADD R6, R6, 0x1, -R14 ;  /* 0x000000010606d824 */ /* 0x000fe200078e0a0e */
[----:B------:R-:W-:Y:S01]  /*49a0*/  ISETP.GT.U32.AND P3, PT, R14, R4, PT ;  /* 0x000000040e00720c */ /* 0x000fe20003f64070 */
[----:B------:R-:W-:Y:S01]  /*49b0*/  STL [R1+0x12c], R3 ;  /* 0x00012c0301007387 */ /* 0x000fe20000100800 */
[----:B------:R-:W-:Y:S01]  /*49c0*/  IABS R9, R8 ;  /* 0x0000000800097213 */ /* 0x000fe20000000000 */
[----:B------:R-:W-:Y:S01]  /*49d0*/  @!P6 IMAD.MOV R0, RZ, RZ, -R0 ;  /* 0x000000ffff00e224 */ /* 0x000fe200078e0a00 */
[----:B------:R-:W-:Y:S01]  /*49e0*/  ISETP.GE.AND P5, PT, R8, RZ, PT ;  /* 0x000000ff0800720c */ /* 0x000fe20003fa6270 */
[----:B------:R-:W-:Y:S01]  /*49f0*/  VIADD R8, R28, 0x32 ;  /* 0x000000321c087836 */ /* 0x000fe20000000000 */
[----:B------:R-:W-:Y:S01]  /*4a00*/  ISETP.GE.AND P6, PT, R10, RZ, PT ;  /* 0x000000ff0a00720c */ /* 0x000fe20003fc6270 */
[----:B------:R-:W-:Y:S01]  /*4a10*/  IMAD.HI.U32 R7, R15, R9, RZ ;  /* 0x000000090f077227 */ /* 0x000fe200078e00ff */
[----:B------:R0:W-:Y:S01]  /*4a20*/  STL [R1+0x128], R0 ;  /* 0x0001280001007387 */ /* 0x0001e20000100800 */
[----:B------:R-:W-:-:S02]  /*4a30*/  @!P1 IADD3 R5, R5, -R14, RZ ;  /* 0x8000000e05059210 */ /* 0x000fc40007ffe0ff */
[----:B------:R-:W-:Y:S02]  /*4a40*/  IMAD.MOV R7, RZ, RZ, -R7 ;  /* 0x000000ffff077224 */ /* 0x000fe400078e0a07 */
[----:B------:R-:W-:Y:S01]  /*4a50*/  @!P3 IMAD.IADD R4, R4, 0x1, -R14 ;  /* 0x000000010404b824 */ /* 0x000fe200078e0a0e */
[C---:B------:R-:W-:Y:S01]  /*4a60*/  ISETP.GT.U32.AND P1, PT, R14.reuse, R5, PT ;  /* 0x000000050e00720c */ /* 0x040fe20003f24070 */
[----:B------:R-:W-:Y:S02]  /*4a70*/  IMAD R11, R14, R7, R9 ;  /* 0x000000070e0b7224 */ /* 0x000fe400078e0209 */
[----:B------:R-:W-:Y:S01]  /*4a80*/  VIADD R9, R28, 0x31 ;  /* 0x000000311c097836 */ /* 0x000fe20000000000 */
[----:B------:R-:W-:Y:S01]  /*4a90*/  ISETP.GT.U32.AND P3, PT, R14, R4, PT ;  /* 0x000000040e00720c */ /* 0x000fe20003f64070 */
[----:B0-----:R-:W-:Y:S02]  /*4aa0*/  IMAD.MOV.U32 R0, RZ, RZ, R2 ;  /* 0x000000ffff007224 */ /* 0x001fe400078e0002 */
[----:B------:R-:W-:Y:S01]  /*4ab0*/  VIADD R2, R28, 0x30 ;  /* 0x000000301c027836 */ /* 0x000fe20000000000 */
[----:B------:R-:W-:Y:S01]  /*4ac0*/  IABS R18, R9 ;  /* 0x0000000900127213 */ /* 0x000fe20000000000 */
[----:B------:R-:W-:Y:S01]  /*4ad0*/  @!P4 IMAD.MOV R0, RZ, RZ, -R0 ;  /* 0x000000ffff00c224 */ /* 0x000fe200078e0a00 */
[----:B------:R-:W-:Y:S01]  /*4ae0*/  ISETP.GE.AND P4, PT, R8, RZ, PT ;  /* 0x000000ff0800720c */ /* 0x000fe20003f86270 */
[----:B------:R-:W-:Y:S01]  /*4af0*/  VIADD R17, R28, 0x2f ;  /* 0x0000002f1c117836 */ /* 0x000fe20000000000 */
[----:B------:R-:W-:Y:S01]  /*4b00*/  IABS R8, R8 ;  /* 0x0000000800087213 */ /* 0x000fe20000000000 */
[----:B------:R-:W-:Y:S01]  /*4b10*/  @!P1 IMAD.IADD R5, R5, 0x1, -R14 ;  /* 0x0000000105059824 */ /* 0x000fe200078e0a0e */
[----:B------:R0:W-:Y:S01]  /*4b20*/  STL [R1+0x124], R0 ;  /* 0x0001240001007387 */ /* 0x0001e20000100800 */
[----:B------:R-:W-:Y:S01]  /*4b30*/  ISETP.GE.AND P1, PT, R9, RZ, PT ;  /* 0x000000ff0900720c */ /* 0x000fe20003f26270 */
[----:B------:R-:W-:Y:S01]  /*4b40*/  IMAD.HI.U32 R7, R15, R18, RZ ;  /* 0x000000120f077227 */ /* 0x000fe200078e00ff */
[----:B------:R-:W-:-:S03]  /*4b50*/  IABS R19, R2 ;  /* 0x0000000200137213 */ /* 0x000fc60000000000 */
[----:B------:R-:W-:-:S04]  /*4b60*/  IMAD.HI.U32 R10, R15, R8, RZ ;  /* 0x000000080f0a7227 */ /* 0x000fc800078e00ff */
[----:B0-----:R-:W-:Y:S02]  /*4b70*/  IMAD.MOV.U32 R0, RZ, RZ, R6 ;  /* 0x000000ffff007224 */ /* 0x001fe400078e0006 */
[----:B------:R-:W-:Y:S02]  /*4b80*/  IMAD.MOV R9, RZ, RZ, -R10 ;  /* 0x000000ffff097224 */ /* 0x000fe400078e0a0a */
[----:B------:R-:W-:Y:S01]  /*4b90*/  @!P0 IMAD.MOV R0, RZ, RZ, -R0 ;  /* 0x000000ffff008224 */ /* 0x000fe200078e0a00 */
[----:B------:R-:W-:Y:S01]  /*4ba0*/  ISETP.GT.U32.AND P0, PT, R14, R11, PT ;  /* 0x0000000b0e00720c */ /* 0x000fe20003f04070 */
[----:B------:R-:W-:Y:S01]  /*4bb0*/  @!P3 IMAD.IADD R4, R4, 0x1, -R14 ;  /* 0x000000010404b824 */ /* 0x000fe200078e0a0e */
[----:B------:R-:W-:Y:S01]  /*4bc0*/  ISETP.GE.AND P3, PT, R2, RZ, PT ;  /* 0x000000ff0200720c */ /* 0x000fe20003f66270 */
[----:B------:R-:W-:Y:S01]  /*4bd0*/  IMAD R2, R14, R9, R8 ;  /* 0x000000090e027224 */ /* 0x000fe200078e0208 */
[----:B------:R0:W-:Y:S01]  /*4be0*/  STL [R1+0x150], R0 ;  /* 0x0001500001007387 */ /* 0x0001e20000100800 */
[----:B------:R-:W-:-:S02]  /*4bf0*/  IMAD.MOV R7, RZ, RZ, -R7 ;  /* 0x000000ffff077224 */ /* 0x000fc400078e0a07 */
[----:B------:R-:W-:Y:S02]  /*4c00*/  IMAD.MOV.U32 R3, RZ, RZ, R5 ;  /* 0x000000ffff037224 */ /* 0x000fe400078e0005 */
[C---:B------:R-:W-:Y:S01]  /*4c10*/  IMAD R18, R14.reuse, R7, R18 ;  /* 0x000000070e127224 */ /* 0x040fe200078e0212 */
[----:B------:R-:W-:Y:S01]  /*4c20*/  IABS R7, R20 ;  /* 0x0000001400077213 */ /* 0x000fe20000000000 */
[----:B------:R-:W-:Y:S01]  /*4c30*/  @!P2 IMAD.MOV R3, RZ, RZ, -R3 ;  /* 0x000000ffff03a224 */ /* 0x000fe200078e0a03 */
[----:B------:R-:W-:Y:S01]  /*4c40*/  ISETP.GE.AND P2, PT, R17, RZ, PT ;  /* 0x000000ff1100720c */ /* 0x000fe20003f46270 */
[----:B------:R-:W-:Y:S01]  /*4c50*/  IMAD.HI.U32 R6, R15, R19, RZ ;  /* 0x000000130f067227 */ /* 0x000fe200078e00ff */
[----:B------:R-:W-:Y:S02]  /*4c60*/  @!P0 IADD3 R11, R11, -R14, RZ ;  /* 0x8000000e0b0b8210 */ /* 0x000fe40007ffe0ff */
[----:B------:R-:W-:Y:S01]  /*4c70*/  IABS R17, R17 ;  /* 0x0000001100117213 */ /* 0x000fe20000000000 */
[----:B0-----:R-:W-:Y:S01]  /*4c80*/  IMAD.MOV.U32 R0, RZ, RZ, R4 ;  /* 0x000000ffff007224 */ /* 0x001fe200078e0004 */
[C---:B------:R-:W-:Y:S01]  /*4c90*/  ISETP.GT.U32.AND P0, PT, R14.reuse, R11, PT ;  /* 0x0000000b0e00720c */ /* 0x040fe20003f04070 */
[----:B------:R-:W-:Y:S01]  /*4ca0*/  IMAD.MOV R6, RZ, RZ, -R6 ;  /* 0x000000ffff067224 */ /* 0x000fe200078e0a06 */
[----:B------:R-:W-:Y:S01]  /*4cb0*/  STL [R1+0x118], R3 ;  /* 0x0001180301007387 */ /* 0x000fe20000100800 */
[----:B------:R-:W-:Y:S01]  /*4cc0*/  @!P6 IMAD.MOV R0, RZ, RZ, -R0 ;  /* 0x000000ffff00e224 */ /* 0x000fe200078e0a00 */
[----:B------:R-:W-:Y:S01]  /*4cd0*/  ISETP.GT.U32.AND P6, PT, R14, R2, PT ;  /* 0x000000020e00720c */ /* 0x000fe20003fc4070 */
[----:B------:R-:W-:-:S03]  /*4ce0*/  IMAD.HI.U32 R9, R15, R17, RZ ;  /* 0x000000110f097227 */ /* 0x000fc600078e00ff */
[----:B------:R0:W-:Y:S01]  /*4cf0*/  STL [R1+0x138], R0 ;  /* 0x0001380001007387 */ /* 0x0001e20000100800 */
[----:B------:R-:W-:Y:S02]  /*4d00*/  IMAD R19, R14, R6, R19 ;  /* 0x000000060e137224 */ /* 0x000fe400078e0213 */
[----:B------:R-:W-:Y:S02]  /*4d10*/  VIADD R10, R28, 0x2d ;  /* 0x0000002d1c0a7836 */ /* 0x000fe40000000000 */
[----:B------:R-:W-:Y:S01]  /*4d20*/  @!P0 IADD3 R11, R11, -R14, RZ ;  /* 0x8000000e0b0b8210 */ /* 0x000fe20007ffe0ff */
[----:B------:R-:W-:Y:S01]  /*4d30*/  IMAD.MOV R9, RZ, RZ, -R9 ;  /* 0x000000ffff097224 */ /* 0x000fe200078e0a09 */
[----:B------:R-:W-:Y:S01]  /*4d40*/  ISETP.GT.U32.AND P0, PT, R14, R18, PT ;  /* 0x000000120e00720c */ /* 0x000fe20003f04070 */
[----:B------:R-:W-:Y:S01]  /*4d50*/  IMAD.HI.U32 R6, R15, R16, RZ ;  /* 0x000000100f067227 */ /* 0x000fe200078e00ff */
[----:B------:R-:W-:-:S03]  /*4d60*/  IABS R13, R10 ;  /* 0x0000000a000d7213 */ /* 0x000fc60000000000 */
[----:B------:R-:W-:Y:S02]  /*4d70*/  @!P6 IMAD.IADD R2, R2, 0x1, -R14 ;  /* 0x000000010202e824 */ /* 0x000fe400078e0a0e */
[----:B0-----:R-:W-:Y:S02]  /*4d80*/  IMAD.MOV.U32 R0, RZ, RZ, R11 ;  /* 0x000000ffff007224 */ /* 0x001fe400078e000b */
[C---:B------:R-:W-:Y:S01]  /*4d90*/  IMAD R17, R14.reuse, R9, R17 ;  /* 0x000000090e117224 */ /* 0x040fe200078e0211 */
[C---:B------:R-:W-:Y:S01]  /*4da0*/  ISETP.GT.U32.AND P6, PT, R14.reuse, R2, PT ;  /* 0x000000020e00720c */ /* 0x040fe20003fc4070 */
[----:B------:R-:W-:Y:S01]  /*4db0*/  @!P5 IMAD.MOV R0, RZ, RZ, -R0 ;  /* 0x000000ffff00d224 */ /* 0x000fe200078e0a00 */
[----:B------:R-:W-:Y:S01]  /*4dc0*/  ISETP.GT.U32.AND P5, PT, R14, R19, PT ;  /* 0x000000130e00720c */ /* 0x000fe20003fa4070 */
[----:B------:R-:W-:Y:S02]  /*4dd0*/  @!P0 IMAD.IADD R18, R18, 0x1, -R14 ;  /* 0x0000000112128824 */ /* 0x000fe400078e0a0e */
[----:B------:R-:W-:Y:S01]  /*4de0*/  IMAD.HI.U32 R5, R15, R13, RZ ;  /* 0x0000000d0f057227 */ /* 0x000fe200078e00ff */
[----:B------:R0:W-:Y:S02]  /*4df0*/  STL [R1+0x114], R0 ;  /* 0x0001140001007387 */ /* 0x0001e40000100800 */
[----:B------:R-:W-:Y:S01]  /*4e00*/  ISETP.GT.U32.AND P0, PT, R14, R18, PT ;  /* 0x000000120e00720c */ /* 0x000fe20003f04070 */
[----:B------:R-:W-:-:S02]  /*4e10*/  IMAD.MOV R6, RZ, RZ, -R6 ;  /* 0x000000ffff067224 */ /* 0x000fc400078e0a06 */
[----:B------:R-:W-:Y:S02]  /*4e20*/  IMAD.MOV R9, RZ, RZ, -R5 ;  /* 0x000000ffff097224 */ /* 0x000fe400078e0a05 */
[----:B------:R-:W-:Y:S01]  /*4e30*/  @!P6 IMAD.IADD R2, R2, 0x1, -R14 ;  /* 0x000000010202e824 */ /* 0x000fe200078e0a0e */
[C---:B------:R-:W-:Y:S01]  /*4e40*/  ISETP.GT.U32.AND P6, PT, R14.reuse, R17, PT ;  /* 0x000000110e00720c */ /* 0x040fe20003fc4070 */
[C---:B------:R-:W-:Y:S02]  /*4e50*/  IMAD R16, R14.reuse, R6, R16 ;  /* 0x000000060e107224 */ /* 0x040fe400078e0210 */
[----:B------:R-:W-:Y:S02]  /*4e60*/  IMAD R13, R14, R9, R13 ;  /* 0x000000090e0d7224 */ /* 0x000fe400078e020d */
[--C-:B------:R-:W-:Y:S02]  /*4e70*/  @!P5 IMAD.IADD R19, R19, 0x1, -R14.reuse ;  /* 0x000000011313d824 */ /* 0x100fe400078e0a0e */
[----:B------:R-:W-:Y:S01]  /*4e80*/  @!P0 IMAD.IADD R18, R18, 0x1, -R14 ;  /* 0x0000000112128824 */ /* 0x000fe200078e0a0e */
[C---:B------:R-:W-:Y:S01]  /*4e90*/  ISETP.GT.U32.AND P0, PT, R14.reuse, R16, PT ;  /* 0x000000100e00720c */ /* 0x040fe20003f04070 */
[----:B------:R-:W-:Y:S01]  /*4ea0*/  IMAD.HI.U32 R6, R15, R7, RZ ;  /* 0x000000070f067227 */ /* 0x000fe200078e00ff */
[----:B------:R-:W-:-:S03]  /*4eb0*/  ISETP.GT.U32.AND P5, PT, R14, R13, PT ;  /* 0x0000000d0e00720c */ /* 0x000fc60003fa4070 */
[----:B------:R-:W-:Y:S01]  /*4ec0*/  @!P6 IMAD.IADD R17, R17, 0x1, -R14 ;  /* 0x000000011111e824 */ /* 0x000fe200078e0a0e */
[----:B------:R-:W-:Y:S01]  /*4ed0*/  ISETP.GT.U32.AND P6, PT, R14, R19, PT ;  /* 0x000000130e00720c */ /* 0x000fe20003fc4070 */
[----:B------:R-:W-:Y:S02]  /*4ee0*/  IMAD.MOV R6, RZ, RZ, -R6 ;  /* 0x000000ffff067224 */ /* 0x000fe400078e0a06 */
[----:B------:R-:W-:Y:S02]  /*4ef0*/  VIADD R8, R28, 0x2b ;  /* 0x0000002b1c087836 */ /* 0x000fe40000000000 */
[----:B0-----:R-:W-:Y:S02]  /*4f00*/  IMAD.MOV.U32 R0, RZ, RZ, R2 ;  /* 0x000000ffff007224 */ /* 0x001fe400078e0002 */
[----:B------:R-:W-:Y:S01]  /*4f10*/  IMAD R7, R14, R6, R7 ;  /* 0x000000060e077224 */ /* 0x000fe200078e0207 */
[----:B------:R-:W-:Y:S01]  /*4f20*/  IABS R4, R8 ;  /* 0x0000000800047213 */ /* 0x000fe20000000000 */
[--C-:B------:R-:W-:Y:S01]  /*4f30*/  @!P0 IMAD.IADD R16, R16, 0x1, -R14.reuse ;  /* 0x0000000110108824 */ /* 0x100fe200078e0a0e */
[----:B------:R-:W-:Y:S01]  /*4f40*/  ISETP.GT.U32.AND P0, PT, R14, R17, PT ;  /* 0x000000110e00720c */ /* 0x000fe20003f04070 */
[--C-:B------:R-:W-:Y:S01]  /*4f50*/  @!P5 IMAD.IADD R13, R13, 0x1, -R14.reuse ;  /* 0x000000010d0dd824 */ /* 0x100fe200078e0a0e */
[----:B------:R-:W-:Y:S01]  /*4f60*/  @!P4 IADD3 R0, -R0, RZ, RZ ;  /* 0x000000ff0000c210 */ /* 0x000fe20007ffe1ff */
[----:B------:R-:W-:Y:S01]  /*4f70*/  @!P6 IMAD.IADD R19, R19, 0x1, -R14 ;  /* 0x000000011313e824 */ /* 0x000fe200078e0a0e */
[C---:B------:R-:W-:Y:S01]  /*4f80*/  ISETP.GT.U32.AND P5, PT, R14.reuse, R16, PT ;  /* 0x000000100e00720c */ /* 0x040fe20003fa4070 */
[----:B------:R-:W-:Y:S01]  /*4f90*/  IMAD.HI.U32 R5, R15, R4, RZ ;  /* 0x000000040f057227 */ /* 0x000fe200078e00ff */
[C---:B------:R-:W-:Y:S01]  /*4fa0*/  ISETP.GT.U32.AND P6, PT, R14.reuse, R7, PT ;  /* 0x000000070e00720c */ /* 0x040fe20003fc4070 */
[----:B------:R0:W-:Y:S01]  /*4fb0*/  STL [R1+0x10c], R0 ;  /* 0x00010c0001007387 */ /* 0x0001e20000100800 */
[----:B------:R-:W-:Y:S01]  /*4fc0*/  ISETP.GT.U32.AND P4, PT, R14, R13, PT ;  /* 0x0000000d0e00720c */ /* 0x000fe20003f84070 */
[C---:B------:R-:W-:Y:S01]  /*4fd0*/  VIADD R11, R28.reuse, 0x2a ;  /* 0x0000002a1c0b7836 */ /* 0x040fe20000000000 */
[----:B------:R-:W-:Y:S01]  /*4fe0*/  IADD3 R5, -R5, RZ, RZ ;  /* 0x000000ff05057210 */ /* 0x000fe20007ffe1ff */
[----:B------:R-:W-:-:S02]  /*4ff0*/  VIADD R9, R28, 0x28 ;  /* 0x000000281c097836 */ /* 0x000fc40000000000 */
[----:B------:R-:W-:Y:S01]  /*5000*/  @!P0 IMAD.IADD R17, R17, 0x1, -R14 ;  /* 0x0000000111118824 */ /* 0x000fe200078e0a0e */
[----:B------:R-:W-:Y:S01]  /*5010*/  IABS R6, R11 ;  /* 0x0000000b00067213 */ /* 0x000fe20000000000 */
[C---:B------:R-:W-:Y:S01]  /*5020*/  IMAD R4, R14.reuse, R5, R4 ;  /* 0x000000050e047224 */ /* 0x040fe200078e0204 */
[----:B------:R-:W-:Y:S01]  /*5030*/  IABS R2, R9 ;  /* 0x0000000900027213 */ /* 0x000fe20000000000 */
[----:B0-----:R-:W-:Y:S02]  /*5040*/  IMAD.MOV.U32 R0, RZ, RZ, R18 ;  /* 0x000000ffff007224 */ /* 0x001fe400078e0012 */
[----:B------:R-:W-:Y:S01]  /*5050*/  IMAD.MOV.U32 R3, RZ, RZ, R19 ;  /* 0x000000ffff037224 */ /* 0x000fe200078e0013 */
[----:B------:R-:W-:Y:S01]  /*5060*/  ISETP.GT.U32.AND P0, PT, R14, R4, PT ;  /* 0x000000040e00720c */ /* 0x000fe20003f04070 */
[----:B------:R-:W-:Y:S02]  /*5070*/  @!P1 IMAD.MOV R0, RZ, RZ, -R0 ;  /* 0x000000ffff009224 */ /* 0x000fe400078e0a00 */
[----:B------:R-:W-:-:S02]  /*5080*/  VIADD R12, R28, 0x29 ;  /* 0x000000291c0c7836 */ /* 0x000fc40000000000 */
[----:B------:R-:W-:Y:S01]  /*5090*/  IMAD.HI.U32 R23, R15, R6, RZ ;  /* 0x000000060f177227 */ /* 0x000fe200078e00ff */
[----:B------:R0:W-:Y:S02]  /*50a0*/  STL [R1+0xfc], R0 ;  /* 0x0000fc0001007387 */ /* 0x0001e40000100800 */
[----:B------:R-:W-:Y:S01]  /*50b0*/  IABS R5, R12 ;  /* 0x0000000c00057213 */ /* 0x000fe20000000000 */
[--C-:B------:R-:W-:Y:S01]  /*50c0*/  @!P5 IMAD.IADD R16, R16, 0x1, -R14.reuse ;  /* 0x000000011010d824 */ /* 0x100fe200078e0a0e */
[----:B------:R-:W-:Y:S01]  /*50d0*/  ISETP.GE.AND P5, PT, R22, RZ, PT ;  /* 0x000000ff1600720c */ /* 0x000fe20003fa6270 */
[----:B------:R-:W-:Y:S01]  /*50e0*/  @!P6 IMAD.IADD R7, R7, 0x1, -R14 ;  /* 0x000000010707e824 */ /* 0x000fe200078e0a0e */
[----:B------:R-:W-:Y:S01]  /*50f0*/  ISETP.GE.AND P6, PT, R10, RZ, PT ;  /* 0x000000ff0a00720c */ /* 0x000fe20003fc6270 */
[----:B------:R-:W-:Y:S01]  /*5100*/  IMAD.HI.U32 R22, R15, R2, RZ ;  /* 0x000000020f167227 */ /* 0x000fe200078e00ff */
[----:B------:R-:W-:Y:S02]  /*5110*/  @!P0 IADD3 R4, R4, -R14, RZ ;  /* 0x8000000e04048210 */ /* 0x000fe40007ffe0ff */
[----:B------:R-:W-:Y:S01]  /*5120*/  ISETP.GT.U32.AND P1, PT, R14, R7, PT ;  /* 0x000000070e00720c */ /* 0x000fe20003f24070 */
[----:B0-----:R-:W-:Y:S01]  /*5130*/  IMAD.MOV.U32 R0, RZ, RZ, R17 ;  /* 0x000000ffff007224 */ /* 0x001fe200078e0011 */
[----:B------:R-:W-:Y:S01]  /*5140*/  ISETP.GE.AND P0, PT, R20, RZ, PT ;  /* 0x000000ff1400720c */ /* 0x000fe20003f06270 */
[----:B------:R-:W-:Y:S01]  /*5150*/  @!P3 IMAD.MOV R3, RZ, RZ, -R3 ;  /* 0x000000ffff03b224 */ /* 0x000fe200078e0a03 */
[----:B------:R-:W-:Y:S01]  /*5160*/  ISETP.GT.U32.AND P3, PT, R14, R4, PT ;  /* 0x000000040e00720c */ /* 0x000fe20003f64070 */
[----:B------:R-:W-:-:S02]  /*5170*/  IMAD.MOV R23, RZ, RZ, -R23 ;  /* 0x000000ffff177224 */ /* 0x000fc400078e0a17 */
[----:B------:R-:W-:Y:S01]  /*5180*/  @!P2 IMAD.MOV R0, RZ, RZ, -R0 ;  /* 0x000000ffff00a224 */ /* 0x000fe200078e0a00 */
[----:B------:R-:W-:Y:S01]  /*5190*/  STL [R1+0xf4], R3 ;  /* 0x0000f40301007387 */ /* 0x000fe20000100800 */
[----:B------:R-:W-:Y:S02]  /*51a0*/  @!P4 IMAD.IADD R13, R13, 0x1, -R14 ;  /* 0x000000010d0dc824 */ /* 0x000fe400078e0a0e */
[----:B------:R-:W-:Y:S01]  /*51b0*/  IMAD.MOV R22, RZ, RZ, -R22 ;  /* 0x000000ffff167224 */ /* 0x000fe200078e0a16 */
[----:B------:R0:W-:Y:S01]  /*51c0*/  STL [R1+0xf0], R0 ;  /* 0x0000f00001007387 */ /* 0x0001e20000100800 */
[----:B------:R-:W-:Y:S02]  /*51d0*/  IMAD R6, R14, R23, R6 ;  /* 0x000000170e067224 */ /* 0x000fe400078e0206 */
[----:B------:R-:W-:-:S03]  /*51e0*/  IMAD.HI.U32 R23, R15, R5, RZ ;  /* 0x000000050f177227 */ /* 0x000fc600078e00ff */
[C---:B------:R-:W-:Y:S01]  /*51f0*/  ISETP.GT.U32.AND P4, PT, R14.reuse, R6, PT ;  /* 0x000000060e00720c */ /* 0x040fe20003f84070 */
[C---:B------:R-:W-:Y:S02]  /*5200*/  IMAD R2, R14.reuse, R22, R2 ;  /* 0x000000160e027224 */ /* 0x040fe400078e0202 */
[----:B------:R-:W-:Y:S02]  /*5210*/  IMAD.MOV R23, RZ, RZ, -R23 ;  /* 0x000000ffff177224 */ /* 0x000fe400078e0a17 */
[----:B0-----:R-:W-:Y:S02]  /*5220*/  IMAD.MOV.U32 R0, RZ, RZ, R13 ;  /* 0x000000ffff007224 */ /* 0x001fe400078e000d */
[----:B------:R-:W-:Y:S02]  /*5230*/  IMAD.MOV.U32 R3, RZ, RZ, R16 ;  /* 0x000000ffff037224 */ /* 0x000fe400078e0010 */
[----:B------:R-:W-:Y:S01]  /*5240*/  @!P6 IMAD.MOV R0, RZ, RZ, -R0 ;  /* 0x000000ffff00e224 */ /* 0x000fe200078e0a00 */
[C---:B------:R-:W-:Y:S01]  /*5250*/  ISETP.GT.U32.AND P6, PT, R14.reuse, R2, PT ;  /* 0x000000020e00720c */ /* 0x040fe20003fc4070 */
[----:B------:R-:W-:Y:S01]  /*5260*/  IMAD R5, R14, R23, R5 ;  /* 0x000000170e057224 */ /* 0x000fe200078e0205 */
[----:B------:R-:W-:Y:S01]  /*5270*/  @!P5 IADD3 R3, -R3, RZ, RZ ;  /* 0x000000ff0303d210 */ /* 0x000fe20007ffe1ff */
[----:B------:R-:W-:Y:S01]  /*5280*/  VIADD R10, R28, 0x27 ;  /* 0x000000271c0a7836 */ /* 0x000fe20000000000 */
[----:B------:R-:W-:Y:S01]  /*5290*/  ISETP.GE.AND P5, PT, R8, RZ, PT ;  /* 0x000000ff0800720c */ /* 0x000fe20003fa6270 */
[--C-:B------:R-:W-:Y:S01]  /*52a0*/  @!P1 IMAD.IADD R7, R7, 0x1, -R14.reuse ;  /* 0x0000000107079824 */ /* 0x100fe200078e0a0e */
[----:B------:R-:W-:Y:S01]  /*52b0*/  ISETP.GT.U32.AND P2, PT, R14, R5, PT ;  /* 0x000000050e00720c */ /* 0x000fe20003f44070 */
[----:B------:R-:W-:Y:S01]  /*52c0*/  STL [R1+0xec], R3 ;  /* 0x0000ec0301007387 */ /* 0x000fe20000100800 */
[--C-:B------:R-:W-:Y:S01]  /*52d0*/  @!P4 IMAD.IADD R6, R6, 0x1, -R14.reuse ;  /* 0x000000010606c824 */ /* 0x100fe200078e0a0e */
[----:B------:R-:W-:Y:S01]  /*52e0*/  IABS R20, R10 ;  /* 0x0000000a00147213 */ /* 0x000fe20000000000 */
[----:B------:R-:W-:Y:S01]  /*52f0*/  @!P3 IMAD.IADD R4, R4, 0x1, -R14 ;  /* 0x000000010404b824 */ /* 0x000fe200078e0a0e */
[----:B------:R0:W-:Y:S01]  /*5300*/  STL [R1+0xcc], R0 ;  /* 0x0000cc0001007387 */ /* 0x0001e20000100800 */
[----:B------:R-:W-:Y:S01]  /*5310*/  ISETP.GE.AND P1, PT, R11, RZ, PT ;  /* 0x000000ff0b00720c */ /* 0x000fe20003f26270 */
[----:B------:R-:W-:Y:S01]  /*5320*/  VIADD R11, R28, 0x20 ;  /* 0x000000201c0b7836 */ /* 0x000fe20000000000 */
[----:B------:R-:W-:Y:S01]  /*5330*/  @!P6 IADD3 R2, R2, -R14, RZ ;  /* 0x8000000e0202e210 */ /* 0x000fe20007ffe0ff */
[----:B------:R-:W-:Y:S01]  /*5340*/  IMAD.HI.U32 R8, R15, R20, RZ ;  /* 0x000000140f087227 */ /* 0x000fe200078e00ff */
[----:B------:R-:W-:-:S02]  /*5350*/  ISETP.GT.U32.AND P4, PT, R14, R6, PT ;  /* 0x000000060e00720c */ /* 0x000fc40003f84070 */
[----:B------:R-:W-:Y:S01]  /*5360*/  ISETP.GE.AND P3, PT, R12, RZ, PT ;  /* 0x000000ff0c00720c */ /* 0x000fe20003f66270 */
[----:B------:R-:W-:Y:S01]  /*5370*/  @!P2 IMAD.IADD R5, R5, 0x1, -R14 ;  /* 0x000000010505a824 */ /* 0x000fe200078e0a0e */
[----:B------:R-:W-:Y:S01]  /*5380*/  ISETP.GE.AND P2, PT, R10, RZ, PT ;  /* 0x000000ff0a00720c */ /* 0x000fe20003f46270 */
[----:B0-----:R-:W-:Y:S02]  /*5390*/  IMAD.MOV.U32 R0, RZ, RZ, R7 ;  /* 0x000000ffff007224 */ /* 0x001fe400078e0007 */
[----:B------:R-:W-:Y:S01]  /*53a0*/  IMAD.MOV R8, RZ, RZ, -R8 ;  /* 0x000000ffff087224 */ /* 0x000fe200078e0a08 */
[C---:B------:R-:W-:Y:S01]  /*53b0*/  ISETP.GT.U32.AND P6, PT, R14.reuse, R5, PT ;  /* 0x000000050e00720c */ /* 0x040fe20003fc4070 */
[----:B------:R-:W-:Y:S01]  /*53c0*/  @!P0 IMAD.MOV R0, RZ, RZ, -R0 ;  /* 0x000000ffff008224 */ /* 0x000fe200078e0a00 */
[C---:B------:R-:W-:Y:S01]  /*53d0*/  ISETP.GT.U32.AND P0, PT, R14.reuse, R2, PT ;  /* 0x000000020e00720c */ /* 0x040fe20003f04070 */
[----:B------:R-:W-:Y:S02]  /*53e0*/  IMAD R13, R14, R8, R20 ;  /* 0x000000080e0d7224 */ /* 0x000fe400078e0214 */
[----:B------:R-:W-:Y:S01]  /*53f0*/  @!P4 IMAD.IADD R6, R6, 0x1, -R14 ;  /* 0x000000010606c824 */ /* 0x000fe200078e0a0e */
[----:B------:R-:W-:Y:S01]  /*5400*/  ISETP.GE.AND P4, PT, R9, RZ, PT ;  /* 0x000000ff0900720c */ /* 0x000fe20003f86270 */
[C---:B------:R-:W-:Y:S01]  /*5410*/  VIADD R9, R28.reuse, 0x25 ;  /* 0x000000251c097836 */ /* 0x040fe20000000000 */
[----:B------:R0:W-:Y:S01]  /*5420*/  STL [R1+0xc8], R0 ;  /* 0x0000c80001007387 */ /* 0x0001e20000100800 */
[----:B------:R-:W-:-:S02]  /*5430*/  VIADD R8, R28, 0x26 ;  /* 0x000000261c087836 */ /* 0x000fc40000000000 */
[----:B------:R-:W-:Y:S01]  /*5440*/  VIADD R7, R28, 0x24 ;  /* 0x000000241c077836 */ /* 0x000fe20000000000 */
[----:B------:R-:W-:Y:S01]  /*5450*/  IABS R18, R9 ;  /* 0x0000000900127213 */ /* 0x000fe20000000000 */
[----:B------:R-:W-:Y:S01]  /*5460*/  IMAD.MOV.U32 R3, RZ, RZ, R4 ;  /* 0x000000ffff037224 */ /* 0x000fe200078e0004 */
[----:B------:R-:W-:Y:S01]  /*5470*/  IABS R16, R8 ;  /* 0x0000000800107213 */ /* 0x000fe20000000000 */
[--C-:B------:R-:W-:Y:S01]  /*5480*/  @!P0 IMAD.IADD R2, R2, 0x1, -R14.reuse ;  /* 0x0000000102028824 */ /* 0x100fe200078e0a0e */
[----:B------:R-:W-:Y:S01]  /*5490*/  ISETP.GT.U32.AND P0, PT, R14, R13, PT ;  /* 0x0000000d0e00720c */ /* 0x000fe20003f04070 */
[----:B------:R-:W-:Y:S01]  /*54a0*/  @!P6 IMAD.IADD R5, R5, 0x1, -R14 ;  /* 0x000000010505e824 */ /* 0x000fe200078e0a0e */
[----:B------:R-:W-:Y:S01]  /*54b0*/  ISETP.GE.AND P6, PT, R7, RZ, PT ;  /* 0x000000ff0700720c */ /* 0x000fe20003fc6270 */
[----:B0-----:R-:W-:Y:S01]  /*54c0*/  IMAD.MOV.U32 R0, RZ, RZ, R6 ;  /* 0x000000ffff007224 */ /* 0x001fe200078e0006 */
[----:B------:R-:W-:Y:S01]  /*54d0*/  IABS R17, R7 ;  /* 0x0000000700117213 */ /* 0x000fe20000000000 */
[----:B------:R-:W-:-:S04]  /*54e0*/  IMAD.HI.U32 R7, R15, R18, RZ ;  /* 0x000000120f077227 */ /* 0x000fc800078e00ff */
[----:B------:R-:W-:Y:S01]  /*54f0*/  @!P1 IMAD.MOV R0, RZ, RZ, -R0 ;  /* 0x000000ffff009224 */ /* 0x000fe200078e0a00 */
[----:B------:R-:W-:Y:S01]  /*5500*/  ISETP.GE.AND P1, PT, R9, RZ, PT ;  /* 0x000000ff0900720c */ /* 0x000fe20003f26270 */
[----:B------:R-:W-:Y:S01]  /*5510*/  @!P5 IMAD.MOV R3, RZ, RZ, -R3 ;  /* 0x000000ffff03d224 */ /* 0x000fe200078e0a03 */
[----:B------:R-:W-:Y:S01]  /*5520*/  ISETP.GE.AND P5, PT, R8, RZ, PT ;  /* 0x000000ff0800720c */ /* 0x000fe20003fa6270 */
[----:B------:R-:W-:-:S03]  /*5530*/  IMAD.HI.U32 R9, R15, R16, RZ ;  /* 0x000000100f097227 */ /* 0x000fc600078e00ff */
[----:B------:R-:W-:Y:S01]  /*5540*/  STL [R1+0xc4], R3 ;  /* 0x0000c40301007387 */ /* 0x000fe20000100800 */
[----:B------:R-:W-:Y:S01]  /*5550*/  @!P0 IMAD.IADD R13, R13, 0x1, -R14 ;  /* 0x000000010d0d8824 */ /* 0x000fe200078e0a0e */
[----:B------:R-:W-:Y:S01]  /*5560*/  IADD3 R9, -R9, RZ, RZ ;  /* 0x000000ff09097210 */ /* 0x000fe20007ffe1ff */
[----:B------:R-:W-:Y:S01]  /*5570*/  IMAD.MOV R7, RZ, RZ, -R7 ;  /* 0x000000ffff077224 */ /* 0x000fe200078e0a07 */
[----:B------:R0:W-:Y:S01]  /*5580*/  STL [R1+0xc0], R0 ;  /* 0x0000c00001007387 */ /* 0x0001e20000100800 */
[----:B------:R-:W-:Y:S01]  /*5590*/  VIADD R4, R28, 0x23 ;  /* 0x000000231c047836 */ /* 0x000fe20000000000 */
[C---:B------:R-:W-:Y:S01]  /*55a0*/  ISETP.GT.U32.AND P0, PT, R14.reuse, R13, PT ;  /* 0x0000000d0e00720c */ /* 0x040fe20003f04070 */
[----:B------:R-:W-:Y:S02]  /*55b0*/  IMAD R18, R14, R7, R18 ;  /* 0x000000070e127224 */ /* 0x000fe400078e0212 */
[----:B------:R-:W-:Y:S01]  /*55c0*/  VIADD R8, R28, 0x22 ;  /* 0x000000221c087836 */ /* 0x000fe20000000000 */
[----:B------:R-:W-:Y:S01]  /*55d0*/  IABS R12, R4 ;  /* 0x00000004000c7213 */ /* 0x000fe20000000000 */
[----:B------:R-:W-:-:S03]  /*55e0*/  IMAD.HI.U32 R6, R15, R17, RZ ;  /* 0x000000110f067227 */ /* 0x000fc600078e00ff */
[----:B------:R-:W-:Y:S01]  /*55f0*/  IABS R10, R8 ;  /* 0x00000008000a7213 */ /* 0x000fe20000000000 */
[----:B0-----:R-:W-:Y:S02]  /*5600*/  IMAD.MOV.U32 R0, RZ, RZ, R2 ;  /* 0x000000ffff007224 */ /* 0x001fe400078e0002 */
[C---:B------:R-:W-:Y:S02]  /*5610*/  IMAD R16, R14.reuse, R9, R16 ;  /* 0x000000090e107224 */ /* 0x040fe400078e0210 */
[----:B------:R-:W-:Y:S02]  /*5620*/  IMAD.MOV.U32 R3, RZ, RZ, R5 ;  /* 0x000000ffff037224 */ /* 0x000fe400078e0005 */
[----:B------:R-:W-:Y:S01]  /*5630*/  @!P4 IMAD.MOV R0, RZ, RZ, -R0 ;  /* 0x000000ffff00c224 */ /* 0x000fe200078e0a00 */
[C---:B------:R-:W-:Y:S01]  /*5640*/  ISETP.GT.U32.AND P4, PT, R14.reuse, R18, PT ;  /* 0x000000120e00720c */ /* 0x040fe20003f84070 */
[----:B------:R-:W-:Y:S02]  /*5650*/  IMAD.MOV R6, RZ, RZ, -R6 ;  /* 0x000000ffff067224 */ /* 0x000fe400078e0a06 */
[----:B------:R-:W-:Y:S01]  /*5660*/  @!P3 IMAD.MOV R3, RZ, RZ, -R3 ;  /* 0x000000ffff03b224 */ /* 0x000fe200078e0a03 */
[----:B------:R-:W-:Y:S01]  /*5670*/  ISETP.GT.U32.AND P3, PT, R14, R16, PT ;  /* 0x000000100e00720c */ /* 0x000fe20003f64070 */
[----:B------:R-:W-:-:S03]  /*5680*/  IMAD.HI.U32 R7, R15, R12, RZ ;  /* 0x0000000c0f077227 */ /* 0x000fc600078e00ff */
[----:B------:R-:W-:Y:S01]  /*5690*/  STL [R1+0xb4], R3 ;  /* 0x0000b40301007387 */ /* 0x000fe20000100800 */
[C---:B------:R-:W-:Y:S02]  /*56a0*/  IMAD R17, R14.reuse, R6, R17 ;  /* 0x000000060e117224 */ /* 0x040fe400078e0211 */
[----:B------:R-:W-:Y:S01]  /*56b0*/  IMAD.HI.U32 R6, R15, R10, RZ ;  /* 0x0000000a0f067227 */ /* 0x000fe200078e00ff */
[----:B------:R0:W-:Y:S03]  /*56c0*/  STL [R1+0x94], R0 ;  /* 0x0000940001007387 */ /* 0x0001e60000100800 */
[----:B------:R-:W-:Y:S01]  /*56d0*/  @!P0 IMAD.IADD R13, R13, 0x1, -R14 ;  /* 0x000000010d0d8824 */ /* 0x000fe200078e0a0e */
[----:B------:R-:W-:Y:S01]  /*56e0*/  ISETP.GT.U32.AND P0, PT, R14, R17, PT ;  /* 0x000000110e00720c */ /* 0x000fe20003f04070 */
[----:B------:R-:W-:Y:S01]  /*56f0*/  IMAD.MOV R5, RZ, RZ, -R7 ;  /* 0x000000ffff057224 */ /* 0x000fe200078e0a07 */
[----:B------:R-:W-:Y:S01]  /*5700*/  IADD3 R6, -R6, RZ, RZ ;  /* 0x000000ff06067210 */ /* 0x000fe20007ffe1ff */
[----:B------:R-:W-:Y:S01]  /*5710*/  VIADD R2, R28, 0x21 ;  /* 0x000000211c027836 */ /* 0x000fe20000000000 */
[----:B------:R-:W-:Y:S01]  /*5720*/  IABS R7, R11 ;  /* 0x0000000b00077213 */ /* 0x000fe20000000000 */
[----:B------:R-:W-:-:S02]  /*5730*/  IMAD R12, R14, R5, R12 ;  /* 0x000000050e0c7224 */ /* 0x000fc400078e020c */
[----:B0-----:R-:W-:Y:S01]  /*5740*/  IMAD.MOV.U32 R0, RZ, RZ, R13 ;  /* 0x000000ffff007224 */ /* 0x001fe200078e000d */
[----:B------:R-:W-:Y:S01]  /*5750*/  IABS R5, R2 ;  /* 0x0000000200057213 */ /* 0x000fe20000000000 */
[--C-:B------:R-:W-:Y:S02]  /*5760*/  @!P4 IMAD.IADD R18, R18, 0x1, -R14.reuse ;  /* 0x000000011212c824 */ /* 0x100fe400078e0a0e */
[----:B------:R-:W-:Y:S01]  /*5770*/  @!P3 IMAD.IADD R16, R16, 0x1, -R14 ;  /* 0x000000011010b824 */ /* 0x000fe200078e0a0e */
[----:B------:R-:W-:Y:S01]  /*5780*/  @!P2 IADD3 R0, -R0, RZ, RZ ;  /* 0x000000ff0000a210 */ /* 0x000fe20007ffe1ff */
[C---:B------:R-:W-:Y:S01]  /*5790*/  IMAD R10, R14.reuse, R6, R10 ;  /* 0x000000060e0a7224 */ /* 0x040fe200078e020a */
[C---:B------:R-:W-:Y:S01]  /*57a0*/  ISETP.GT.U32.AND P3, PT, R14.reuse, R12, PT ;  /* 0x0000000c0e00720c */ /* 0x040fe20003f64070 */
[----:B------:R-:W-:Y:S01]  /*57b0*/  IMAD.HI.U32 R6, R15, R5, RZ ;  /* 0x000000050f067227 */ /* 0x000fe200078e00ff */
[C---:B------:R-:W-:Y:S01]  /*57c0*/  ISETP.GT.U32.AND P2, PT, R14.reuse, R18, PT ;  /* 0x000000120e00720c */ /* 0x040fe20003f44070 */
[----:B------:R0:W-:Y:S01]  /*57d0*/  STL [R1+0x90], R0 ;  /* 0x0000900001007387 */ /* 0x0001e20000100800 */
[----:B------:R-:W-:Y:S01]  /*57e0*/  ISETP.GT.U32.AND P4, PT, R14, R16, PT ;  /* 0x000000100e00720c */ /* 0x000fe20003f84070 */
[----:B------:R-:W-:-:S02]  /*57f0*/  IMAD.MOV R6, RZ, RZ, -R6 ;  /* 0x000000ffff067224 */ /* 0x000fc400078e0a06 */
[----:B------:R-:W-:Y:S02]  /*5800*/  @!P0 IMAD.IADD R17, R17, 0x1, -R14 ;  /* 0x0000000111118824 */ /* 0x000fe400078e0a0e */
[C---:B------:R-:W-:Y:S02]  /*5810*/  IMAD R5, R14.reuse, R6, R5 ;  /* 0x000000060e057224 */ /* 0x040fe400078e0205 */
[----:B------:R-:W-:Y:S01]  /*5820*/  IMAD.HI.U32 R13, R15, R7, RZ ;  /* 0x000000070f0d7227 */ /* 0x000fe200078e00ff */
[----:B------:R-:W-:-:S03]  /*5830*/  ISETP.GT.U32.AND P0, PT, R14, R17, PT ;  /* 0x000000110e00720c */ /* 0x000fc60003f04070 */
[--C-:B------:R-:W-:Y:S02]  /*5840*/  @!P3 IMAD.IADD R12, R12, 0x1, -R14.reuse ;  /* 0x000000010c0cb824 */ /* 0x100fe400078e0a0e */
[--C-:B------:R-:W-:Y:S01]  /*5850*/  @!P2 IMAD.IADD R18, R18, 0x1, -R14.reuse ;  /* 0x000000011212a824 */ /* 0x100fe200078e0a0e */
[----:B------:R-:W-:Y:S01]  /*5860*/  ISETP.GT.U32.AND P2, PT, R14, R5, PT ;  /* 0x000000050e00720c */ /* 0x000fe20003f44070 */
[----:B------:R-:W-:Y:S01]  /*5870*/  @!P4 IMAD.IADD R16, R16, 0x1, -R14 ;  /* 0x000000011010c824 */ /* 0x000fe200078e0a0e */
[----:B------:R-:W-:Y:S01]  /*5880*/  ISETP.GT.U32.AND P3, PT, R14, R12, PT ;  /* 0x0000000c0e00720c */ /* 0x000fe20003f64070 */
[----:B------:R-:W-:Y:S01]  /*5890*/  VIADD R6, R28, 0x1e ;  /* 0x0000001e1c067836 */ /* 0x000fe20000000000 */
[----:B------:R-:W-:Y:S01]  /*58a0*/  ISETP.GT.U32.AND P4, PT, R14, R10, PT ;  /* 0x0000000a0e00720c */ /* 0x000fe20003f84070 */
[----:B------:R-:W-:Y:S02]  /*58b0*/  IMAD.MOV R13, RZ, RZ, -R13 ;  /* 0x000000ffff0d7224 */ /* 0x000fe400078e0a0d */
[----:B------:R-:W-:-:S02]  /*58c0*/  IMAD.MOV.U32 R3, RZ, RZ, R16 ;  /* 0x000000ffff037224 */ /* 0x000fc400078e0010 */
[----:B------:R-:W-:Y:S01]  /*58d0*/  @!P0 IMAD.IADD R17, R17, 0x1, -R14 ;  /* 0x0000000111118824 */ /* 0x000fe200078e0a0e */
[----:B------:R-:W-:Y:S01]  /*58e0*/  ISETP.GE.AND P0, PT, R4, RZ, PT ;  /* 0x000000ff0400720c */ /* 0x000fe20003f06270 */
[----:B0-----:R-:W-:Y:S02]  /*58f0*/  IMAD.MOV.U32 R0, RZ, RZ, R18 ;  /* 0x000000ffff007224 */ /* 0x001fe400078e0012 */
[----:B------:R-:W-:Y:S01]  /*5900*/  IMAD R4, R14, R13, R7 ;  /* 0x0000000d0e047224 */ /* 0x000fe200078e0207 */
[----:B------:R-:W-:Y:S01]  /*5910*/  IABS R13, R6 ;  /* 0x00000006000d7213 */ /* 0x000fe20000000000 */
[----:B------:R-:W-:Y:S01]  /*5920*/  @!P2 IMAD.IADD R5, R5, 0x1, -R14 ;  /* 0x000000010505a824 */ /* 0x000fe200078e0a0e */
[----:B------:R-:W-:Y:S01]  /*5930*/  ISETP.GE.AND P2, PT, R2, RZ, PT ;  /* 0x000000ff0200720c */ /* 0x000fe20003f46270 */
[----:B------:R-:W-:Y:S02]  /*5940*/  @!P5 IMAD.MOV R3, RZ, RZ, -R3 ;  /* 0x000000ffff03d224 */ /* 0x000fe400078e0a03 */
[----:B------:R-:W-:Y:S01]  /*5950*/  @!P1 IMAD.MOV R0, RZ, RZ, -R0 ;  /* 0x000000ffff009224 */ /* 0x000fe200078e0a00 */
[----:B------:R-:W-:Y:S01]  /*5960*/  ISETP.GT.U32.AND P1, PT, R14, R5, PT ;  /* 0x000000050e00720c */ /* 0x000fe20003f24070 */
[----:B------:R-:W-:Y:S01]  /*5970*/  VIADD R9, R28, 0x1f ;  /* 0x0000001f1c097836 */ /* 0x000fe20000000000 */
[----:B------:R-:W-:Y:S01]  /*5980*/  STL [R1+0x8c], R3 ;  /* 0x00008c0301007387 */ /* 0x000fe20000100800 */
[----:B------:R-:W-:Y:S01]  /*5990*/  @!P3 IMAD.IADD R12, R12, 0x1, -R14 ;  /* 0x000000010c0cb824 */ /* 0x000fe200078e0a0e */
[----:B------:R-:W-:Y:S01]  /*59a0*/  ISETP.GT.U32.AND P3, PT, R14, R4, PT ;  /* 0x000000040e00720c */ /* 0x000fe20003f64070 */
[----:B------:R-:W-:Y:S01]  /*59b0*/  IMAD.HI.U32 R16, R15, R13, RZ ;  /* 0x0000000d0f107227 */ /* 0x000fe200078e00ff */
[----:B------:R0:W-:Y:S01]  /*59c0*/  STL [R1+0x84], R0 ;  /* 0x0000840001007387 */ /* 0x0001e20000100800 */
[----:B------:R-:W-:-:S02]  /*59d0*/  IABS R19, R9 ;  /* 0x0000000900137213 */ /* 0x000fc40000000000 */
[----:B------:R-:W-:Y:S02]  /*59e0*/  IMAD.MOV R16, RZ, RZ, -R16 ;  /* 0x000000ffff107224 */ /* 0x000fe400078e0a10 */
[----:B------:R-:W-:Y:S01]  /*59f0*/  @!P4 IMAD.IADD R10, R10, 0x1, -R14 ;  /* 0x000000010a0ac824 */ /* 0x000fe200078e0a0e */
[----:B------:R-:W-:Y:S01]  /*5a00*/  ISETP.GE.AND P4, PT, R8, RZ, PT ;  /* 0x000000ff0800720c */ /* 0x000fe20003f86270 */
[----:B------:R-:W-:-:S04]  /*5a10*/  IMAD.HI.U32 R20, R15, R19, RZ ;  /* 0x000000130f147227 */ /* 0x000fc800078e00ff */
[----:B0-----:R-:W-:Y:S01]  /*5a20*/  IMAD.MOV.U32 R0, RZ, RZ, R12 ;  /* 0x000000ffff007224 */ /* 0x001fe200078e000c */
[----:B------:R-:W-:Y:S01]  /*5a30*/  IADD3 R20, -R20, RZ, RZ ;  /* 0x000000ff14147210 */ /* 0x000fe20007ffe1ff */
[----:B------:R-:W-:Y:S02]  /*5a40*/  @!P1 IMAD.IADD R5, R5, 0x1, -R14 ;  /* 0x0000000105059824 */ /* 0x000fe400078e0a0e */
[----:B------:R-:W-:Y:S01]  /*5a50*/  @!P0 IMAD.MOV R0, RZ, RZ, -R0 ;  /* 0x000000ffff008224 */ /* 0x000fe200078e0a00 */
[----:B------:R-:W-:Y:S01]  /*5a60*/  ISETP.GE.AND P0, PT, R11, RZ, PT ;  /* 0x000000ff0b00720c */ /* 0x000fe20003f06270 */
[----:B------:R-:W-:Y:S02]  /*5a70*/  IMAD R11, R14, R16, R13 ;  /* 0x000000100e0b7224 */ /* 0x000fe400078e020d */
[----:B------:R-:W-:Y:S01]  /*5a80*/  @!P3 IMAD.IADD R4, R4, 0x1, -R14 ;  /* 0x000000010404b824 */ /* 0x000fe200078e0a0e */
[C---:B------:R-:W-:Y:S01]  /*5a90*/  ISETP.GT.U32.AND P3, PT, R14.reuse, R10, PT ;  /* 0x0000000a0e00720c */ /* 0x040fe20003f64070 */
[----:B------:R-:W-:Y:S01]  /*5aa0*/  IMAD.MOV.U32 R3, RZ, RZ, R17 ;  /* 0x000000ffff037224 */ /* 0x000fe200078e0011 */
[C---:B------:R-:W-:Y:S01]  /*5ab0*/  ISETP.GT.U32.AND P1, PT, R14.reuse, R11, PT ;  /* 0x0000000b0e00720c */ /* 0x040fe20003f24070 */
[C---:B------:R-:W-:Y:S01]  /*5ac0*/  IMAD R2, R14.reuse, R20, R19 ;  /* 0x000000140e027224 */ /* 0x040fe200078e0213 */
[----:B------:R-:W-:Y:S01]  /*5ad0*/  ISETP.GT.U32.AND P5, PT, R14, R4, PT ;  /* 0x000000040e00720c */ /* 0x000fe20003fa4070 */
[C---:B------:R-:W-:Y:S01]  /*5ae0*/  VIADD R7, R28.reuse, 0x1d ;  /* 0x0000001d1c077836 */ /* 0x040fe20000000000 */
[----:B------:R-:W-:Y:S01]  /*5af0*/  @!P6 IADD3 R3, -R3, RZ, RZ ;  /* 0x000000ff0303e210 */ /* 0x000fe20007ffe1ff */
[----:B------:R-:W-:Y:S01]  /*5b00*/  VIADD R18, R28, 0xc ;  /* 0x0000000c1c127836 */ /* 0x000fe20000000000 */
[----:B------:R-:W-:-:S02]  /*5b10*/  ISETP.GT.U32.AND P6, PT, R14, R2, PT ;  /* 0x000000020e00720c */ /* 0x000fc40003fc4070 */
[----:B------:R-:W-:Y:S01]  /*5b20*/  IABS R8, R7 ;  /* 0x0000000700087213 */ /* 0x000fe20000000000 */
[----:B------:R0:W-:Y:S01]  /*5b30*/  STL [R1+0x7c], R3 ;  /* 0x00007c0301007387 */ /* 0x0001e20000100800 */
[----:B------:R-:W-:Y:S01]  /*5b40*/  IABS R22, R18 ;  /* 0x0000001200167213 */ /* 0x000fe20000000000 */
[--C-:B------:R-:W-:Y:S01]  /*5b50*/  @!P3 IMAD.IADD R10, R10, 0x1, -R14.reuse ;  /* 0x000000010a0ab824 */ /* 0x100fe200078e0a0e */
[----:B------:R-:W-:Y:S01]  /*5b60*/  ISETP.GE.AND P3, PT, R9, RZ, PT ;  /* 0x000000ff0900720c */ /* 0x000fe20003f66270 */
[----:B------:R-:W-:Y:S01]  /*5b70*/  @!P1 IMAD.IADD R11, R11, 0x1, -R14 ;  /* 0x000000010b0b9824 */ /* 0x000fe200078e0a0e */
[----:B------:R1:W-:Y:S01]  /*5b80*/  STL [R1+0x78], R0 ;  /* 0x0000780001007387 */ /* 0x0003e20000100800 */
[----:B------:R-:W-:-:S04]  /*5b90*/  IMAD.HI.U32 R12, R15, R8, RZ ;  /* 0x000000080f0c7227 */ /* 0x000fc800078e00ff */
[----:B0-----:R-:W-:Y:S02]  /*5ba0*/  IMAD.MOV.U32 R3, RZ, RZ, R5 ;  /* 0x000000ffff037224 */ /* 0x001fe400078e0005 */
[----:B------:R-:W-:Y:S02]  /*5bb0*/  IMAD.MOV R12, RZ, RZ, -R12 ;  /* 0x000000ffff0c7224 */ /* 0x000fe400078e0a0c */
[----:B------:R-:W-:Y:S01]  /*5bc0*/  @!P2 IMAD.MOV R3, RZ, RZ, -R3 ;  /* 0x000000ffff03a224 */ /* 0x000fe200078e0a03 */
[----:B------:R-:W-:Y:S01]  /*5bd0*/  ISETP.GT.U32.AND P2, PT, R14, R11, PT ;  /* 0x0000000b0e00720c */ /* 0x000fe20003f44070 */
[----:B-1----:R-:W-:Y:S02]  /*5be0*/  IMAD.MOV.U32 R0, RZ, RZ, R10 ;  /* 0x000000ffff007224 */ /* 0x002fe400078e000a */
[----:B------:R-:W-:Y:S02]  /*5bf0*/  @!P6 IMAD.IADD R2, R2, 0x1, -R14 ;  /* 0x000000010202e824 */ /* 0x000fe400078e0a0e */
[----:B------:R-:W-:Y:S01]  /*5c00*/  @!P4 IMAD.MOV R0, RZ, RZ, -R0 ;  /* 0x000000ffff00c224 */ /* 0x000fe200078e0a00 */
[----:B------:R-:W-:Y:S01]  /*5c10*/  ISETP.GE.AND P4, PT, R7, RZ, PT ;  /* 0x000000ff0700720c */ /* 0x000fe20003f86270 */
[C---:B------:R-:W-:Y:S01]  /*5c20*/  IMAD R7, R14.reuse, R12, R8 ;  /* 0x0000000c0e077224 */ /* 0x040fe200078e0208 */
[----:B------:R-:W-:Y:S01]  /*5c30*/  ISETP.GT.U32.AND P6, PT, R14, R2, PT ;  /* 0x000000020e00720c */ /* 0x000fe20003fc4070 */
[----:B------:R-:W-:Y:S01]  /*5c40*/  VIADD R8, R28, 0x1c ;  /* 0x0000001c1c087836 */ /* 0x000fe20000000000 */
[----:B------:R0:W-:Y:S01]  /*5c50*/  STL [R1+0x74], R0 ;  /* 0x0000740001007387 */ /* 0x0001e20000100800 */
[----:B------:R-:W-:Y:S01]  /*5c60*/  @!P5 IMAD.IADD R4, R4, 0x1, -R14 ;  /* 0x000000010404d824 */ /* 0x000fe200078e0a0e */
[----:B------:R-:W-:Y:S01]  /*5c70*/  ISETP.GE.AND P5, PT, R6, RZ, PT ;  /* 0x000000ff0600720c */ /* 0x000fe20003fa6270 */
[C---:B------:R-:W-:Y:S01]  /*5c80*/  VIADD R5, R28.reuse, 0x1a ;  /* 0x0000001a1c057836 */ /* 0x040fe20000000000 */
[----:B------:R-:W-:Y:S01]  /*5c90*/  @!P2 IADD3 R11, R11, -R14, RZ ;  /* 0x8000000e0b0ba210 */ /* 0x000fe20007ffe0ff */
[----:B------:R-:W-:Y:S01]  /*5ca0*/  STL [R1+0x70], R3 ;  /* 0x0000700301007387 */ /* 0x000fe20000100800 */
[----:B------:R-:W-:Y:S01]  /*5cb0*/  IABS R17, R8 ;  /* 0x0000000800117213 */ /* 0x000fe20000000000 */
[----:B------:R-:W-:Y:S01]  /*5cc0*/  VIADD R10, R28, 0x18 ;  /* 0x000000181c0a7836 */ /* 0x000fe20000000000 */
[----:B------:R-:W-:Y:S01]  /*5cd0*/  ISETP.GT.U32.AND P2, PT, R14, R7, PT ;  /* 0x000000070e00720c */ /* 0x000fe20003f44070 */
[----:B------:R-:W-:Y:S01]  /*5ce0*/  IMAD.HI.U32 R23, R15, R22, RZ ;  /* 0x000000160f177227 */ /* 0x000fe200078e00ff */
[----:B------:R-:W-:-:S02]  /*5cf0*/  IADD3 R6, R28, 0x1b, RZ ;  /* 0x0000001b1c067810 */ /* 0x000fc40007ffe0ff */
[----:B------:R-:W-:Y:S01]  /*5d00*/  ISETP.GE.AND P1, PT, R8, RZ, PT ;  /* 0x000000ff0800720c */ /* 0x000fe20003f26270 */
[----:B0-----:R-:W-:Y:S01]  /*5d10*/  IMAD.MOV.U32 R0, RZ, RZ, R4 ;  /* 0x000000ffff007224 */ /* 0x001fe200078e0004 */
[----:B------:R-:W-:Y:S01]  /*5d20*/  IABS R9, R6 ;  /* 0x0000000600097213 */ /* 0x000fe20000000000 */
[----:B------:R-:W-:Y:S01]  /*5d30*/  IMAD.HI.U32 R13, R15, R17, RZ ;  /* 0x000000110f0d7227 */ /* 0x000fe200078e00ff */
[----:B------:R-:W-:-:S03]  /*5d40*/  IABS R19, R10 ;  /* 0x0000000a00137213 */ /* 0x000fc60000000000 */
[----:B------:R-:W-:Y:S01]  /*5d50*/  @!P0 IMAD.MOV R0, RZ, RZ, -R0 ;  /* 0x000000ffff008224 */ /* 0x000fe200078e0a00 */
[----:B------:R-:W-:Y:S01]  /*5d60*/  ISETP.GE.AND P0, PT, R6, RZ, PT ;  /* 0x000000ff0600720c */ /* 0x000fe20003f06270 */
[--C-:B------:R-:W-:Y:S01]  /*5d70*/  @!P6 IMAD.IADD R2, R2, 0x1, -R14.reuse ;  /* 0x000000010202e824 */ /* 0x100fe200078e0a0e */
[----:B------:R-:W-:Y:S01]  /*5d80*/  IABS R6, R5 ;  /* 0x0000000500067213 */ /* 0x000fe20000000000 */
[----:B------:R-:W-:Y:S01]  /*5d90*/  IMAD.MOV R13, RZ, RZ, -R13 ;  /* 0x000000ffff0d7224 */ /* 0x000fe200078e0a0d */
[----:B------:R0:W-:Y:S01]  /*5da0*/  STL [R1+0x9c], R0 ;  /* 0x00009c0001007387 */ /* 0x0001e20000100800 */
[----:B------:R-:W-:Y:S01]  /*5db0*/  @!P2 IMAD.IADD R7, R7, 0x1, -R14 ;  /* 0x000000010707a824 */ /* 0x000fe200078e0a0e */
[----:B------:R-:W-:Y:S01]  /*5dc0*/  ISETP.GE.AND P6, PT, R5, RZ, PT ;  /* 0x000000ff0500720c */ /* 0x000fe20003fc6270 */
[----:B------:R-:W-:Y:S02]  /*5dd0*/  IMAD R17, R14, R13, R17 ;  /* 0x0000000d0e117224 */ /* 0x000fe400078e0211 */
[----:B------:R-:W-:-:S03]  /*5de0*/  IMAD.HI.U32 R12, R15, R9, RZ ;  /* 0x000000090f0c7227 */ /* 0x000fc600078e00ff */
[----:B------:R-:W-:Y:S01]  /*5df0*/  ISETP.GT.U32.AND P2, PT, R14, R17, PT ;  /* 0x000000110e00720c */ /* 0x000fe20003f44070 */
[----:B------:R-:W-:Y:S02]  /*5e00*/  VIADD R8, R28, 0x19 ;  /* 0x000000191c087836 */ /* 0x000fe40000000000 */
[----:B0-----:R-:W-:Y:S02]  /*5e10*/  IMAD.MOV.U32 R0, RZ, RZ, R2 ;  /* 0x000000ffff007224 */ /* 0x001fe400078e0002 */
[----:B------:R-:W-:Y:S01]  /*5e20*/  IMAD.HI.U32 R4, R15, R6, RZ ;  /* 0x000000060f047227 */ /* 0x000fe200078e00ff */
[----:B------:R-:W-:-:S03]  /*5e30*/  IABS R5, R8 ;  /* 0x0000000800057213 */ /* 0x000fc60000000000 */
[----:B------:R-:W-:Y:S01]  /*5e40*/  @!P3 IMAD.MOV R0, RZ, RZ, -R0 ;  /* 0x000000ffff00b224 */ /* 0x000fe200078e0a00 */
[C---:B------:R-:W-:Y:S01]  /*5e50*/  ISETP.GT.U32.AND P3, PT, R14.reuse, R7, PT ;  /* 0x000000070e00720c */ /* 0x040fe20003f64070 */
[----:B------:R-:W-:Y:S02]  /*5e60*/  IMAD.MOV R12, RZ, RZ, -R12 ;  /* 0x000000ffff0c7224 */ /* 0x000fe400078e0a0c */
[----:B------:R-:W-:Y:S01]  /*5e70*/  IMAD.MOV R4, RZ, RZ, -R4 ;  /* 0x000000ffff047224 */ /* 0x000fe200078e0a04 */
[----:B------:R0:W-:Y:S01]  /*5e80*/  STL [R1+0x44], R0 ;  /* 0x0000440001007387 */ /* 0x0001e20000100800 */
[C---:B------:R-:W-:Y:S02]  /*5e90*/  IMAD R9, R14.reuse, R12, R9 ;  /* 0x0000000c0e097224 */ /* 0x040fe400078e0209 */
[----:B------:R-:W-:Y:S02]  /*5ea0*/  IMAD R6, R14, R4, R6 ;  /* 0x000000040e067224 */ /* 0x000fe400078e0206 */
[----:B------:R-:W-:-:S04]  /*5eb0*/  IMAD.HI.U32 R4, R15, R5, RZ ;  /* 0x000000050f047227 */ /* 0x000fc800078e00ff */
[----:B------:R-:W-:Y:S02]  /*5ec0*/  IMAD.MOV R4, RZ, RZ, -R4 ;  /* 0x000000ffff047224 */ /* 0x000fe400078e0a04 */
[----:B0-----:R-:W-:Y:S02]  /*5ed0*/  IMAD.MOV.U32 R0, RZ, RZ, R11 ;  /* 0x000000ffff007224 */ /* 0x001fe400078e000b */
[----:B------:R-:W-:Y:S01]  /*5ee0*/  @!P3 IMAD.IADD R7, R7, 0x1, -R14 ;  /* 0x000000010707b824 */ /* 0x000fe200078e0a0e */
[C---:B------:R-:W-:Y:S01]  /*5ef0*/  ISETP.GT.U32.AND P3, PT, R14.reuse, R6, PT ;  /* 0x000000060e00720c */ /* 0x040fe20003f64070 */
[----:B------:R-:W-:Y:S01]  /*5f00*/  @!P5 IMAD.MOV R0, RZ, RZ, -R0 ;  /* 0x000000ffff00d224 */ /* 0x000fe200078e0a00 */
[C---:B------:R-:W-:Y:S01]  /*5f10*/  ISETP.GT.U32.AND P5, PT, R14.reuse, R9, PT ;  /* 0x000000090e00720c */ /* 0x040fe20003fa4070 */
[----:B------:R-:W-:Y:S02]  /*5f20*/  @!P2 IMAD.IADD R17, R17, 0x1, -R14 ;  /* 0x000000011111a824 */ /* 0x000fe400078e0a0e */
[C---:B------:R-:W-:Y:S01]  /*5f30*/  IMAD R5, R14.reuse, R4, R5 ;  /* 0x000000040e057224 */ /* 0x040fe200078e0205 */
[----:B------:R0:W-:Y:S01]  /*5f40*/  STL [R1+0x40], R0 ;  /* 0x0000400001007387 */ /* 0x0001e20000100800 */
[----:B------:R-:W-:Y:S01]  /*5f50*/  IMAD.HI.U32 R2, R15, R19, RZ ;  /* 0x000000130f027227 */ /* 0x000fe200078e00ff */
[----:B------:R-:W-:-:S03]  /*5f60*/  ISETP.GT.U32.AND P2, PT, R14, R17, PT ;  /* 0x000000110e00720c */ /* 0x000fc60003f44070 */
[----:B------:R-:W-:Y:S01]  /*5f70*/  VIADD R11, R28, 0x17 ;  /* 0x000000171c0b7836 */ /* 0x000fe20000000000 */
[----:B------:R-:W-:Y:S01]  /*5f80*/  IADD3 R2, -R2, RZ, RZ ;  /* 0x000000ff02027210 */ /* 0x000fe20007ffe1ff */
[----:B------:R-:W-:Y:S01]  /*5f90*/  VIADD R4, R28, 0x15 ;  /* 0x000000151c047836 */ /* 0x000fe20000000000 */
[----:B------:R-:W-:Y:S01]  /*5fa0*/  @!P3 IADD3 R6, R6, -R14, RZ ;  /* 0x8000000e0606b210 */ /* 0x000fe20007ffe0ff */
[----:B------:R-:W-:Y:S01]  /*5fb0*/  @!P5 IMAD.IADD R9, R9, 0x1, -R14 ;  /* 0x000000010909d824 */ /* 0x000fe200078e0a0e */
[----:B------:R-:W-:Y:S01]  /*5fc0*/  IABS R20, R11 ;  /* 0x0000000b00147213 */ /* 0x000fe20000000000 */
[----:B0-----:R-:W-:Y:S01]  /*5fd0*/  IMAD.MOV.U32 R0, RZ, RZ, R7 ;  /* 0x000000ffff007224 */ /* 0x001fe200078e0007 */
[----:B------:R-:W-:Y:S01]  /*5fe0*/  IABS R7, R4 ;  /* 0x0000000400077213 */ /* 0x000fe20000000000 */
[C---:B------:R-:W-:Y:S01]  /*5ff0*/  IMAD R19, R14.reuse, R2, R19 ;  /* 0x000000020e137224 */ /* 0x040fe200078e0213 */
[C---:B------:R-:W-:Y:S01]  /*6000*/  ISETP.GT.U32.AND P5, PT, R14.reuse, R9, PT ;  /* 0x000000090e00720c */ /* 0x040fe20003fa4070 */
[----:B------:R-:W-:Y:S01]  /*6010*/  @!P4 IMAD.MOV R0, RZ, RZ, -R0 ;  /* 0x000000ffff00c224 */ /* 0x000fe200078e0a00 */
[C---:B------:R-:W-:Y:S01]  /*6020*/  ISETP.GT.U32.AND P4, PT, R14.reuse, R5, PT ;  /* 0x000000050e00720c */ /* 0x040fe20003f84070 */
[----:B------:R-:W-:Y:S01]  /*6030*/  @!P2 IMAD.IADD R17, R17, 0x1, -R14 ;  /* 0x000000011111a824 */ /* 0x000fe200078e0a0e */
[----:B------:R-:W-:Y:S01]  /*6040*/  ISETP.GT.U32.AND P2, PT, R14, R19, PT ;  /* 0x000000130e00720c */ /* 0x000fe20003f44070 */
[----:B------:R-:W-:Y:S01]  /*6050*/  VIADD R2, R28, 0x16 ;  /* 0x000000161c027836 */ /* 0x000fe20000000000 */
[----:B------:R0:W-:Y:S01]  /*6060*/  STL [R1+0x34], R0 ;  /* 0x0000340001007387 */ /* 0x0001e20000100800 */
[----:B------:R-:W-:Y:S01]  /*6070*/  IMAD.HI.U32 R13, R15, R20, RZ ;  /* 0x000000140f0d7227 */ /* 0x000fe200078e00ff */
[----:B------:R-:W-:-:S02]  /*6080*/  ISETP.GT.U32.AND P3, PT, R14, R6, PT ;  /* 0x000000060e00720c */ /* 0x000fc40003f64070 */
[----:B------:R-:W-:Y:S01]  /*6090*/  IABS R12, R2 ;  /* 0x00000002000c7213 */ /* 0x000fe20000000000 */
[----:B------:R-:W-:Y:S02]  /*60a0*/  IMAD.MOV R13, RZ, RZ, -R13 ;  /* 0x000000ffff0d7224 */ /* 0x000fe400078e0a0d */
[--C-:B------:R-:W-:Y:S02]  /*60b0*/  @!P5 IMAD.IADD R9, R9, 0x1, -R14.reuse ;  /* 0x000000010909d824 */ /* 0x100fe400078e0a0e */
[----:B------:R-:W-:Y:S01]  /*60c0*/  @!P4 IMAD.IADD R5, R5, 0x1, -R14 ;  /* 0x000000010505c824 */ /* 0x000fe200078e0a0e */
[----:B------:R-:W-:Y:S01]  /*60d0*/  ISETP.GE.AND P4, PT, R8, RZ, PT ;  /* 0x000000ff0800720c */ /* 0x000fe20003f86270 */
[----:B0-----:R-:W-:Y:S02]  /*60e0*/  IMAD.MOV.U32 R0, RZ, RZ, R17 ;  /* 0x000000ffff007224 */ /* 0x001fe400078e0011 */
[C---:B------:R-:W-:Y:S02]  /*60f0*/  IMAD R20, R14.reuse, R13, R20 ;  /* 0x0000000d0e147224 */ /* 0x040fe400078e0214 */
[----:B------:R-:W-:Y:S01]  /*6100*/  @!P1 IMAD.MOV R0, RZ, RZ, -R0 ;  /* 0x000000ffff009224 */ /* 0x000fe200078e0a00 */
[C---:B------:R-:W-:Y:S01]  /*6110*/  ISETP.GT.U32.AND P1, PT, R14.reuse, R5, PT ;  /* 0x000000050e00720c */ /* 0x040fe20003f24070 */
[----:B------:R-:W-:Y:S01]  /*6120*/  IMAD.HI.U32 R13, R15, R12, RZ ;  /* 0x0000000c0f0d7227 */ /* 0x000fe200078e00ff */
[----:B------:R-:W-:-:S02]  /*6130*/  ISETP.GT.U32.AND P5, PT, R14, R20, PT ;  /* 0x000000140e00720c */ /* 0x000fc40003fa4070 */
[----:B------:R0:W-:Y:S01]  /*6140*/  STL [R1+0x30], R0 ;  /* 0x0000300001007387 */ /* 0x0001e20000100800 */
[----:B------:R-:W-:-:S04]  /*6150*/  IMAD.HI.U32 R16, R15, R7, RZ ;  /* 0x000000070f107227 */ /* 0x000fc800078e00ff */
[----:B------:R-:W-:Y:S02]  /*6160*/  IMAD.MOV R13, RZ, RZ, -R13 ;  /* 0x000000ffff0d7224 */ /* 0x000fe400078e0a0d */
[----:B------:R-:W-:Y:S02]  /*6170*/  IMAD.MOV R16, RZ, RZ, -R16 ;  /* 0x000000ffff107224 */ /* 0x000fe400078e0a10 */
[C---:B------:R-:W-:Y:S01]  /*6180*/  IMAD R8, R14.reuse, R13, R12 ;  /* 0x0000000d0e087224 */ /* 0x040fe200078e020c */
[----:B0-----:R-:W-:Y:S01]  /*6190*/  MOV R0, R9 ;  /* 0x0000000900007202 */ /* 0x001fe20000000f00 */
[--C-:B------:R-:W-:Y:S02]  /*61a0*/  @!P1 IMAD.IADD R5, R5, 0x1, -R14.reuse ;  /* 0x0000000105059824 */ /* 0x100fe400078e0a0e */
[----:B------:R-:W-:Y:S01]  /*61b0*/  @!P2 IMAD.IADD R19, R19, 0x1, -R14 ;  /* 0x000000011313a824 */ /* 0x000fe200078e0a0e */
[C---:B------:R-:W-:Y:S01]  /*61c0*/  ISETP.GT.U32.AND P1, PT, R14.reuse, R8, PT ;  /* 0x000000080e00720c */ /* 0x040fe20003f24070 */
[----:B------:R-:W-:Y:S01]  /*61d0*/  @!P0 IMAD.MOV R0, RZ, RZ, -R0 ;  /* 0x000000ffff008224 */ /* 0x000fe200078e0a00 */
[----:B------:R-:W-:Y:S01]  /*61e0*/  ISETP.GE.AND P2, PT, R11, RZ, PT ;  /* 0x000000ff0b00720c */ /* 0x000fe20003f46270 */
[----:B------:R-:W-:-:S02]  /*61f0*/  IMAD R7, R14, R16, R7 ;  /* 0x000000100e077224 */ /* 0x000fc400078e0207 */
[--C-:B------:R-:W-:Y:S01]  /*6200*/  @!P5 IMAD.IADD R20, R20, 0x1, -R14.reuse ;  /* 0x000000011414d824 */ /* 0x100fe200078e0a0e */
[----:B------:R0:W-:Y:S01]  /*6210*/  STL [R1+0x28], R0 ;  /* 0x0000280001007387 */ /* 0x0001e20000100800 */
[----:B------:R-:W-:Y:S01]  /*6220*/  ISETP.GT.U32.AND P5, PT, R14, R19, PT ;  /* 0x000000130e00720c */ /* 0x000fe20003fa4070 */
[----:B------:R-:W-:Y:S01]  /*6230*/  @!P3 IMAD.IADD R6, R6, 0x1, -R14 ;  /* 0x000000010606b824 */ /* 0x000fe200078e0a0e */
[----:B------:R-:W-:Y:S01]  /*6240*/  ISETP.GE.AND P3, PT, R10, RZ, PT ;  /* 0x000000ff0a00720c */ /* 0x000fe20003f66270 */
[----:B------:R-:W-:Y:S01]  /*6250*/  VIADD R10, R28, 0x14 ;  /* 0x000000141c0a7836 */ /* 0x000fe20000000000 */
[----:B------:R-:W-:Y:S01]  /*6260*/  ISETP.GT.U32.AND P0, PT, R14, R20, PT ;  /* 0x000000140e00720c */ /* 0x000fe20003f04070 */
[----:B------:R-:W-:Y:S02]  /*6270*/  IMAD.MOV.U32 R3, RZ, RZ, R6 ;  /* 0x000000ffff037224 */ /* 0x000fe400078e0006 */
[----:B------:R-:W-:Y:S01]  /*6280*/  @!P1 IMAD.IADD R8, R8, 0x1, -R14 ;  /* 0x0000000108089824 */ /* 0x000fe200078e0a0e */
[----:B------:R-:W-:Y:S01]  /*6290*/  IABS R6, R10 ;  /* 0x0000000a00067213 */ /* 0x000fe20000000000 */
[----:B0-----:R-:W-:-:S02]  /*62a0*/  IMAD.MOV.U32 R0, RZ, RZ, R5 ;  /* 0x000000ffff007224 */ /* 0x001fc400078e0005 */
[----:B------:R-:W-:Y:S02]  /*62b0*/  VIADD R9, R28, 0x13 ;  /* 0x000000131c097836 */ /* 0x000fe40000000000 */
[----:B------:R-:W-:Y:S01]  /*62c0*/  @!P4 IMAD.MOV R0, RZ, RZ, -R0 ;  /* 0x000000ffff00c224 */ /* 0x000fe200078e0a00 */
[----:B------:R-:W-:Y:S01]  /*62d0*/  ISETP.GT.U32.AND P4, PT, R14, R7, PT ;  /* 0x000000070e00720c */ /* 0x000fe20003f84070 */
[----:B------:R-:W-:Y:S01]  /*62e0*/  @!P6 IMAD.MOV R3, RZ, RZ, -R3 ;  /* 0x000000ffff03e224 */ /* 0x000fe200078e0a03 */
[----:B------:R-:W-:Y:S01]  /*62f0*/  @!P5 IADD3 R19, R19, -R14, RZ ;  /* 0x8000000e1313d210 */ /* 0x000fe20007ffe0ff */
[----:B------:R-:W-:Y:S01]  /*6300*/  @!P0 IMAD.IADD R20, R20, 0x1, -R14 ;  /* 0x0000000114148824 */ /* 0x000fe200078e0a0e */
[----:B------:R-:W-:Y:S01]  /*6310*/  ISETP.GE.AND P5, PT, R4, RZ, PT ;  /* 0x000000ff0400720c */ /* 0x000fe20003fa6270 */
[----:B------:R-:W-:Y:S01]  /*6320*/  IMAD.HI.U32 R4, R15, R6, RZ ;  /* 0x000000060f047227 */ /* 0x000fe200078e00ff */
[----:B------:R-:W-:Y:S01]  /*6330*/  ISETP.GE.AND P6, PT, R2, RZ, PT ;  /* 0x000000ff0200720c */ /* 0x000fe20003fc6270 */
[----:B------:R0:W-:Y:S01]  /*6340*/  STL [R1+0x24], R3 ;  /* 0x0000240301007387 */ /* 0x0001e20000100800 */
[----:B------:R-:W-:Y:S01]  /*6350*/  IABS R2, R9 ;  /* 0x0000000900027213 */ /* 0x000fe20000000000 */
[----:B------:R-:W-:Y:S01]  /*6360*/  IMAD.MOV R4, RZ, RZ, -R4 ;  /* 0x000000ffff047224 */ /* 0x000fe200078e0a04 */
[----:B------:R-:W-:Y:S01]  /*6370*/  ISETP.GE.AND P0, PT, R10, RZ, PT ;  /* 0x000000ff0a00720c */ /* 0x000fe20003f06270 */
[----:B------:R-:W-:Y:S01]  /*6380*/  @!P3 IMAD.MOV R19, RZ, RZ, -R19 ;  /* 0x000000ffff13b224 */ /* 0x000fe200078e0a13 */
[----:B------:R-:W-:Y:S01]  /*6390*/  ISETP.GE.AND P1, PT, R9, RZ, PT ;  /* 0x000000ff0900720c */ /* 0x000fe20003f26270 */
[----:B------:R-:W-:Y:S01]  /*63a0*/  @!P4 IMAD.IADD R7, R7, 0x1, -R14 ;  /* 0x000000010707c824 */ /* 0x000fe200078e0a0e */
[C---:B------:R-:W-:Y:S01]  /*63b0*/  ISETP.GT.U32.AND P4, PT, R14.reuse, R8, PT ;  /* 0x000000080e00720c */ /* 0x040fe20003f84070 */
[----:B------:R-:W-:Y:S01]  /*63c0*/  IMAD R16, R14, R4, R6 ;  /* 0x000000040e107224 */ /* 0x000fe200078e0206 */
[----:B------:R-:W-:Y:S01]  /*63d0*/  IADD3 R10, R28, 0xf, RZ ;  /* 0x0000000f1c0a7810 */ /* 0x000fe20007ffe0ff */
[----:B------:R-:W-:Y:S01]  /*63e0*/  IMAD.HI.U32 R5, R15, R2, RZ ;  /* 0x000000020f057227 */ /* 0x000fe200078e00ff */
[----:B------:R-:W-:Y:S01]  /*63f0*/  ISETP.GT.U32.AND P3, PT, R14, R7, PT ;  /* 0x000000070e00720c */ /* 0x000fe20003f64070 */
[----:B------:R1:W-:Y:S02]  /*6400*/  STL [R1+0x20], R0 ;  /* 0x0000200001007387 */ /* 0x0003e40000100800 */
[----:B------:R-:W-:-:S02]  /*6410*/  IMAD.MOV R5, RZ, RZ, -R5 ;  /* 0x000000ffff057224 */ /* 0x000fc400078e0a05 */
[----:B------:R-:W-:Y:S01]  /*6420*/  VIADD R4, R28, 0x12 ;  /* 0x000000121c047836 */ /* 0x000fe20000000000 */
[----:B------:R-:W-:Y:S01]  /*6430*/  STL [R1+0x78c], R19 ;  /* 0x00078c1301007387 */ /* 0x000fe20000100800 */
[----:B------:R-:W-:Y:S02]  /*6440*/  IMAD R2, R14, R5, R2 ;  /* 0x000000050e027224 */ /* 0x000fe400078e0202 */
[----:B------:R-:W-:Y:S01]  /*6450*/  @!P4 IMAD.IADD R8, R8, 0x1, -R14 ;  /* 0x000000010808c824 */ /* 0x000fe200078e0a0e */
[----:B------:R-:W-:Y:S01]  /*6460*/  ISETP.GT.U32.AND P4, PT, R14, R16, PT ;  /* 0x000000100e00720c */ /* 0x000fe20003f84070 */
[----:B------:R-:W-:Y:S01]  /*6470*/  @!P2 IMAD.MOV R20, RZ, RZ, -R20 ;  /* 0x000000ffff14a224 */ /* 0x000fe200078e0a14 */
[----:B------:R-:W-:Y:S01]  /*6480*/  ISETP.GE.AND P2, PT, R4, RZ, PT ;  /* 0x000000ff0400720c */ /* 0x000fe20003f46270 */
[----:B------:R-:W-:Y:S01]  /*6490*/  VIADD R5, R28, 0x11 ;  /* 0x000000111c057836 */ /* 0x000fe20000000000 */
[----:B------:R-:W-:Y:S01]  /*64a0*/  IABS R4, R4 ;  /* 0x0000000400047213 */ /* 0x000fe20000000000 */
[----:B------:R-:W-:Y:S01]  /*64b0*/  @!P3 IMAD.IADD R7, R7, 0x1, -R14 ;  /* 0x000000010707b824 */ /* 0x000fe200078e0a0e */
[----:B------:R-:W-:Y:S01]  /*64c0*/  STL [R1+0x790], R20 ;  /* 0x0007901401007387 */ /* 0x000fe20000100800 */
[----:B0-----:R-:W-:Y:S01]  /*64d0*/  IMAD.MOV.U32 R3, RZ, RZ, R8 ;  /* 0x000000ffff037224 */ /* 0x001fe200078e0008 */
[----:B------:R-:W-:Y:S01]  /*64e0*/  ISETP.GE.AND P3, PT, R5, RZ, PT ;  /* 0x000000ff0500720c */ /* 0x000fe20003f66270 */
[----:B------:R-:W-:Y:S01]  /*64f0*/  IMAD.HI.U32 R8, R15, R4, RZ ;  /* 0x000000040f087227 */ /* 0x000fe200078e00ff */
[----:B------:R-:W-:-:S03]  /*6500*/  IABS R5, R5 ;  /* 0x0000000500057213 */ /* 0x000fc60000000000 */
[----:B------:R-:W-:Y:S01]  /*6510*/  @!P4 IMAD.IADD R16, R16, 0x1, -R14 ;  /* 0x000000011010c824 */ /* 0x000fe200078e0a0e */
[----:B------:R-:W-:Y:S01]  /*6520*/  IADD3 R8, -R8, RZ, RZ ;  /* 0x000000ff08087210 */ /* 0x000fe20007ffe1ff */
[----:B------:R-:W-:-:S03]  /*6530*/  IMAD.HI.U32 R9, R15, R5, RZ ;  /* 0x000000050f097227 */ /* 0x000fc600078e00ff */
[C---:B------:R-:W-:Y:S01]  /*6540*/  ISETP.GT.U32.AND P4, PT, R14.reuse, R16, PT ;  /* 0x000000100e00720c */ /* 0x040fe20003f84070 */
[----:B------:R-:W-:Y:S02]  /*6550*/  IMAD.MOV R9, RZ, RZ, -R9 ;  /* 0x000000ffff097224 */ /* 0x000fe400078e0a09 */
[C---:B------:R-:W-:Y:S02]  /*6560*/  IMAD R4, R14.reuse, R8, R4 ;  /* 0x000000080e047224 */ /* 0x040fe400078e0204 */
[----:B------:R-:W-:Y:S02]  /*6570*/  IMAD R5, R14, R9, R5 ;  /* 0x000000090e057224 */ /* 0x000fe400078e0205 */
[----:B-1----:R-:W-:Y:S01]  /*6580*/  IMAD.MOV.U32 R0, RZ, RZ, R7 ;  /* 0x000000ffff007224 */ /* 0x002fe200078e0007 */
[----:B------:R-:W-:Y:S01]  /*6590*/  IABS R7, R10 ;  /* 0x0000000a00077213 */ /* 0x000fe20000000000 */
[----:B------:R-:W-:Y:S02]  /*65a0*/  VIADD R12, R28, 0xe ;  /* 0x0000000e1c0c7836 */ /* 0x000fe40000000000 */
[----:B------:R-:W-:Y:S01]  /*65b0*/  @!P5 IMAD.MOV R0, RZ, RZ, -R0 ;  /* 0x000000ffff00d224 */ /* 0x000fe200078e0a00 */
[----:B------:R-:W-:Y:S01]  /*65c0*/  ISETP.GT.U32.AND P5, PT, R14, R2, PT ;  /* 0x000000020e00720c */ /* 0x000fe20003fa4070 */
[----:B------:R-:W-:Y:S01]  /*65d0*/  @!P4 IMAD.IADD R16, R16, 0x1, -R14 ;  /* 0x000000011010c824 */ /* 0x000fe200078e0a0e */
[----:B------:R-:W-:Y:S01]  /*65e0*/  ISETP.GT.U32.AND P4, PT, R14, R4, PT ;  /* 0x000000040e00720c */ /* 0x000fe20003f84070 */
[----:B------:R-:W-:Y:S01]  /*65f0*/  IMAD.HI.U32 R11, R15, R7, RZ ;  /* 0x000000070f0b7227 */ /* 0x000fe200078e00ff */
[----:B------:R-:W-:-:S03]  /*6600*/  IABS R8, R12 ;  /* 0x0000000c00087213 */ /* 0x000fc60000000000 */
[----:B------:R-:W-:Y:S01]  /*6610*/  @!P0 IMAD.MOV R16, RZ, RZ, -R16 ;  /* 0x000000ffff108224 */ /* 0x000fe200078e0a10 */
[----:B------:R-:W-:Y:S01]  /*6620*/  ISETP.GT.U32.AND P0, PT, R14, R5, PT ;  /* 0x000000050e00720c */ /* 0x000fe20003f04070 */
[----:B------:R-:W-:-:S04]  /*6630*/  IMAD.HI.U32 R9, R15, R8, RZ ;  /* 0x000000080f097227 */ /* 0x000fc800078e00ff */
[----:B------:R-:W-:Y:S02]  /*6640*/  IMAD.MOV R11, RZ, RZ, -R11 ;  /* 0x000000ffff0b7224 */ /* 0x000fe400078e0a0b */
[----:B------:R-:W-:Y:S01]  /*6650*/  @!P4 IADD3 R4, R4, -R14, RZ ;  /* 0x8000000e0404c210 */ /* 0x000fe20007ffe0ff */
[----:B------:R-:W-:Y:S02]  /*6660*/  VIADD R6, R28, 0x10 ;  /* 0x000000101c067836 */ /* 0x000fe40000000000 */
[----:B------:R-:W-:Y:S01]  /*6670*/  IMAD.MOV R9, RZ, RZ, -R9 ;  /* 0x000000ffff097224 */ /* 0x000fe200078e0a09 */
[C---:B------:R-:W-:Y:S01]  /*6680*/  ISETP.GT.U32.AND P4, PT, R14.reuse, R4, PT ;  /* 0x000000040e00720c */ /* 0x040fe20003f84070 */
[----:B------:R-:W-:Y:S02]  /*6690*/  IMAD R7, R14, R11, R7 ;  /* 0x0000000b0e077224 */ /* 0x000fe400078e0207 */
[--C-:B------:R-:W-:Y:S02]  /*66a0*/  @!P0 IMAD.IADD R5, R5, 0x1, -R14.reuse ;  /* 0x0000000105058824 */ /* 0x100fe400078e0a0e */
[----:B------:R-:W-:Y:S01]  /*66b0*/  @!P6 IMAD.MOV R3, RZ, RZ, -R3 ;  /* 0x000000ffff03e224 */ /* 0x000fe200078e0a03 */
[----:B------:R-:W-:Y:S01]  /*66c0*/  ISETP.GE.AND P6, PT, R6, RZ, PT ;  /* 0x000000ff0600720c */ /* 0x000fe20003fc6270 */
[----:B------:R-:W-:Y:S01]  /*66d0*/  @!P5 IMAD.IADD R2, R2, 0x1, -R14 ;  /* 0x000000010202d824 */ /* 0x000fe200078e0a0e */
[C---:B------:R-:W-:Y:S01]  /*66e0*/  ISETP.GT.U32.AND P0, PT, R14.reuse, R5, PT ;  /* 0x000000050e00720c */ /* 0x040fe20003f04070 */
[C---:B------:R-:W-:Y:S01]  /*66f0*/  IMAD R8, R14.reuse, R9, R8 ;  /* 0x000000090e087224 */ /* 0x040fe200078e0208 */
[----:B------:R-:W-:Y:S01]  /*6700*/  IABS R6, R6 ;  /* 0x0000000600067213 */ /* 0x000fe20000000000 */
[----:B------:R-:W-:Y:S01]  /*6710*/  IMAD.MOV R23, RZ, RZ, -R23 ;  /* 0x000000ffff177224 */ /* 0x000fe200078e0a17 */
[----:B------:R-:W-:Y:S01]  /*6720*/  ISETP.GT.U32.AND P5, PT, R14, R2, PT ;  /* 0x000000020e00720c */ /* 0x000fe20003fa4070 */
[----:B------:R-:W-:Y:S01]  /*6730*/  @!P4 IMAD.IADD R4, R4, 0x1, -R14 ;  /* 0x000000010404c824 */ /* 0x000fe200078e0a0e */
[----:B------:R-:W-:Y:S01]  /*6740*/  ISETP.GT.U32.AND P4, PT, R14, R7, PT ;  /* 0x000000070e00720c */ /* 0x000fe20003f84070 */
[----:B------:R-:W-:Y:S01]  /*6750*/  IMAD.HI.U32 R13, R15, R6, RZ ;  /* 0x000000060f0d7227 */ /* 0x000fe200078e00ff */
[----:B------:R0:W-:Y:S01]  /*6760*/  STL [R1+0x68], R3 ;  /* 0x0000680301007387 */ /* 0x0001e20000100800 */
[----:B------:R-:W-:-:S02]  /*6770*/  IABS R9, R24 ;  /* 0x0000001800097213 */ /* 0x000fc40000000000 */
[----:B------:R-:W-:Y:S01]  /*6780*/  IMAD.MOV R13, RZ, RZ, -R13 ;  /* 0x000000ffff0d7224 */ /* 0x000fe200078e0a0d */
[----:B------:R-:W-:Y:S01]  /*6790*/  STL [R1+0x794], R0 ;  /* 0x0007940001007387 */ /* 0x000fe20000100800 */
[----:B------:R-:W-:Y:S01]  /*67a0*/  @!P0 IMAD.IADD R5, R5, 0x1, -R14 ;  /* 0x0000000105058824 */ /* 0x000fe200078e0a0e */
[C---:B------:R-:W-:Y:S01]  /*67b0*/  ISETP.GT.U32.AND P0, PT, R14.reuse, R8, PT ;  /* 0x000000080e00720c */ /* 0x040fe20003f04070 */
[----:B------:R-:W-:Y:S01]  /*67c0*/  IMAD R6, R14, R13, R6 ;  /* 0x0000000d0e067224 */ /* 0x000fe200078e0206 */
[----:B------:R1:W-:Y:S01]  /*67d0*/  STL [R1+0x798], R16 ;  /* 0x0007981001007387 */ /* 0x0003e20000100800 */
[--C-:B------:R-:W-:Y:S02]  /*67e0*/  @!P5 IMAD.IADD R2, R2, 0x1, -R14.reuse ;  /* 0x000000010202d824 */ /* 0x100fe400078e0a0e */
[----:B------:R-:W-:Y:S01]  /*67f0*/  @!P4 IMAD.IADD R7, R7, 0x1, -R14 ;  /* 0x000000010707c824 */ /* 0x000fe200078e0a0e */
[----:B------:R-:W-:Y:S01]  /*6800*/  ISETP.GT.U32.AND P5, PT, R14, R6, PT ;  /* 0x000000060e00720c */ /* 0x000fe20003fa4070 */
[----:B------:R-:W-:Y:S01]  /*6810*/  VIADD R17, R28, 0xb ;  /* 0x0000000b1c117836 */ /* 0x000fe20000000000 */
[----:B------:R-:W-:Y:S01]  /*6820*/  ISETP.GE.AND P4, PT, R10, RZ, PT ;  /* 0x000000ff0a00720c */ /* 0x000fe20003f86270 */
[----:B------:R-:W-:Y:S01]  /*6830*/  IMAD R10, R14, R23, R22 ;  /* 0x000000170e0a7224 */ /* 0x000fe200078e0216 */
[----:B------:R2:W-:Y:S01]  /*6840*/  STL [R1+0x60], R18 ;  /* 0x0000601201007387 */ /* 0x0005e20000100800 */
[----:B0-----:R-:W-:Y:S01]  /*6850*/  VIADD R3, R28, 0xa ;  /* 0x0000000a1c037836 */ /* 0x001fe20000000000 */
[----:B------:R-:W-:Y:S01]  /*6860*/  IABS R11, R17 ;  /* 0x00000011000b7213 */ /* 0x000fe20000000000 */
[----:B------:R-:W-:Y:S01]  /*6870*/  @!P0 IMAD.IADD R8, R8, 0x1, -R14 ;  /* 0x0000000108088824 */ /* 0x000fe200078e0a0e */
[----:B------:R-:W-:Y:S01]  /*6880*/  ISETP.GT.U32.AND P0, PT, R14, R7, PT ;  /* 0x000000070e00720c */ /* 0x000fe20003f04070 */
[----:B-1----:R-:W-:Y:S01]  /*6890*/  VIADD R16, R28, 0x9 ;  /* 0x000000091c107836 */ /* 0x002fe20000000000 */
[----:B------:R-:W-:Y:S01]  /*68a0*/  STL [R1+0x5c], R17 ;  /* 0x00005c1101007387 */ /* 0x000fe20000100800 */
[----:B------:R-:W-:-:S03]  /*68b0*/  IMAD.HI.U32 R13, R15, R9, RZ ;  /* 0x000000090f0d7227 */ /* 0x000fc600078e00ff */
[----:B------:R-:W-:Y:S01]  /*68c0*/  IABS R22, R16 ;  /* 0x0000001000167213 */ /* 0x000fe20000000000 */
[--C-:B------:R-:W-:Y:S01]  /*68d0*/  @!P5 IMAD.IADD R6, R6, 0x1, -R14.reuse ;  /* 0x000000010606d824 */ /* 0x100fe200078e0a0e */
[----:B------:R0:W-:Y:S01]  /*68e0*/  STL [R1+0x58], R3 ;  /* 0x0000580301007387 */ /* 0x0001e20000100800 */
[----:B--2---:R-:W-:Y:S01]  /*68f0*/  IABS R18, R3 ;  /* 0x0000000300127213 */ /* 0x004fe20000000000 */
[----:B------:R-:W-:Y:S02]  /*6900*/  IMAD.MOV R13, RZ, RZ, -R13 ;  /* 0x000000ffff0d7224 */ /* 0x000fe400078e0a0d */
[C---:B------:R-:W-:Y:S01]  /*6910*/  ISETP.GT.U32.AND P5, PT, R14.reuse, R6, PT ;  /* 0x000000060e00720c */ /* 0x040fe20003fa4070 */
[----:B------:R-:W-:Y:S01]  /*6920*/  @!P0 IMAD.IADD R7, R7, 0x1, -R14 ;  /* 0x0000000107078824 */ /* 0x000fe200078e0a0e */
[----:B------:R-:W-:Y:S01]  /*6930*/  ISETP.GT.U32.AND P0, PT, R14, R10, PT ;  /* 0x0000000a0e00720c */ /* 0x000fe20003f04070 */
[----:B------:R-:W-:Y:S01]  /*6940*/  IMAD.HI.U32 R26, R15, R22, RZ ;  /* 0x000000160f1a7227 */ /* 0x000fe200078e00ff */
[----:B------:R-:W-:Y:S01]  /*6950*/  STL [R1+0x82c], R4 ;  /* 0x00082c0401007387 */ /* 0x000fe20000100800 */
[----:B0-----:R-:W-:-:S02]  /*6960*/  IADD3 R3, R28, 0x6, RZ ;  /* 0x000000061c037810 */ /* 0x001fc40007ffe0ff */
[----:B------:R-:W-:Y:S02]  /*6970*/  IMAD.MOV R26, RZ, RZ, -R26 ;  /* 0x000000ffff1a7224 */ /* 0x000fe400078e0a1a */
[----:B------:R-:W-:Y:S01]  /*6980*/  IMAD R9, R14, R13, R9 ;  /* 0x0000000d0e097224 */ /* 0x000fe200078e0209 */
[----:B------:R-:W-:Y:S01]  /*6990*/  IABS R27, R3 ;  /* 0x00000003001b7213 */ /* 0x000fe20000000000 */
[----:B------:R-:W-:-:S04]  /*69a0*/  IMAD.HI.U32 R13, R15, R18, RZ ;  /* 0x000000120f0d7227 */ /* 0x000fc800078e00ff */
[----:B------:R-:W-:Y:S01]  /*69b0*/  @!P0 IMAD.IADD R10, R10, 0x1, -R14 ;  /* 0x000000010a0a8824 */ /* 0x000fe200078e0a0e */
[----:B------:R-:W-:Y:S01]  /*69c0*/  ISETP.GE.AND P0, PT, R12, RZ, PT ;  /* 0x000000ff0c00720c */ /* 0x000fe20003f06270 */
[----:B------:R-:W-:Y:S02]  /*69d0*/  IMAD R12, R14, R26, R22 ;  /* 0x0000001a0e0c7224 */ /* 0x000fe400078e0216 */
[----:B------:R-:W-:Y:S01]  /*69e0*/  @!P5 IMAD.IADD R6, R6, 0x1, -R14 ;  /* 0x000000010606d824 */ /* 0x000fe200078e0a0e */
[----:B------:R-:W-:Y:S01]  /*69f0*/  ISETP.GT.U32.AND P5, PT, R14, R9, PT ;  /* 0x000000090e00720c */ /* 0x000fe20003fa4070 */
[----:B------:R-:W-:-:S03]  /*6a00*/  IMAD.HI.U32 R22, R15, R27, RZ ;  /* 0x0000001b0f167227 */ /* 0x000fc600078e00ff */
[----:B------:R-:W-:Y:S01]  /*6a10*/  STL [R1+0x828], R6 ;  /* 0x0008280601007387 */ /* 0x000fe20000100800 */
[C---:B------:R-:W-:Y:S02]  /*6a20*/  VIADD R19, R28.reuse, 0x5 ;  /* 0x000000051c137836 */ /* 0x040fe40000000000 */
[C---:B------:R-:W-:Y:S01]  /*6a30*/  VIADD R0, R28.reuse, 0x8 ;  /* 0x000000081c007836 */ /* 0x040fe20000000000 */
[----:B------:R0:W-:Y:S01]  /*6a40*/  STL [R1+0x3c], R16 ;  /* 0x00003c1001007387 */ /* 0x0001e20000100800 */
[----:B------:R-:W-:Y:S01]  /*6a50*/  IMAD.MOV R13, RZ, RZ, -R13 ;  /* 0x000000ffff0d7224 */ /* 0x000fe200078e0a0d */
[----:B------:R-:W-:Y:S01]  /*6a60*/  IABS R26, R19 ;  /* 0x00000013001a7213 */ /* 0x000fe20000000000 */
[----:B------:R-:W-:Y:S01]  /*6a70*/  @!P1 IMAD.MOV R2, RZ, RZ, -R2 ;  /* 0x000000ffff029224 */ /* 0x000fe200078e0a02 */
[----:B------:R1:W-:Y:S01]  /*6a80*/  STL [R1+0x2c], R0 ;  /* 0x00002c0001007387 */ /* 0x0003e20000100800 */
[----:B------:R-:W-:Y:S02]  /*6a90*/  IMAD.MOV R22, RZ, RZ, -R22 ;  /* 0x000000ffff167224 */ /* 0x000fe400078e0a16 */
[----:B------:R-:W-:Y:S01]  /*6aa0*/  VIADD R20, R28, 0x2 ;  /* 0x000000021c147836 */ /* 0x000fe20000000000 */
[----:B------:R2:W-:Y:S01]  /*6ab0*/  STL [R1+0x79c], R2 ;  /* 0x00079c0201007387 */ /* 0x0005e20000100800 */
[C---:B------:R-:W-:Y:S01]  /*6ac0*/  IMAD R18, R14.reuse, R13, R18 ;  /* 0x0000000d0e127224 */ /* 0x040fe200078e0212 */
[----:B------:R-:W-:Y:S01]  /*6ad0*/  IABS R13, R0 ;  /* 0x00000000000d7213 */ /* 0x000fe20000000000 */
[----:B------:R-:W-:Y:S01]  /*6ae0*/  IMAD R27, R14, R22, R27 ;  /* 0x000000160e1b7224 */ /* 0x000fe200078e021b */
[----:B------:R-:W-:Y:S01]  /*6af0*/  IABS R22, R20 ;  /* 0x0000001400167213 */ /* 0x000fe20000000000 */
[----:B0-----:R-:W-:-:S02]  /*6b00*/  VIADD R16, R28, 0x3 ;  /* 0x000000031c107836 */ /* 0x001fc40000000000 */
[----:B-1----:R-:W-:Y:S02]  /*6b10*/  VIADD R0, R28, 0x1 ;  /* 0x000000011c007836 */ /* 0x002fe40000000000 */
[----:B------:R-:W-:-:S04]  /*6b20*/  IMAD.HI.U32 R6, R15, R22, RZ ;  /* 0x000000160f067227 */ /* 0x000fc800078e00ff */
[----:B--2---:R-:W-:Y:S02]  /*6b30*/  VIADD R2, R28, 0x4 ;  /* 0x000000041c027836 */ /* 0x004fe40000000000 */
[----:B------:R-:W-:-:S04]  /*6b40*/  IMAD.HI.U32 R28, R15, R26, RZ ;  /* 0x0000001a0f1c7227 */ /* 0x000fc800078e00ff */
[----:B------:R-:W-:Y:S02]  /*6b50*/  IMAD.MOV R4, RZ, RZ, -R28 ;  /* 0x000000ffff047224 */ /* 0x000fe400078e0a1c */
[----:B------:R-:W-:Y:S02]  /*6b60*/  IMAD.MOV R6, RZ, RZ, -R6 ;  /* 0x000000ffff067224 */ /* 0x000fe400078e0a06 */
[C---:B------:R-:W-:Y:S02]  /*6b70*/  IMAD R26, R14.reuse, R4, R26 ;  /* 0x000000040e1a7224 */ /* 0x040fe400078e021a */
[----:B------:R-:W2:Y:S01]  /*6b80*/  LDL.LU R4, [R1+0x82c] ;  /* 0x00082c0001047983 */ /* 0x000ea20000300800 */
[C---:B------:R-:W-:Y:S02]  /*6b90*/  IMAD R22, R14.reuse, R6, R22 ;  /* 0x000000060e167224 */ /* 0x040fe400078e0216 */
[----:B------:R-:W-:Y:S01]  /*6ba0*/  @!P5 IMAD.IADD R9, R9, 0x1, -R14 ;  /* 0x000000010909d824 */ /* 0x000fe200078e0a0e */
[----:B------:R-:W3:Y:S01]  /*6bb0*/  LDL.LU R6, [R1+0x828] ;  /* 0x0008280001067983 */ /* 0x000ee20000300800 */
[----:B------:R-:W-:Y:S01]  /*6bc0*/  IMAD.HI.U32 R17, R15, R11, RZ ;  /* 0x0000000b0f117227 */ /* 0x000fe200078e00ff */
[----:B------:R-:W-:-:S02]  /*6bd0*/  ISETP.GT.U32.AND P5, PT, R14, R8, PT ;  /* 0x000000080e00720c */ /* 0x000fc40003fa4070 */
[----:B------:R-:W-:Y:S01]  /*6be0*/  ISETP.GT.U32.AND P1, PT, R14, R9, PT ;  /* 0x000000090e00720c */ /* 0x000fe20003f24070 */
[----:B------:R-:W-:Y:S01]  /*6bf0*/  @!P3 IMAD.MOV R5, RZ, RZ, -R5 ;  /* 0x000000ffff05b224 */ /* 0x000fe200078e0a05 */
[----:B------:R-:W-:Y:S01]  /*6c00*/  IADD3 R17, -R17, RZ, RZ ;  /* 0x000000ff11117210 */ /* 0x000fe20007ffe1ff */
[----:B------:R-:W-:-:S04]  /*6c10*/  IMAD.HI.U32 R25, R15, R13, RZ ;  /* 0x0000000d0f197227 */ /* 0x000fc800078e00ff */
[----:B------:R-:W-:Y:S01]  /*6c20*/  IMAD R11, R14, R17, R11 ;  /* 0x000000110e0b7224 */ /* 0x000fe200078e020b */
[----:B------:R-:W-:Y:S01]  /*6c30*/  IABS R17, R21 ;  /* 0x0000001500117213 */ /* 0x000fe20000000000 */
[----:B------:R-:W-:Y:S02]  /*6c40*/  IMAD.MOV R25, RZ, RZ, -R25 ;  /* 0x000000ffff197224 */ /* 0x000fe400078e0a19 */
[--C-:B------:R-:W-:Y:S01]  /*6c50*/  @!P5 IMAD.IADD R8, R8, 0x1, -R14.reuse ;  /* 0x000000010808d824 */ /* 0x100fe200078e0a0e */
[C---:B------:R-:W-:Y:S01]  /*6c60*/  ISETP.GT.U32.AND P5, PT, R14.reuse, R11, PT ;  /* 0x0000000b0e00720c */ /* 0x040fe20003fa4070 */
[----:B------:R-:W-:Y:S01]  /*6c70*/  @!P1 IMAD.IADD R9, R9, 0x1, -R14 ;  /* 0x0000000109099824 */ /* 0x000fe200078e0a0e */
[----:B------:R-:W-:Y:S01]  /*6c80*/  ISETP.GT.U32.AND P1, PT, R14, R18, PT ;  /* 0x000000120e00720c */ /* 0x000fe20003f24070 */
[----:B------:R-:W-:-:S04]  /*6c90*/  IMAD.HI.U32 R23, R15, R17, RZ ;  /* 0x000000110f177227 */ /* 0x000fc800078e00ff */
[----:B------:R-:W-:Y:S02]  /*6ca0*/  IMAD.MOV R23, RZ, RZ, -R23 ;  /* 0x000000ffff177224 */ /* 0x000fe400078e0a17 */
[C---:B------:R-:W-:Y:S01]  /*6cb0*/  IMAD R13, R14.reuse, R25, R13 ;  /* 0x000000190e0d7224 */ /* 0x040fe200078e020d */
[----:B------:R-:W-:Y:S01]  /*6cc0*/  IABS R25, R0 ;  /* 0x0000000000197213 */ /* 0x000fe20000000000 */
[C---:B------:R-:W-:Y:S01]  /*6cd0*/  IMAD R17, R14.reuse, R23, R17 ;  /* 0x000000170e117224 */ /* 0x040fe200078e0211 */
[----:B------:R-:W-:Y:S01]  /*6ce0*/  IABS R23, R16 ;  /* 0x0000001000177213 */ /* 0x000fe20000000000 */
[----:B------:R-:W-:Y:S01]  /*6cf0*/  @!P5 IMAD.IADD R11, R11, 0x1, -R14 ;  /* 0x000000010b0bd824 */ /* 0x000fe200078e0a0e */
[----:B------:R-:W-:Y:S02]  /*6d00*/  ISETP.GT.U32.AND P5, PT, R14, R12, PT ;  /* 0x0000000c0e00720c */ /* 0x000fe40003fa4070 */
[----:B------:R-:W-:Y:S02]  /*6d10*/  @!P1 IADD3 R18, R18, -R14, RZ ;  /* 0x8000000e12129210 */ /* 0x000fe40007ffe0ff */
[----:B------:R-:W-:-:S02]  /*6d20*/  ISETP.GE.AND P1, PT, R24, RZ, PT ;  /* 0x000000ff1800720c */ /* 0x000fc40003f26270 */
[----:B------:R-:W-:-:S05]  /*6d30*/  IABS R24, R2 ;  /* 0x0000000200187213 */ /* 0x000fca0000000000 */
[----:B------:R-:W-:-:S04]  /*6d40*/  IMAD.HI.U32 R29, R15, R24, RZ ;  /* 0x000000180f1d7227 */ /* 0x000fc800078e00ff */
[----:B------:R-:W-:Y:S02]  /*6d50*/  IMAD.MOV R28, RZ, RZ, -R29 ;  /* 0x000000ffff1c7224 */ /* 0x000fe400078e0a1d */
[----:B------:R-:W-:-:S04]  /*6d60*/  IMAD.HI.U32 R29, R15, R23, RZ ;  /* 0x000000170f1d7227 */ /* 0x000fc800078e00ff */
[----:B------:R-:W-:Y:S01]  /*6d70*/  @!P5 IMAD.IADD R12, R12, 0x1, -R14 ;  /* 0x000000010c0cd824 */ /* 0x000fe200078e0a0e */
[----:B------:R-:W-:Y:S01]  /*6d80*/  IADD3 R29, -R29, RZ, RZ ;  /* 0x000000ff1d1d7210 */ /* 0x000fe20007ffe1ff */
[C---:B------:R-:W-:Y:S01]  /*6d90*/  IMAD R24, R14.reuse, R28, R24 ;  /* 0x0000001c0e187224 */ /* 0x040fe200078e0218 */
[----:B------:R-:W-:-:S03]  /*6da0*/  ISETP.GT.U32.AND P5, PT, R14, R13, PT ;  /* 0x0000000d0e00720c */ /* 0x000fc60003fa4070 */
[C---:B------:R-:W-:Y:S02]  /*6db0*/  IMAD R23, R14.reuse, R29, R23 ;  /* 0x0000001d0e177224 */ /* 0x040fe400078e0217 */
[----:B------:R-:W4:Y:S04]  /*6dc0*/  LDL.LU R29, [R1+0x3c] ;  /* 0x00003c00011d7983 */ /* 0x000f280000300800 */
[----:B------:R-:W5:Y:S04]  /*6dd0*/  LDL.LU R28, [R1+0x2c] ;  /* 0x00002c00011c7983 */ /* 0x000f680000300800 */
[----:B------:R-:W-:Y:S01]  /*6de0*/  @!P5 IMAD.IADD R13, R13, 0x1, -R14 ;  /* 0x000000010d0dd824 */ /* 0x000fe200078e0a0e */
[----:B------:R-:W-:Y:S01]  /*6df0*/  ISETP.GT.U32.AND P5, PT, R14, R17, PT ;  /* 0x000000110e00720c */ /* 0x000fe20003fa4070 */
[----:B--2---:R-:W-:-:S02]  /*6e00*/  @!P2 IMAD.MOV R4, RZ, RZ, -R4 ;  /* 0x000000ffff04a224 */ /* 0x004fc400078e0a04 */
[----:B---3--:R-:W-:-:S03]  /*6e10*/  @!P6 IMAD.MOV R6, RZ, RZ, -R6 ;  /* 0x000000ffff06e224 */ /* 0x008fc600078e0a06 */
[----:B------:R0:W-:Y:S04]  /*6e20*/  STL [R1+0x7a0], R4 ;  /* 0x0007a00401007387 */ /* 0x0001e80000100800 */
[----:B0-----:R-:W2:Y:S04]  /*6e30*/  LDL.LU R4, [R1+0x58] ;  /* 0x0000580001047983 */ /* 0x001ea80000300800 */
[----:B------:R0:W-:Y:S04]  /*6e40*/  STL [R1+0x7a4], R5 ;  /* 0x0007a40501007387 */ /* 0x0001e80000100800 */
[----:B0-----:R-:W3:Y:S04]  /*6e50*/  LDL.LU R5, [R1+0x5c] ;  /* 0x00005c0001057983 */ /* 0x001ee80000300800 */
[----:B------:R0:W-:Y:S04]  /*6e60*/  STL [R1+0x7a8], R6 ;  /* 0x0007a80601007387 */ /* 0x0001e80000100800 */
[----:B0-----:R-:W2:Y:S01]  /*6e70*/  LDL.LU R6, [R1+0x60] ;  /* 0x0000600001067983 */ /* 0x001ea20000300800 */
[----:B------:R-:W-:-:S02]  /*6e80*/  @!P5 IMAD.IADD R17, R17, 0x1, -R14 ;  /* 0x000000011111d824 */ /* 0x000fc400078e0a0e */
[----:B------:R-:W-:-:S03]  /*6e90*/  @!P0 IMAD.MOV R8, RZ, RZ, -R8 ;  /* 0x000000ffff088224 */ /* 0x000fc600078e0a08 */
[C---:B------:R-:W-:Y:S01]  /*6ea0*/  ISETP.GT.U32.AND P0, PT, R14.reuse, R17, PT ;  /* 0x000000110e00720c */ /* 0x040fe20003f04070 */
[----:B------:R-:W-:Y:S01]  /*6eb0*/  @!P1 IMAD.MOV R9, RZ, RZ, -R9 ;  /* 0x000000ffff099224 */ /* 0x000fe200078e0a09 */
[C---:B------:R-:W-:Y:S02]  /*6ec0*/  ISETP.GT.U32.AND P2, PT, R14.reuse, R10, PT ;  /* 0x0000000a0e00720c */ /* 0x040fe40003f44070 */
[C---:B------:R-:W-:Y:S01]  /*6ed0*/  ISETP.GT.U32.AND P1, PT, R14.reuse, R27, PT ;  /* 0x0000001b0e00720c */ /* 0x040fe20003f24070 */
[----:B------:R-:W-:Y:S01]  /*6ee0*/  @!P4 IMAD.MOV R7, RZ, RZ, -R7 ;  /* 0x000000ffff07c224 */ /* 0x000fe200078e0a07 */
[C---:B------:R-:W-:Y:S02]  /*6ef0*/  ISETP.GT.U32.AND P3, PT, R14.reuse, R11, PT ;  /* 0x0000000b0e00720c */ /* 0x040fe40003f64070 */
[----:B------:R-:W-:-:S05]  /*6f00*/  ISETP.GT.U32.AND P5, PT, R14, R18, PT ;  /* 0x000000120e00720c */ /* 0x000fca0003fa4070 */
[--C-:B------:R-:W-:Y:S01]  /*6f10*/  @!P0 IMAD.IADD R17, R17, 0x1, -R14.reuse ;  /* 0x0000000111118824 */ /* 0x100fe200078e0a0e */
[----:B------:R-:W-:Y:S02]  /*6f20*/  ISETP.GT.U32.AND P4, PT, R14, R12, PT ;  /* 0x0000000c0e00720c */ /* 0x000fe40003f84070 */
[----:B------:R-:W-:Y:S01]  /*6f30*/  @!P2 IADD3 R10, R10, -R14, RZ ;  /* 0x8000000e0a0aa210 */ /* 0x000fe20007ffe0ff */
[--C-:B------:R-:W-:Y:S01]  /*6f40*/  @!P1 IMAD.IADD R27, R27, 0x1, -R14.reuse ;  /* 0x000000011b1b9824 */ /* 0x100fe200078e0a0e */
[C---:B------:R-:W-:Y:S01]  /*6f50*/  ISETP.GT.U32.AND P2, PT, R14.reuse, R26, PT ;  /* 0x0000001a0e00720c */ /* 0x040fe20003f44070 */
[--C-:B------:R-:W-:Y:S01]  /*6f60*/  @!P3 IMAD.IADD R11, R11, 0x1, -R14.reuse ;  /* 0x000000010b0bb824 */ /* 0x100fe200078e0a0e */
[----:B------:R-:W-:Y:S01]  /*6f70*/  ISETP.GT.U32.AND P3, PT, R14, R24, PT ;  /* 0x000000180e00720c */ /* 0x000fe20003f64070 */
[----:B------:R-:W-:Y:S01]  /*6f80*/  @!P5 IMAD.IADD R18, R18, 0x1, -R14 ;  /* 0x000000011212d824 */ /* 0x000fe200078e0a0e */
[----:B------:R-:W-:-:S05]  /*6f90*/  ISETP.GT.U32.AND P5, PT, R14, R23, PT ;  /* 0x000000170e00720c */ /* 0x000fca0003fa4070 */
[--C-:B------:R-:W-:Y:S01]  /*6fa0*/  @!P4 IMAD.IADD R12, R12, 0x1, -R14.reuse ;  /* 0x000000010c0cc824 */ /* 0x100fe200078e0a0e */
[C---:B------:R-:W-:Y:S02]  /*6fb0*/  ISETP.GT.U32.AND P4, PT, R14.reuse, R22, PT ;  /* 0x000000160e00720c */ /* 0x040fe40003f84070 */
[----:B------:R-:W-:Y:S01]  /*6fc0*/  ISETP.GT.U32.AND P6, PT, R14, R13, PT ;  /* 0x0000000d0e00720c */ /* 0x000fe20003fc4070 */
[--C-:B------:R-:W-:Y:S02]  /*6fd0*/  @!P2 IMAD.IADD R26, R26, 0x1, -R14.reuse ;  /* 0x000000011a1aa824 */ /* 0x100fe400078e0a0e */
[--C-:B------:R-:W-:Y:S01]  /*6fe0*/  @!P3 IMAD.IADD R24, R24, 0x1, -R14.reuse ;  /* 0x000000011818b824 */ /* 0x100fe200078e0a0e */
[----:B----4-:R-:W-:Y:S01]  /*6ff0*/  ISETP.GE.AND P3, PT, R29, RZ, PT ;  /* 0x000000ff1d00720c */ /* 0x010fe20003f66270 */
[----:B------:R-:W-:Y:S01]  /*7000*/  @!P5 IMAD.IADD R23, R23, 0x1, -R14 ;  /* 0x000000011717d824 */ /* 0x000fe200078e0a0e */
[----:B-----5:R-:W-:Y:S01]  /*7010*/  ISETP.GE.AND P5, PT, R28, RZ, PT ;  /* 0x000000ff1c00720c */ /* 0x020fe20003fa6270 */
[----:B------:R-:W-:Y:S01]  /*7020*/  STL [R1+0x7ac], R7 ;  /* 0x0007ac0701007387 */ /* 0x000fe20000100800 */
[----:B------:R-:W-:Y:S01]  /*7030*/  IMAD.HI.U32 R15, R15, R25, RZ ;  /* 0x000000190f0f7227 */ /* 0x000fe200078e00ff */
[----:B------:R-:W0:Y:S02]  /*7040*/  LDC.64 R28, c[0x0][0x218] ;  /* 0x00008600ff1c7b82 */ /* 0x000e240000000a00 */
[----:B------:R-:W-:-:S02]  /*7050*/  @!P4 IADD3 R22, R22, -R14, RZ ;  /* 0x8000000e1616c210 */ /* 0x000fc40007ffe0ff */
[----:B------:R-:W-:Y:S01]  /*7060*/  ISETP.GE.AND P4, PT, R21, RZ, PT ;  /* 0x000000ff1500720c */ /* 0x000fe20003f86270 */
[----:B------:R-:W-:Y:S01]  /*7070*/  @!P6 IMAD.IADD R13, R13, 0x1, -R14 ;  /* 0x000000010d0de824 */ /* 0x000fe200078e0a0e */
[----:B------:R1:W-:Y:S02]  /*7080*/  STL [R1+0x7b0], R8 ;  /* 0x0007b00801007387 */ /* 0x0003e40000100800 */
[----:B------:R-:W-:Y:S02]  /*7090*/  @!P3 IMAD.MOV R12, RZ, RZ, -R12 ;  /* 0x000000ffff0cb224 */ /* 0x000fe400078e0a0c */
[----:B------:R-:W-:Y:S01]  /*70a0*/  STL [R1+0x7b4], R9 ;  /* 0x0007b40901007387 */ /* 0x000fe20000100800 */
[----:B------:R-:W-:Y:S01]  /*70b0*/  @!P5 IMAD.MOV R13, RZ, RZ, -R13 ;  /* 0x000000ffff0dd224 */ /* 0x000fe200078e0a0d */
[----:B------:R-:W-:Y:S02]  /*70c0*/  ISETP.GT.U32.AND P5, PT, R14, R22, PT ;  /* 0x000000160e00720c */ /* 0x000fe40003fa4070 */
[----:B------:R-:W4:Y:S03]  /*70d0*/  LDL.LU R21, [R1+0x824] ;  /* 0x0008240001157983 */ /* 0x000f260000300800 */
[----:B------:R-:W-:Y:S01]  /*70e0*/  @!P4 IMAD.MOV R17, RZ, RZ, -R17 ;  /* 0x000000ffff11c224 */ /* 0x000fe200078e0a11 */
[----:B------:R-:W-:Y:S01]  /*70f0*/  ISETP.GE.AND P4, PT, R3, RZ, PT ;  /* 0x000000ff0300720c */ /* 0x000fe20003f86270 */
[----:B------:R-:W-:-:S04]  /*7100*/  IMAD.MOV R15, RZ, RZ, -R15 ;  /* 0x000000ffff0f7224 */ /* 0x000fc800078e0a0f */
[----:B------:R-:W-:Y:S02]  /*7110*/  IMAD R25, R14, R15, R25 ;  /* 0x0000000f0e197224 */ /* 0x000fe400078e0219 */
[----:B------:R-:W-:Y:S01]  /*7120*/  @!P5 IMAD.IADD R22, R22, 0x1, -R14 ;  /* 0x000000011616d824 */ /* 0x000fe200078e0a0e */
[----:B------:R-:W-:Y:S02]  /*7130*/  ISETP.GE.AND P5, PT, R0, RZ, PT ;  /* 0x000000ff0000720c */ /* 0x000fe40003fa6270 */
[----:B--2---:R-:W-:-:S13]  /*7140*/  ISETP.GE.AND P0, PT, R6, RZ, PT ;  /* 0x000000ff0600720c */ /* 0x004fda0003f06270 */
[----:B------:R-:W-:Y:S01]  /*7150*/  @!P0 IMAD.MOV R10, RZ, RZ, -R10 ;  /* 0x000000ffff0a8224 */ /* 0x000fe200078e0a0a */
[----:B------:R-:W-:Y:S02]  /*7160*/  ISETP.GT.U32.AND P0, PT, R14, R27, PT ;  /* 0x0000001b0e00720c */ /* 0x000fe40003f04070 */
[----:B---3--:R-:W-:Y:S02]  /*7170*/  ISETP.GE.AND P1, PT, R5, RZ, PT ;  /* 0x000000ff0500720c */ /* 0x008fe40003f26270 */
[----:B------:R-:W-:-:S09]  /*7180*/  ISETP.GE.AND P2, PT, R4, RZ, PT ;  /* 0x000000ff0400720c */ /* 0x000fd20003f46270 */
[----:B------:R-:W-:Y:S01]  /*7190*/  @!P0 IMAD.IADD R27, R27, 0x1, -R14 ;  /* 0x000000011b1b8824 */ /* 0x000fe200078e0a0e */
[----:B------:R-:W-:Y:S02]  /*71a0*/  ISETP.GE.AND P0, PT, R19, RZ, PT ;  /* 0x000000ff1300720c */ /* 0x000fe40003f06270 */
[----:B------:R-:W2:Y:S01]  /*71b0*/  LDC R19, c[0x0][0x230] ;  /* 0x00008c00ff137b82 */ /* 0x000ea20000000800 */
[----:B------:R-:W-:Y:S02]  /*71c0*/  @!P1 IMAD.MOV R11, RZ, RZ, -R11 ;  /* 0x000000ffff0b9224 */ /* 0x000fe400078e0a0b */
[----:B------:R-:W-:Y:S01]  /*71d0*/  @!P2 IMAD.MOV R18, RZ, RZ, -R18 ;  /* 0x000000ffff12a224 */ /* 0x000fe200078e0a12 */
[----:B------:R-:W-:Y:S04]  /*71e0*/  STL [R1+0x7b8], R10 ;  /* 0x0007b80a01007387 */ /* 0x000fe80000100800 */
[----:B------:R-:W-:Y:S01]  /*71f0*/  STL [R1+0x7bc], R11 ;  /* 0x0007bc0b01007387 */ /* 0x000fe20000100800 */
[----:B------:R-:W-:-:S03]  /*7200*/  ISETP.GT.U32.AND P1, PT, R14, R26, PT ;  /* 0x0000001a0e00720c */ /* 0x000fc60003f24070 */
[----:B------:R-:W-:Y:S01]  /*7210*/  STL [R1+0x7c0], R18 ;  /* 0x0007c01201007387 */ /* 0x000fe20000100800 */
[----:B------:R-:W-:-:S03]  /*7220*/  ISETP.GT.U32.AND P2, PT, R14, R24, PT ;  /* 0x000000180e00720c */ /* 0x000fc60003f44070 */
[----:B------:R-:W-:Y:S04]  /*7230*/  STL [R1+0x7c4], R12 ;  /* 0x0007c40c01007387 */ /* 0x000fe80000100800 */
[----:B------:R-:W-:Y:S04]  /*7240*/  STL [R1+0x7c8], R13 ;  /* 0x0007c80d01007387 */ /* 0x000fe80000100800 */
[----:B------:R-:W-:Y:S01]  /*7250*/  STL [R1+0x7cc], R17 ;  /* 0x0007cc1101007387 */ /* 0x000fe20000100800 */
[----:B--2---:R-:W-:-:S03]  /*7260*/  IADD3 R19, R19, 0x7f, RZ ;  /* 0x0000007f13137810 */ /* 0x004fc60007ffe0ff */
[----:B------:R-:W2:Y:S01]  /*7270*/  LDL.LU R3, [R1+0x820] ;  /* 0x0008200001037983 */ /* 0x000ea20000300800 */
[----:B------:R-:W-:-:S03]  /*7280*/  SHF.R.S32.HI R15, RZ, 0x1f, R19 ;  /* 0x0000001fff0f7819 */ /* 0x000fc60000011413 */
[----:B-1----:R-:W3:Y:S01]  /*7290*/  LDL.LU R8, [R1+0x54] ;  /* 0x0000540001087983 */ /* 0x002ee20000300800 */
[----:B------:R-:W-:-:S03]  /*72a0*/  LEA.HI R0, R15, R19, RZ, 0x7 ;  /* 0x000000130f007211 */ /* 0x000fc600078f38ff */
[----:B------:R-:W5:Y:S04]  /*72b0*/  LDL.LU R7, [R1+0x50] ;  /* 0x0000500001077983 */ /* 0x000f680000300800 */
[----:B------:R-:W5:Y:S01]  /*72c0*/  LDL.LU R6, [R1+0x48] ;  /* 0x0000480001067983 */ /* 0x000f620000300800 */
[----:B------:R-:W-:-:S03]  /*72d0*/  @!P1 IMAD.IADD R26, R26, 0x1, -R14 ;  /* 0x000000011a1a9824 */ /* 0x000fc600078e0a0e */
[----:B------:R-:W5:Y:S01]  /*72e0*/  LDL.LU R5, [R1+0x1d8] ;  /* 0x0001d80001057983 */ /* 0x000f620000300800 */
[----:B------:R-:W-:-:S03]  /*72f0*/  ISETP.GE.AND P1, PT, R2, RZ, PT ;  /* 0x000000ff0200720c */ /* 0x000fc60003f26270 */
[----:B------:R-:W5:Y:S01]  /*7300*/  LDL.LU R4, [R1+0x1dc] ;  /* 0x0001dc0001047983 */ /* 0x000f620000300800 */
[----:B------:R-:W-:Y:S01]  /*7310*/  @!P2 IMAD.IADD R24, R24, 0x1, -R14 ;  /* 0x000000011818a824 */ /* 0x000fe200078e0a0e */
[----:B------:R-:W-:Y:S02]  /*7320*/  ISETP.GE.AND P2, PT, R16, RZ, PT ;  /* 0x000000ff1000720c */ /* 0x000fe40003f46270 */
[----:B------:R-:W5:Y:S04]  /*7330*/  LDL.LU R2, [R1+0x64] ;  /* 0x0000640001027983 */ /* 0x000f680000300800 */
[----:B------:R-:W5:Y:S04]  /*7340*/  LDL.LU R16, [R1+0x80] ;  /* 0x0000800001107983 */ /* 0x000f680000300800 */
[----:B------:R-:W5:Y:S01]  /*7350*/  LDL.LU R0, [R1+0x1d4] ;  /* 0x0001d40001007983 */ /* 0x000f620000300800 */
[----:B------:R-:W-:-:S02]  /*7360*/  ISETP.GT.U32.AND P6, PT, R14, R25, PT ;  /* 0x000000190e00720c */ /* 0x000fc40003fc4070 */
[----:B------:R-:W-:-:S11]  /*7370*/  ISETP.GT.U32.AND P3, PT, R14, R23, PT ;  /* 0x000000170e00720c */ /* 0x000fd60003f64070 */
[----:B------:R-:W-:-:S05]  /*7380*/  @!P6 IMAD.IADD R25, R25, 0x1, -R14 ;  /* 0x000000011919e824 */ /* 0x000fca00078e0a0e */
[----:B------:R-:W-:Y:S01]  /*7390*/  ISETP.GT.U32.AND P6, PT, R14, R25, PT ;  /* 0x000000190e00720c */ /* 0x000fe20003fc4070 */
[----:B------:R-:W-:-:S12]  /*73a0*/  @!P3 IMAD.IADD R23, R23, 0x1, -R14 ;  /* 0x000000011717b824 */ /* 0x000fd800078e0a0e */
[----:B------:R-:W-:Y:S02]  /*73b0*/  @!P6 IMAD.IADD R25, R25, 0x1, -R14 ;  /* 0x000000011919e824 */ /* 0x000fe400078e0a0e */
[----:B------:R-:W1:Y:S01]  /*73c0*/  LDC.64 R14, c[0x0][0x218] ;  /* 0x00008600ff0e7b82 */ /* 0x000e620000000a00 */
[----:B------:R-:W-:Y:S01]  /*73d0*/  ISETP.GE.AND P3, PT, R20, RZ, PT ;  /* 0x000000ff1400720c */ /* 0x000fe20003f66270 */
[----:B------:R-:W-:Y:S01]  /*73e0*/  @!P4 IMAD.MOV R27, RZ, RZ, -R27 ;  /* 0x000000ffff1bc224 */ /* 0x000fe200078e0a1b */
[----:B------:R-:W5:Y:S01]  /*73f0*/  LDL.LU R20, [R1+0x88] ;  /* 0x0000880001147983 */ /* 0x000f620000300800 */
[----:B------:R-:W-:-:S03]  /*7400*/  @!P0 IMAD.MOV R26, RZ, RZ, -R26 ;  /* 0x000000ffff1a8224 */ /* 0x000fc600078e0a1a */
[----:B------:R-:W5:Y:S01]  /*7410*/  LDL.LU R19, [R1+0x98] ;  /* 0x0000980001137983 */ /* 0x000f620000300800 */
[----:B------:R-:W-:-:S03]  /*7420*/  @!P1 IMAD.MOV R24, RZ, RZ, -R24 ;  /* 0x000000ffff189224 */ /* 0x000fc600078e0a18 */
[----:B0-----:R-:W-:Y:S01]  /*7430*/  STL [R1+0x7d4], R28 ;  /* 0x0007d41c01007387 */ /* 0x001fe20000100800 */
[----:B------:R-:W-:-:S03]  /*7440*/  @!P2 IMAD.MOV R23, RZ, RZ, -R23 ;  /* 0x000000ffff17a224 */ /* 0x000fc600078e0a17 */
[----:B------:R-:W-:Y:S01]  /*7450*/  STL [R1+0x7d0], R29 ;  /* 0x0007d01d01007387 */ /* 0x000fe20000100800 */
[----:B------:R-:W-:Y:S01]  /*7460*/  @!P3 IMAD.MOV R22, RZ, RZ, -R22 ;  /* 0x000000ffff16b224 */ /* 0x000fe200078e0a16 */
[----:B------:R-:W-:Y:S02]  /*7470*/  @!P5 IADD3 R25, -R25, RZ, RZ ;  /* 0x000000ff1919d210 */ /* 0x000fe40007ffe1ff */
[----:B-1----:R-:W-:Y:S04]  /*7480*/  STL [R1+0x7dc], R14 ;  /* 0x0007dc0e01007387 */ /* 0x002fe80000100800 */
[----:B------:R-:W-:Y:S04]  /*7490*/  STL [R1+0x7d8], R15 ;  /* 0x0007d80f01007387 */ /* 0x000fe80000100800 */
[----:B------:R-:W-:Y:S04]  /*74a0*/  STL [R1+0x7e0], R27 ;  /* 0x0007e01b01007387 */ /* 0x000fe80000100800 */
[----:B------:R-:W-:Y:S04]  /*74b0*/  STL [R1+0x7e4], R26 ;  /* 0x0007e41a01007387 */ /* 0x000fe80000100800 */
[----:B------:R-:W-:Y:S04]  /*74c0*/  STL [R1+0x7e8], R24 ;  /* 0x0007e81801007387 */ /* 0x000fe80000100800 */
[----:B------:R-:W-:Y:S04]  /*74d0*/  STL [R1+0x7ec], R23 ;  /* 0x0007ec1701007387 */ /* 0x000fe80000100800 */
[----:B------:R-:W-:Y:S04]  /*74e0*/  STL [R1+0x7f0], R22 ;  /* 0x0007f01601007387 */ /* 0x000fe80000100800 */
[----:B------:R-:W-:Y:S01]  /*74f0*/  STL [R1+0x7f4], R25 ;  /* 0x0007f41901007387 */ /* 0x000fe20000100800 */
[----:B--2---:R-:W-:-:S02]  /*7500*/  ISETP.NE.AND P6, PT, R3, RZ, PT ;  /* 0x000000ff0300720c */ /* 0x004fc40003fc5270 */
[----:B------:R-:W-:-:S04]  /*7510*/  LOP3.LUT R3, RZ, R3, RZ, 0x33, !PT ;  /* 0x00000003ff037212 */ /* 0x000fc800078e33ff */
[C---:B----4-:R-:W-:Y:S02]  /*7520*/  SEL R21, R3.reuse, R21, !P6 ;  /* 0x0000001503157207 */ /* 0x050fe40007000000 */
[C---:B---3--:R-:W-:Y:S02]  /*7530*/  SEL R8, R3.reuse, R8, !P6 ;  /* 0x0000000803087207 */ /* 0x048fe40007000000 */
[C---:B-----5:R-:W-:Y:S02]  /*7540*/  SEL R7, R3.reuse, R7, !P6 ;  /* 0x0000000703077207 */ /* 0x060fe40007000000 */
[C---:B------:R-:W-:Y:S01]  /*7550*/  SEL R6, R3.reuse, R6, !P6 ;  /* 0x0000000603067207 */ /* 0x040fe20007000000 */
[----:B------:R-:W-:Y:S01]  /*7560*/  STL [R1+0x7f8], R21 ;  /* 0x0007f81501007387 */ /* 0x000fe20000100800 */
[----:B------:R-:W-:-:S03]  /*7570*/  SEL R5, R3, R5, !P6 ;  /* 0x0000000503057207 */ /* 0x000fc60007000000 */
[----:B------:R-:W-:Y:S01]  /*7580*/  STL [R1+0x38], R8 ;  /* 0x0000380801007387 */ /* 0x000fe20000100800 */
[----:B------:R-:W-:-:S03]  /*7590*/  SEL R4, R3, R4, !P6 ;  /* 0x0000000403047207 */ /* 0x000fc60007000000 */
[----:B------:R-:W-:Y:S01]  /*75a0*/  STL [R1+0x2c], R7 ;  /* 0x00002c0701007387 */ /* 0x000fe20000100800 */
[----:B------:R-:W-:-:S03]  /*75b0*/  SEL R2, R3, R2, !P6 ;  /* 0x0000000203027207 */ /* 0x000fc60007000000 */
[----:B------:R-:W-:Y:S04]  /*75c0*/  STL [R1+0x1c], R6 ;  /* 0x00001c0601007387 */ /* 0x000fe80000100800 */
[----:B------:R0:W-:Y:S04]  /*75d0*/  STL [R1+0x3c], R5 ;  /* 0x00003c0501007387 */ /* 0x0001e80000100800 */
[----:B------:R1:W-:Y:S01]  /*75e0*/  STL [R1+0x4c], R4 ;  /* 0x00004c0401007387 */ /* 0x0003e20000100800 */
[----:B0-----:R-:W-:-:S03]  /*75f0*/  SEL R5, R3, R16, !P6 ;  /* 0x0000001003057207 */ /* 0x001fc60007000000 */
[----:B------:R0:W-:Y:S01]  /*7600*/  STL [R1+0x48], R2 ;  /* 0x0000480201007387 */ /* 0x0001e20000100800 */
[----:B-1----:R-:W-:-:S03]  /*7610*/  SEL R4, R3, R0, !P6 ;  /* 0x0000000003047207 */ /* 0x002fc60007000000 */
[----:B------:R-:W-:Y:S04]  /*7620*/  STL [R1+0x50], R5 ;  /* 0x0000500501007387 */ /* 0x000fe80000100800 */
[----:B------:R-:W-:Y:S04]  /*7630*/  STL [R1+0x54], R4 ;  /* 0x0000540401007387 */ /* 0x000fe80000100800 */
[----:B------:R-:W2:Y:S01]  /*7640*/  LDL.LU R21, [R1+0xac] ;  /* 0x0000ac0001157983 */ /* 0x000ea20000300800 */
[C---:B0-----:R-:W-:Y:S02]  /*7650*/  SEL R2, R3.reuse, R20, !P6 ;  /* 0x0000001403027207 */ /* 0x041fe40007000000 */
[----:B------:R-:W-:-:S03]  /*7660*/  SEL R0, R3, R19, !P6 ;  /* 0x0000001303007207 */ /* 0x000fc60007000000 */
[----:B------:R-:W-:Y:S04]  /*7670*/  STL [R1+0x58], R2 ;  /* 0x0000580201007387 */ /* 0x000fe80000100800 */
[----:B--2---:R0:W-:Y:S04]  /*7680*/  STL [R1+0x814], R21 ;  /* 0x0008141501007387 */ /* 0x0041e80000100800 */
[----:B------:R-:W-:Y:S04]  /*7690*/  STL [R1+0x5c], R0 ;  /* 0x00005c0001007387 */ /* 0x000fe80000100800 */
[----:B0-----:R-:W2:Y:S04]  /*76a0*/  LDL.LU R21, [R1+0xa8] ;  /* 0x0000a80001157983 */ /* 0x001ea80000300800 */
[----:B--2---:R0:W-:Y:S04]  /*76b0*/  STL [R1+0x818], R21 ;  /* 0x0008181501007387 */ /* 0x0041e80000100800 */
[----:B0-----:R-:W2:Y:S04]  /*76c0*/  LDL.LU R21, [R1+0xa4] ;  /* 0x0000a40001157983 */ /* 0x001ea80000300800 */
[----:B--2---:R0:W-:Y:S04]  /*76d0*/  STL [R1+0x81c], R21 ;  /* 0x00081c1501007387 */ /* 0x0041e80000100800 */
[----:B0-----:R-:W2:Y:S04]  /*76e0*/  LDL.LU R21, [R1+0xa0] ;  /* 0x0000a00001157983 */ /* 0x001ea80000300800 */
[----:B------:R-:W3:Y:S04]  /*76f0*/  LDL.LU R25, [R1+0x1b8] ;  /* 0x0001b80001197983 */ /* 0x000ee80000300800 */
[----:B------:R-:W4:Y:S04]  /*7700*/  LDL.LU R22, [R1+0x1d0] ;  /* 0x0001d00001167983 */ /* 0x000f280000300800 */
[----:B------:R-:W5:Y:S04]  /*7710*/  LDL.LU R23, [R1+0x1cc] ;  /* 0x0001cc0001177983 */ /* 0x000f680000300800 */
        /* <DEDUP_REMOVED lines=23> */
[----:B------:R-:W5:Y:S01]  /*7890*/  LDL.LU R19, [R1+0x15c] ;  /* 0x00015c0001137983 */ /* 0x000f620000300800 */
[----:B--2---:R-:W-:-:S05]  /*78a0*/  SEL R21, R3, R21, !P6 ;  /* 0x0000001503157207 */ /* 0x004fca0007000000 */
[----:B------:R0:W-:Y:S04]  /*78b0*/  STL [R1+0x60], R21 ;  /* 0x0000601501007387 */ /* 0x0001e80000100800 */
[----:B0-----:R-:W2:Y:S02]  /*78c0*/  LDL.LU R21, [R1+0x81c] ;  /* 0x00081c0001157983 */ /* 0x001ea40000300800 */
[----:B--2---:R-:W-:-:S05]  /*78d0*/  SEL R21, R3, R21, !P6 ;  /* 0x0000001503157207 */ /* 0x004fca0007000000 */
[----:B------:R0:W-:Y:S04]  /*78e0*/  STL [R1+0x64], R21 ;  /* 0x0000641501007387 */ /* 0x0001e80000100800 */
[----:B0-----:R-:W2:Y:S02]  /*78f0*/  LDL.LU R21, [R1+0x818] ;  /* 0x0008180001157983 */ /* 0x001ea40000300800 */
[----:B--2---:R-:W-:-:S05]  /*7900*/  SEL R21, R3, R21, !P6 ;  /* 0x0000001503157207 */ /* 0x004fca0007000000 */
[----:B------:R0:W-:Y:S04]  /*7910*/  STL [R1+0x80], R21 ;  /* 0x0000801501007387 */ /* 0x0001e80000100800 */
[----:B0-----:R-:W2:Y:S01]  /*7920*/  LDL.LU R21, [R1+0x814] ;  /* 0x0008140001157983 */ /* 0x001ea20000300800 */
[C---:B---3--:R-:W-:Y:S02]  /*7930*/  SEL R11, R3.reuse, R11, !P6 ;  /* 0x0000000b030b7207 */ /* 0x048fe40007000000 */
[C---:B----4-:R-:W-:Y:S02]  /*7940*/  SEL R10, R3.reuse, R10, !P6 ;  /* 0x0000000a030a7207 */ /* 0x050fe40007000000 */
[C---:B-----5:R-:W-:Y:S02]  /*7950*/  SEL R9, R3.reuse, R9, !P6 ;  /* 0x0000000903097207 */ /* 0x060fe40007000000 */
[----:B------:R-:W-:-:S02]  /*7960*/  SEL R8, R3, R8, !P6 ;  /* 0x0000000803087207 */ /* 0x000fc40007000000 */
[C---:B------:R-:W-:Y:S02]  /*7970*/  SEL R7, R3.reuse, R7, !P6 ;  /* 0x0000000703077207 */ /* 0x040fe40007000000 */
[C---:B------:R-:W-:Y:S02]  /*7980*/  SEL R6, R3.reuse, R6, !P6 ;  /* 0x0000000603067207 */ /* 0x040fe40007000000 */
[C---:B------:R-:W-:Y:S02]  /*7990*/  SEL R5, R3.reuse, R5, !P6 ;  /* 0x0000000503057207 */ /* 0x040fe40007000000 */
[C---:B------:R-:W-:Y:S02]  /*79a0*/  SEL R4, R3.reuse, R4, !P6 ;  /* 0x0000000403047207 */ /* 0x040fe40007000000 */
[C---:B------:R-:W-:Y:S02]  /*79b0*/  SEL R2, R3.reuse, R2, !P6 ;  /* 0x0000000203027207 */ /* 0x040fe40007000000 */
[----:B--2---:R-:W-:-:S05]  /*79c0*/  SEL R21, R3, R21, !P6 ;  /* 0x0000001503157207 */ /* 0x004fca0007000000 */
[----:B------:R0:W-:Y:S02]  /*79d0*/  STL [R1+0x88], R21 ;  /* 0x0000881501007387 */ /* 0x0001e40000100800 */
[C---:B0-----:R-:W-:Y:S02]  /*79e0*/  SEL R21, R3.reuse, R25, !P6 ;  /* 0x0000001903157207 */ /* 0x041fe40007000000 */
[C---:B------:R-:W-:Y:S02]  /*79f0*/  SEL R25, R3.reuse, R22, !P6 ;  /* 0x0000001603197207 */ /* 0x040fe40007000000 */
[C---:B------:R-:W-:Y:S01]  /*7a00*/  SEL R22, R3.reuse, R23, !P6 ;  /* 0x0000001703167207 */ /* 0x040fe20007000000 */
[----:B------:R0:W-:Y:S01]  /*7a10*/  STL [R1+0x98], R21 ;  /* 0x0000981501007387 */ /* 0x0001e20000100800 */
[----:B------:R-:W-:-:S03]  /*7a20*/  SEL R23, R3, R26, !P6 ;  /* 0x0000001a03177207 */ /* 0x000fc60007000000 */
[----:B------:R-:W-:Y:S01]  /*7a30*/  STL [R1+0xa0], R25 ;  /* 0x0000a01901007387 */ /* 0x000fe20000100800 */
[----:B0-----:R-:W-:-:S03]  /*7a40*/  SEL R21, R3, R24, !P6 ;  /* 0x0000001803157207 */ /* 0x001fc60007000000 */
[----:B------:R0:W-:Y:S04]  /*7a50*/  STL [R1+0xa4], R22 ;  /* 0x0000a41601007387 */ /* 0x0001e80000100800 */
[----:B------:R1:W-:Y:S01]  /*7a60*/  STL [R1+0xa8], R21 ;  /* 0x0000a81501007387 */ /* 0x0003e20000100800 */
[----:B0-----:R-:W-:-:S03]  /*7a70*/  SEL R22, R3, R27, !P6 ;  /* 0x0000001b03167207 */ /* 0x001fc60007000000 */
[----:B------:R-:W-:Y:S01]  /*7a80*/  STL [R1+0xac], R23 ;  /* 0x0000ac1701007387 */ /* 0x000fe20000100800 */
[C---:B-1----:R-:W-:Y:S02]  /*7a90*/  SEL R21, R3.reuse, R15, !P6 ;  /* 0x0000000f03157207 */ /* 0x042fe40007000000 */
[C---:B------:R-:W-:Y:S02]  /*7aa0*/  SEL R15, R3.reuse, R14, !P6 ;  /* 0x0000000e030f7207 */ /* 0x040fe40007000000 */
[C---:B------:R-:W-:Y:S01]  /*7ab0*/  SEL R14, R3.reuse, R29, !P6 ;  /* 0x0000001d030e7207 */ /* 0x040fe20007000000 */
[----:B------:R-:W-:Y:S04]  /*7ac0*/  STL [R1+0xb0], R22 ;  /* 0x0000b01601007387 */ /* 0x000fe80000100800 */
[----:B------:R0:W-:Y:S04]  /*7ad0*/  STL [R1+0xb8], R21 ;  /* 0x0000b81501007387 */ /* 0x0001e80000100800 */
[----:B------:R1:W-:Y:S04]  /*7ae0*/  STL [R1+0xbc], R15 ;  /* 0x0000bc0f01007387 */ /* 0x0003e80000100800 */
[----:B------:R2:W-:Y:S01]  /*7af0*/  STL [R1+0xd0], R14 ;  /* 0x0000d00e01007387 */ /* 0x0005e20000100800 */
[----:B0-----:R-:W-:-:S02]  /*7b00*/  SEL R21, R3, R28, !P6 ;  /* 0x0000001c03157207 */ /* 0x001fc40007000000 */
[----:B-1----:R-:W-:-:S03]  /*7b10*/  SEL R15, R3, R17, !P6 ;  /* 0x00000011030f7207 */ /* 0x002fc60007000000 */
[----:B------:R-:W-:Y:S01]  /*7b20*/  STL [R1+0xd4], R21 ;  /* 0x0000d41501007387 */ /* 0x000fe20000100800 */
[C---:B--2---:R-:W-:Y:S02]  /*7b30*/  SEL R14, R3.reuse, R13, !P6 ;  /* 0x0000000d030e7207 */ /* 0x044fe40007000000 */
[C---:B------:R-:W-:Y:S02]  /*7b40*/  SEL R13, R3.reuse, R12, !P6 ;  /* 0x0000000c030d7207 */ /* 0x040fe40007000000 */
[C---:B------:R-:W-:Y:S01]  /*7b50*/  SEL R12, R3.reuse, R18, !P6 ;  /* 0x00000012030c7207 */ /* 0x040fe20007000000 */
[----:B------:R-:W-:Y:S04]  /*7b60*/  STL [R1+0xd8], R15 ;  /* 0x0000d80f01007387 */ /* 0x000fe80000100800 */
        /* <DEDUP_REMOVED lines=189> */
[----:B--2---:R-:W-:-:S05]  /*8740*/  SEL R21, R3, R21, !P6 ;  /* 0x0000001503157207 */ /* 0x004fca0007000000 */
[----:B------:R0:W-:Y:S04]  /*8750*/  STL [R1+0x130], R21 ;  /* 0x0001301501007387 */ /* 0x0001e80000100800 */
[----:B0-----:R-:W2:Y:S04]  /*8760*/  LDL.LU R21, [R1+0x7f8] ;  /* 0x0007f80001157983 */ /* 0x001ea80000300800 */
[----:B------:R0:W-:Y:S04]  /*8770*/  STL [R1+0x12c], R25 ;  /* 0x00012c1901007387 */ /* 0x0001e80000100800 */
[----:B0-----:R-:W3:Y:S04]  /*8780*/  LDL.LU R25, [R1+0x7f4] ;  /* 0x0007f40001197983 */ /* 0x001ee80000300800 */
[----:B------:R0:W-:Y:S04]  /*8790*/  STL [R1+0x128], R22 ;  /* 0x0001281601007387 */ /* 0x0001e80000100800 */
[----:B0-----:R-:W4:Y:S04]  /*87a0*/  LDL.LU R22, [R1+0x7f0] ;  /* 0x0007f00001167983 */ /* 0x001f280000300800 */
[----:B------:R0:W-:Y:S04]  /*87b0*/  STL [R1+0x124], R23 ;  /* 0x0001241701007387 */ /* 0x0001e80000100800 */
[----:B0-----:R-:W5:Y:S04]  /*87c0*/  LDL.LU R23, [R1+0x7ec] ;  /* 0x0007ec0001177983 */ /* 0x001f680000300800 */
[----:B------:R0:W-:Y:S04]  /*87d0*/  STL [R1+0x118], R24 ;  /* 0x0001181801007387 */ /* 0x0001e80000100800 */
[----:B0-----:R-:W3:Y:S04]  /*87e0*/  LDL.LU R24, [R1+0x7e8] ;  /* 0x0007e80001187983 */ /* 0x001ee80000300800 */
[----:B------:R0:W-:Y:S04]  /*87f0*/  STL [R1+0x114], R26 ;  /* 0x0001141a01007387 */ /* 0x0001e80000100800 */
[----:B0-----:R-:W4:Y:S04]  /*8800*/  LDL.LU R26, [R1+0x7e4] ;  /* 0x0007e400011a7983 */ /* 0x001f280000300800 */
[----:B------:R0:W-:Y:S04]  /*8810*/  STL [R1+0x10c], R27 ;  /* 0x00010c1b01007387 */ /* 0x0001e80000100800 */
[----:B0-----:R-:W2:Y:S04]  /*8820*/  LDL.LU R27, [R1+0x7e0] ;  /* 0x0007e000011b7983 */ /* 0x001ea80000300800 */
[----:B------:R0:W-:Y:S04]  /*8830*/  STL [R1+0xfc], R14 ;  /* 0x0000fc0e01007387 */ /* 0x0001e80000100800 */
[----:B0-----:R-:W5:Y:S04]  /*8840*/  LDL.LU R14, [R1+0x7dc] ;  /* 0x0007dc00010e7983 */ /* 0x001f680000300800 */
[----:B------:R0:W-:Y:S04]  /*8850*/  STL [R1+0xf4], R15 ;  /* 0x0000f40f01007387 */ /* 0x0001e80000100800 */
[----:B0-----:R-:W5:Y:S04]  /*8860*/  LDL.LU R15, [R1+0x7d8] ;  /* 0x0007d800010f7983 */ /* 0x001f680000300800 */
[----:B------:R0:W-:Y:S04]  /*8870*/  STL [R1+0xf0], R28 ;  /* 0x0000f01c01007387 */ /* 0x0001e80000100800 */
[----:B0-----:R-:W5:Y:S04]  /*8880*/  LDL.LU R28, [R1+0x7d4] ;  /* 0x0007d400011c7983 */ /* 0x001f680000300800 */
        /* <DEDUP_REMOVED lines=27> */
[----:B0-----:R-:W5:Y:S04]  /*8a40*/  LDL.LU R2, [R1+0x79c] ;  /* 0x00079c0001027983 */ /* 0x001f680000300800 */
[----:B------:R0:W-:Y:S04]  /*8a50*/  STL [R1+0x44], R16 ;  /* 0x0000441001007387 */ /* 0x0001e80000100800 */
[----:B0-----:R-:W5:Y:S04]  /*8a60*/  LDL.LU R16, [R1+0x798] ;  /* 0x0007980001107983 */ /* 0x001f680000300800 */
[----:B------:R0:W-:Y:S04]  /*8a70*/  STL [R1+0x40], R0 ;  /* 0x0000400001007387 */ /* 0x0001e80000100800 */
[----:B0-----:R-:W4:Y:S04]  /*8a80*/  LDL.LU R0, [R1+0x794] ;  /* 0x0007940001007983 */ /* 0x001f280000300800 */
[----:B------:R0:W-:Y:S04]  /*8a90*/  STL [R1+0x34], R20 ;  /* 0x0000341401007387 */ /* 0x0001e80000100800 */
[----:B0-----:R-:W2:Y:S04]  /*8aa0*/  LDL.LU R20, [R1+0x790] ;  /* 0x0007900001147983 */ /* 0x001ea80000300800 */
[----:B------:R0:W-:Y:S04]  /*8ab0*/  STL [R1+0x30], R19 ;  /* 0x0000301301007387 */ /* 0x0001e80000100800 */
[----:B0-----:R-:W3:Y:S02]  /*8ac0*/  LDL.LU R19, [R1+0x78c] ;  /* 0x00078c0001137983 */ /* 0x001ee40000300800 */
[----:B---3--:R-:W-:-:S05]  /*8ad0*/  SEL R19, R3, R19, !P6 ;  /* 0x0000001303137207 */ /* 0x008fca0007000000 */
[----:B------:R0:W-:Y:S04]  /*8ae0*/  STL [R1+0x24], R19 ;  /* 0x0000241301007387 */ /* 0x0001e80000100800 */
[----:B0-----:R-:W3:Y:S01]  /*8af0*/  LDL.LU R19, [R1+0x68] ;  /* 0x0000680001137983 */ /* 0x001ee20000300800 */
[----:B--2---:R-:W-:-:S05]  /*8b00*/  SEL R20, R3, R20, !P6 ;  /* 0x0000001403147207 */ /* 0x004fca0007000000 */
[----:B------:R4:W-:Y:S01]  /*8b10*/  STL [R1+0x18], R20 ;  /* 0x0000181401007387 */ /* 0x0009e20000100800 */
[C---:B------:R-:W-:Y:S02]  /*8b20*/  SEL R4, R3.reuse, R4, !P6 ;  /* 0x0000000403047207 */ /* 0x040fe40007000000 */
[C---:B----4-:R-:W-:Y:S02]  /*8b30*/  SEL R20, R3.reuse, R0, !P6 ;  /* 0x0000000003147207 */ /* 0x050fe40007000000 */
[----:B------:R-:W2:Y:S01]  /*8b40*/  LDL.LU R0, [R1+0x788] ;  /* 0x0007880001007983 */ /* 0x000ea20000300800 */
[C---:B------:R-:W-:Y:S02]  /*8b50*/  SEL R9, R3.reuse, R9, !P6 ;  /* 0x0000000903097207 */ /* 0x040fe40007000000 */
[C---:B------:R-:W-:Y:S02]  /*8b60*/  SEL R10, R3.reuse, R10, !P6 ;  /* 0x0000000a030a7207 */ /* 0x040fe40007000000 */
[----:B------:R-:W-:-:S02]  /*8b70*/  SEL R11, R3, R11, !P6 ;  /* 0x0000000b030b7207 */ /* 0x000fc40007000000 */
[C---:B-----5:R-:W-:Y:S02]  /*8b80*/  SEL R18, R3.reuse, R18, !P6 ;  /* 0x0000001203127207 */ /* 0x060fe40007000000 */
[C---:B------:R-:W-:Y:S02]  /*8b90*/  SEL R12, R3.reuse, R12, !P6 ;  /* 0x0000000c030c7207 */ /* 0x040fe40007000000 */
[C---:B------:R-:W-:Y:S02]  /*8ba0*/  SEL R13, R3.reuse, R13, !P6 ;  /* 0x0000000d030d7207 */ /* 0x040fe40007000000 */
[C---:B------:R-:W-:Y:S02]  /*8bb0*/  SEL R17, R3.reuse, R17, !P6 ;  /* 0x0000001103117207 */ /* 0x040fe40007000000 */
[----:B------:R-:W-:Y:S01]  /*8bc0*/  SEL R27, R3, R27, !P6 ;  /* 0x0000001b031b7207 */ /* 0x000fe20007000000 */
[----:B------:R-:W-:Y:S01]  /*8bd0*/  IMAD R21, R21, UR4, RZ ;  /* 0x0000000415157c24 */ /* 0x000fe2000f8e02ff */
[----:B------:R-:W-:-:S02]  /*8be0*/  SEL R26, R3, R26, !P6 ;  /* 0x0000001a031a7207 */ /* 0x000fc40007000000 */
[C---:B------:R-:W-:Y:S02]  /*8bf0*/  SEL R24, R3.reuse, R24, !P6 ;  /* 0x0000001803187207 */ /* 0x040fe40007000000 */
[C---:B------:R-:W-:Y:S02]  /*8c00*/  SEL R23, R3.reuse, R23, !P6 ;  /* 0x0000001703177207 */ /* 0x040fe40007000000 */
[C---:B------:R-:W-:Y:S02]  /*8c10*/  SEL R22, R3.reuse, R22, !P6 ;  /* 0x0000001603167207 */ /* 0x040fe40007000000 */
[----:B---3--:R-:W-:-:S05]  /*8c20*/  SEL R19, R3, R19, !P6 ;  /* 0x0000001303137207 */ /* 0x008fca0007000000 */
[----:B------:R0:W-:Y:S04]  /*8c30*/  STL [R1+0x14], R19 ;  /* 0x0000141301007387 */ /* 0x0001e80000100800 */
[----:B------:R1:W-:Y:S01]  /*8c40*/  STL [R1+0x10], R20 ;  /* 0x0000101401007387 */ /* 0x0003e20000100800 */
[C---:B0-----:R-:W-:Y:S02]  /*8c50*/  SEL R19, R3.reuse, R16, !P6 ;  /* 0x0000001003137207 */ /* 0x041fe40007000000 */
[C---:B------:R-:W-:Y:S02]  /*8c60*/  SEL R16, R3.reuse, R2, !P6 ;  /* 0x0000000203107207 */ /* 0x040fe40007000000 */
[C---:B-1----:R-:W-:Y:S01]  /*8c70*/  SEL R20, R3.reuse, R6, !P6 ;  /* 0x0000000603147207 */ /* 0x042fe20007000000 */
[----:B------:R0:W-:Y:S01]  /*8c80*/  STL [R1+0xc], R19 ;  /* 0x00000c1301007387 */ /* 0x0001e20000100800 */
[----:B------:R-:W-:-:S03]  /*8c90*/  SEL R2, R3, R5, !P6 ;  /* 0x0000000503027207 */ /* 0x000fc60007000000 */
[----:B------:R1:W-:Y:S04]  /*8ca0*/  STL [R1+0x8], R16 ;  /* 0x0000081001007387 */ /* 0x0003e80000100800 */
[----:B------:R-:W-:Y:S01]  /*8cb0*/  STL [R1+0x4], R4 ;  /* 0x0000040401007387 */ /* 0x000fe20000100800 */
[----:B0-----:R-:W-:-:S03]  /*8cc0*/  SEL R19, R3, R7, !P6 ;  /* 0x0000000703137207 */ /* 0x001fc60007000000 */
[----:B------:R-:W-:Y:S01]  /*8cd0*/  STL [R1+0x6fc], R20 ;  /* 0x0006fc1401007387 */ /* 0x000fe20000100800 */
[----:B-1----:R-:W-:-:S03]  /*8ce0*/  SEL R16, R3, R8, !P6 ;  /* 0x0000000803107207 */ /* 0x002fc60007000000 */
[----:B------:R0:W-:Y:S04]  /*8cf0*/  STL [R1], R2 ;  /* 0x0000000201007387 */ /* 0x0001e80000100800 */
[----:B------:R-:W-:Y:S01]  /*8d00*/  STL [R1+0x700], R19 ;  /* 0x0007001301007387 */ /* 0x000fe20000100800 */
[----:B0-----:R-:W-:-:S03]  /*8d10*/  SEL R2, R3, R25, !P6 ;  /* 0x0000001903027207 */ /* 0x001fc60007000000 */
[----:B------:R-:W-:Y:S04]  /*8d20*/  STL [R1+0x704], R16 ;  /* 0x0007041001007387 */ /* 0x000fe80000100800 */
[----:B------:R-:W-:Y:S01]  /*8d30*/  STL [R1+0x708], R9 ;  /* 0x0007080901007387 */ /* 0x000fe20000100800 */
[----:B------:R-:W-:-:S03]  /*8d40*/  IMAD R2, R2, UR4, RZ ;  /* 0x0000000402027c24 */ /* 0x000fc6000f8e02ff */
[----:B------:R-:W-:Y:S04]  /*8d50*/  STL [R1+0x70c], R10 ;  /* 0x00070c0a01007387 */ /* 0x000fe80000100800 */
[----:B------:R-:W-:Y:S01]  /*8d60*/  STL [R1+0x710], R11 ;  /* 0x0007100b01007387 */ /* 0x000fe20000100800 */
[----:B------:R-:W-:-:S03]  /*8d70*/  LEA R5, P0, R2, R28, 0x1 ;  /* 0x0000001c02057211 */ /* 0x000fc600078008ff */
[----:B------:R-:W-:Y:S04]  /*8d80*/  STL [R1+0x714], R18 ;  /* 0x0007141201007387 */ /* 0x000fe80000100800 */
[----:B------:R-:W-:Y:S04]  /*8d90*/  STL [R1+0x718], R12 ;  /* 0x0007180c01007387 */ /* 0x000fe80000100800 */
[----:B------:R-:W-:Y:S01]  /*8da0*/  STL [R1+0x71c], R13 ;  /* 0x00071c0d01007387 */ /* 0x000fe20000100800 */
[----:B------:R-:W-:-:S03]  /*8db0*/  LEA R4, P1, R21, R14, 0x1 ;  /* 0x0000000e15047211 */ /* 0x000fc600078208ff */
[----:B------:R-:W-:Y:S04]  /*8dc0*/  STL [R1+0x720], R17 ;  /* 0x0007201101007387 */ /* 0x000fe80000100800 */
[----:B------:R-:W-:Y:S04]  /*8dd0*/  STL [R1+0x724], R27 ;  /* 0x0007241b01007387 */ /* 0x000fe80000100800 */
[----:B------:R0:W-:Y:S04]  /*8de0*/  STL [R1+0x728], R26 ;  /* 0x0007281a01007387 */ /* 0x0001e80000100800 */
[----:B------:R-:W-:Y:S04]  /*8df0*/  STL [R1+0x72c], R24 ;  /* 0x00072c1801007387 */ /* 0x000fe80000100800 */
[----:B0-----:R-:W3:Y:S04]  /*8e00*/  LDL.LU R26, [R1+0x38] ;  /* 0x00003800011a7983 */ /* 0x001ee80000300800 */
[----:B------:R0:W-:Y:S04]  /*8e10*/  STL [R1+0x594], R5 ;  /* 0x0005940501007387 */ /* 0x0001e80000100800 */
[----:B------:R-:W4:Y:S01]  /*8e20*/  LDL.LU R27, [R1+0x2c] ;  /* 0x00002c00011b7983 */ /* 0x000f220000300800 */
[----:B------:R-:W-:-:S03]  /*8e30*/  LEA.HI.X.SX32 R3, R2, R29, 0x1, P0 ;  /* 0x0000001d02037211 */ /* 0x000fc600000f0eff */
[----:B------:R-:W5:Y:S04]  /*8e40*/  LDL.LU R8, [R1+0x1c] ;  /* 0x00001c0001087983 */ /* 0x000f680000300800 */
[----:B------:R1:W-:Y:S04]  /*8e50*/  STL [R1+0x59c], R4 ;  /* 0x00059c0401007387 */ /* 0x0003e80000100800 */
[----:B------:R-:W5:Y:S01]  /*8e60*/  LDL.LU R7, [R1+0x3c] ;  /* 0x00003c0001077983 */ /* 0x000f620000300800 */
[----:B------:R-:W-:-:S03]  /*8e70*/  LEA.HI.X.SX32 R2, R21, R15, 0x1, P1 ;  /* 0x0000000f15027211 */ /* 0x000fc600008f0eff */
[----:B------:R-:W5:Y:S04]  /*8e80*/  LDL.LU R6, [R1+0x4c] ;  /* 0x00004c0001067983 */ /* 0x000f680000300800 */
[----:B0-----:R-:W5:Y:S04]  /*8e90*/  LDL.LU R5, [R1+0x48] ;  /* 0x0000480001057983 */ /* 0x001f680000300800 */
[----:B------:R-:W-:Y:S04]  /*8ea0*/  STL [R1+0x730], R23 ;  /* 0x0007301701007387 */ /* 0x000fe80000100800 */
[----:B------:R-:W-:Y:S04]  /*8eb0*/  STL [R1+0x734], R22 ;  /* 0x0007341601007387 */ /* 0x000fe80000100800 */
[----:B-1----:R-:W5:Y:S04]  /*8ec0*/  LDL.LU R4, [R1+0x50] ;  /* 0x0000500001047983 */ /* 0x002f680000300800 */
[----:B------:R-:W-:Y:S04]  /*8ed0*/  STL [R1+0x590], R3 ;  /* 0x0005900301007387 */ /* 0x000fe80000100800 */
[----:B------:R-:W5:Y:S04]  /*8ee0*/  LDL.LU R17, [R1+0x54] ;  /* 0x0000540001117983 */ /* 0x000f680000300800 */
[----:B------:R-:W5:Y:S04]  /*8ef0*/  LDL.LU R13, [R1+0x58] ;  /* 0x00005800010d7983 */ /* 0x000f680000300800 */
[----:B------:R0:W-:Y:S04]  /*8f00*/  STL [R1+0x598], R2 ;  /* 0x0005980201007387 */ /* 0x0001e80000100800 */
[----:B------:R-:W5:Y:S04]  /*8f10*/  LDL.LU R25, [R1+0x5c] ;  /* 0x00005c0001197983 */ /* 0x000f680000300800 */
[----:B------:R-:W5:Y:S01]  /*8f20*/  LDL.LU R12, [R1+0x60] ;  /* 0x00006000010c7983 */ /* 0x000f620000300800 */
[----:B0-----:R-:W0:Y:S03]  /*8f30*/  LDC.64 R2, c[0x0][0x218] ;  /* 0x00008600ff027b82 */ /* 0x001e260000000a00 */
[----:B------:R-:W5:Y:S04]  /*8f40*/  LDL.LU R18, [R1+0x64] ;  /* 0x0000640001127983 */ /* 0x000f680000300800 */
[----:B------:R-:W5:Y:S04]  /*8f50*/  LDL.LU R11, [R1+0x80] ;  /* 0x00008000010b7983 */ /* 0x000f680000300800 */
[----:B------:R-:W5:Y:S04]  /*8f60*/  LDL.LU R10, [R1+0x88] ;  /* 0x00008800010a7983 */ /* 0x000f680000300800 */
[----:B------:R-:W5:Y:S04]  /*8f70*/  LDL.LU R9, [R1+0x98] ;  /* 0x0000980001097983 */ /* 0x000f680000300800 */
[----:B------:R-:W5:Y:S01]  /*8f80*/  LDL.LU R16, [R1+0xa0] ;  /* 0x0000a00001107983 */ /* 0x000f620000300800 */
[----:B--2---:R-:W-:Y:S01]  /*8f90*/  IMAD R0, R0, UR5, RZ ;  /* 0x0000000500007c24 */ /* 0x004fe2000f8e02ff */
[----:B------:R-:W-:-:S02]  /*8fa0*/  ULDC UR5, c[0x0][0x238] ;  /* 0x00008e0000057ab9 */ /* 0x000fc40000000800 */
[----:B------:R-:W2:Y:S04]  /*8fb0*/  LDL.LU R19, [R1+0xa4] ;  /* 0x0000a40001137983 */ /* 0x000ea80000300800 */
[----:B------:R-:W2:Y:S04]  /*8fc0*/  LDL.LU R20, [R1+0xa8] ;  /* 0x0000a80001147983 */ /* 0x000ea80000300800 */
[----:B0-----:R-:W-:Y:S04]  /*8fd0*/  STL [R1+0x73c], R2 ;  /* 0x00073c0201007387 */ /* 0x001fe80000100800 */
[----:B------:R-:W-:Y:S01]  /*8fe0*/  STL [R1+0x738], R3 ;  /* 0x0007380301007387 */ /* 0x000fe20000100800 */
[----:B---3--:R-:W-:-:S05]  /*8ff0*/  IMAD R15, R26, UR4, RZ ;  /* 0x000000041a0f7c24 */ /* 0x008fca000f8e02ff */
[----:B------:R-:W-:Y:S01]  /*9000*/  STL [R1+0x740], R15 ;  /* 0x0007400f01007387 */ /* 0x000fe20000100800 */
[----:B----4-:R-:W-:-:S03]  /*9010*/  IMAD R14, R27, UR4, RZ ;  /* 0x000000041b0e7c24 */ /* 0x010fc6000f8e02ff */
[----:B------:R0:W-:Y:S01]  /*9020*/  STL [R1+0x5a0], R0 ;  /* 0x0005a00001007387 */ /* 0x0001e20000100800 */
[----:B-----5:R-:W-:-:S03]  /*9030*/  IMAD R8, R8, UR4, RZ ;  /* 0x0000000408087c24 */ /* 0x020fc6000f8e02ff */
[----:B------:R-:W-:Y:S01]  /*9040*/  STL [R1+0x744], R14 ;  /* 0x0007440e01007387 */ /* 0x000fe20000100800 */
[----:B------:R-:W-:-:S03]  /*9050*/  IMAD R7, R7, UR4, RZ ;  /* 0x0000000407077c24 */ /* 0x000fc6000f8e02ff */
[----:B------:R-:W-:Y:S01]  /*9060*/  STL [R1+0x748], R8 ;  /* 0x0007480801007387 */ /* 0x000fe20000100800 */
[----:B------:R-:W-:-:S03]  /*9070*/  IMAD R6, R6, UR4, RZ ;  /* 0x0000000406067c24 */ /* 0x000fc6000f8e02ff */
[----:B------:R-:W-:Y:S01]  /*9080*/  STL [R1+0x74c], R7 ;  /* 0x00074c0701007387 */ /* 0x000fe20000100800 */
[----:B------:R-:W-:-:S03]  /*9090*/  IMAD R5, R5, UR4, RZ ;  /* 0x0000000405057c24 */ /* 0x000fc6000f8e02ff */
[----:B------:R-:W-:Y:S04]  /*90a0*/  STL [R1+0x750], R6 ;  /* 0x0007500601007387 */ /* 0x000fe80000100800 */
[----:B------:R-:W-:Y:S01]  /*90b0*/  STL [R1+0x754], R5 ;  /* 0x0007540501007387 */ /* 0x000fe20000100800 */
[----:B------:R-:W-:Y:S02]  /*90c0*/  IMAD R4, R4, UR4, RZ ;  /* 0x0000000404047c24 */ /* 0x000fe4000f8e02ff */
[----:B0-----:R-:W-:-:S03]  /*90d0*/  IMAD R0, R17, UR4, RZ ;  /* 0x0000000411007c24 */ /* 0x001fc6000f8e02ff */
[----:B------:R-:W-:Y:S01]  /*90e0*/  STL [R1+0x758], R4 ;  /* 0x0007580401007387 */ /* 0x000fe20000100800 */
[----:B------:R-:W-:-:S03]  /*90f0*/  IMAD R21, R13, UR4, RZ ;  /* 0x000000040d157c24 */ /* 0x000fc6000f8e02ff */
[----:B------:R0:W-:Y:S01]  /*9100*/  STL [R1+0x75c], R0 ;  /* 0x00075c0001007387 */ /* 0x0001e20000100800 */
[----:B------:R-:W-:-:S03]  /*9110*/  IMAD R25, R25, UR4, RZ ;  /* 0x0000000419197c24 */ /* 0x000fc6000f8e02ff */
[----:B------:R-:W-:Y:S01]  /*9120*/  STL [R1+0x760], R21 ;  /* 0x0007601501007387 */ /* 0x000fe20000100800 */
[----:B------:R-:W-:-:S03]  /*9130*/  IMAD R28, R12, UR4, RZ ;  /* 0x000000040c1c7c24 */ /* 0x000fc6000f8e02ff */
[----:B------:R-:W-:Y:S01]  /*9140*/  STL [R1+0x764], R25 ;  /* 0x0007641901007387 */ /* 0x000fe20000100800 */
[----:B------:R-:W-:-:S03]  /*9150*/  IMAD R29, R18, UR4, RZ ;  /* 0x00000004121d7c24 */ /* 0x000fc6000f8e02ff */
[----:B------:R-:W-:Y:S01]  /*9160*/  STL [R1+0x768], R28 ;  /* 0x0007681c01007387 */ /* 0x000fe20000100800 */
[----:B------:R-:W-:-:S03]  /*9170*/  IMAD R3, R11, UR4, RZ ;  /* 0x000000040b037c24 */ /* 0x000fc6000f8e02ff */
[----:B------:R-:W-:Y:S01]  /*9180*/  STL [R1+0x76c], R29 ;  /* 0x00076c1d01007387 */ /* 0x000fe20000100800 */
[----:B------:R-:W-:-:S03]  /*9190*/  IMAD R2, R10, UR4, RZ ;  /* 0x000000040a027c24 */ /* 0x000fc6000f8e02ff */
[----:B------:R1:W-:Y:S01]  /*91a0*/  STL [R1+0x1c], R3 ;  /* 0x00001c0301007387 */ /* 0x0003e20000100800 */
[----:B0-----:R-:W-:-:S03]  /*91b0*/  IMAD R0, R9, UR4, RZ ;  /* 0x0000000409007c24 */ /* 0x001fc6000f8e02ff */
[----:B------:R2:W-:Y:S01]  /*91c0*/  STL [R1+0x20], R2 ;  /* 0x0000200201007387 */ /* 0x0005e20000100800 */
[----:B-1----:R-:W-:-:S03]  /*91d0*/  IMAD R3, R16, UR4, RZ ;  /* 0x0000000410037c24 */ /* 0x002fc6000f8e02ff */
[----:B------:R0:W-:Y:S04]  /*91e0*/  STL [R1+0x28], R0 ;  /* 0x0000280001007387 */ /* 0x0001e80000100800 */
[----:B------:R-:W-:Y:S04]  /*91f0*/  STL [R1+0x2c], R3 ;  /* 0x00002c0301007387 */ /* 0x000fe80000100800 */
[----:B------:R-:W3:Y:S01]  /*9200*/  LDL.LU R29, [R1+0xb8] ;  /* 0x0000b800011d7983 */ /* 0x000ee20000300800 */
[----:B--2---:R-:W-:Y:S02]  /*9210*/  IMAD R2, R19, UR4, RZ ;  /* 0x0000000413027c24 */ /* 0x004fe4000f8e02ff */
[----:B0-----:R-:W-:-:S03]  /*9220*/  IMAD R0, R20, UR4, RZ ;  /* 0x0000000414007c24 */ /* 0x001fc6000f8e02ff */
[----:B------:R-:W-:Y:S04]  /*9230*/  STL [R1+0x38], R2 ;  /* 0x0000380201007387 */ /* 0x000fe80000100800 */
[----:B---3--:R0:W-:Y:S04]  /*9240*/  STL [R1+0x780], R29 ;  /* 0x0007801d01007387 */ /* 0x0081e80000100800 */
[----:B------:R-:W-:Y:S04]  /*9250*/  STL [R1+0x3c], R0 ;  /* 0x00003c0001007387 */ /* 0x000fe80000100800 */
[----:B0-----:R-:W2:Y:S04]  /*9260*/  LDL.LU R29, [R1+0xb0] ;  /* 0x0000b000011d7983 */ /* 0x001ea80000300800 */
[----:B--2---:R0:W-:Y:S04]  /*9270*/  STL [R1+0x784], R29 ;  /* 0x0007841d01007387 */ /* 0x0041e80000100800 */
[----:B0-----:R-:W2:Y:S04]  /*9280*/  LDL.LU R29, [R1+0xac] ;  /* 0x0000ac00011d7983 */ /* 0x001ea80000300800 */
[----:B------:R-:W3:Y:S04]  /*9290*/  LDL.LU R28, [R1+0xbc] ;  /* 0x0000bc00011c7983 */ /* 0x000ee80000300800 */
[----:B------:R-:W4:Y:S04]  /*92a0*/  LDL.LU R25, [R1+0xd0] ;  /* 0x0000d00001197983 */ /* 0x000f280000300800 */
[----:B------:R-:W5:Y:S04]  /*92b0*/  LDL.LU R21, [R1+0xd4] ;  /* 0x0000d40001157983 */ /* 0x000f680000300800 */
[----:B------:R-:W3:Y:S04]  /*92c0*/  LDL.LU R0, [R1+0xd8] ;  /* 0x0000d80001007983 */ /* 0x000ee80000300800 */
        /* <DEDUP_REMOVED lines=24> */
[----:B--2---:R-:W-:-:S05]  /*9450*/  IMAD R29, R29, UR4, RZ ;  /* 0x000000041d1d7c24 */ /* 0x004fca000f8e02ff */
[----:B------:R0:W-:Y:S04]  /*9460*/  STL [R1+0x48], R29 ;  /* 0x0000481d01007387 */ /* 0x0001e80000100800 */
[----:B0-----:R-:W2:Y:S02]  /*9470*/  LDL.LU R29, [R1+0x784] ;  /* 0x00078400011d7983 */ /* 0x001ea40000300800 */
[----:B--2---:R-:W-:-:S05]  /*9480*/  IMAD R29, R29, UR4, RZ ;  /* 0x000000041d1d7c24 */ /* 0x004fca000f8e02ff */
[----:B------:R0:W-:Y:S04]  /*9490*/  STL [R1+0x4c], R29 ;  /* 0x00004c1d01007387 */ /* 0x0001e80000100800 */
[----:B0-----:R-:W2:Y:S01]  /*94a0*/  LDL.LU R29, [R1+0x780] ;  /* 0x00078000011d7983 */ /* 0x001ea20000300800 */
[----:B---3--:R-:W-:Y:S02]  /*94b0*/  IMAD R0, R0, UR4, RZ ;  /* 0x0000000400007c24 */ /* 0x008fe4000f8e02ff */
[----:B--2---:R-:W-:-:S05]  /*94c0*/  IMAD R29, R29, UR4, RZ ;  /* 0x000000041d1d7c24 */ /* 0x004fca000f8e02ff */
[----:B------:R0:W-:Y:S02]  /*94d0*/  STL [R1+0x50], R29 ;  /* 0x0000501d01007387 */ /* 0x0001e40000100800 */
[----:B0-----:R-:W-:Y:S02]  /*94e0*/  IMAD R29, R28, UR4, RZ ;  /* 0x000000041c1d7c24 */ /* 0x001fe4000f8e02ff */
[----:B----4-:R-:W-:Y:S02]  /*94f0*/  IMAD R28, R25, UR4, RZ ;  /* 0x00000004191c7c24 */ /* 0x010fe4000f8e02ff */
[----:B-----5:R-:W-:Y:S01]  /*9500*/  IMAD R25, R21, UR4, RZ ;  /* 0x0000000415197c24 */ /* 0x020fe2000f8e02ff */
[----:B------:R-:W-:Y:S01]  /*9510*/  STL [R1+0x54], R29 ;  /* 0x0000541d01007387 */ /* 0x000fe20000100800 */
[----:B------:R-:W-:-:S03]  /*9520*/  IMAD R21, R4, UR4, RZ ;  /* 0x0000000404157c24 */ /* 0x000fc6000f8e02ff */
[----:B------:R-:W-:Y:S01]  /*9530*/  STL [R1+0x58], R28 ;  /* 0x0000581c01007387 */ /* 0x000fe20000100800 */
[----:B------:R-:W-:-:S03]  /*9540*/  IMAD R4, R5, UR4, RZ ;  /* 0x0000000405047c24 */ /* 0x000fc6000f8e02ff */
[----:B------:R-:W-:Y:S04]  /*9550*/  STL [R1+0x5c], R25 ;  /* 0x00005c1901007387 */ /* 0x000fe80000100800 */
[----:B------:R0:W-:Y:S01]  /*9560*/  STL [R1+0x60], R0 ;  /* 0x0000600001007387 */ /* 0x0001e20000100800 */
[----:B------:R-:W-:-:S03]  /*9570*/  IMAD R5, R7, UR4, RZ ;  /* 0x0000000407057c24 */ /* 0x000fc6000f8e02ff */
[----:B------:R-:W-:Y:S01]  /*9580*/  STL [R1+0x64], R21 ;  /* 0x0000641501007387 */ /* 0x000fe20000100800 */
[----:B0-----:R-:W-:-:S03]  /*9590*/  IMAD R0, R6, UR4, RZ ;  /* 0x0000000406007c24 */ /* 0x001fc6000f8e02ff */
[----:B------:R0:W-:Y:S04]  /*95a0*/  STL [R1+0x68], R4 ;  /* 0x0000680401007387 */ /* 0x0001e80000100800 */
[----:B------:R1:W-:Y:S01]  /*95b0*/  STL [R1+0x6c], R0 ;  /* 0x00006c0001007387 */ /* 0x0003e20000100800 */
[----:B0-----:R-:W-:-:S03]  /*95c0*/  IMAD R4, R8, UR4, RZ ;  /* 0x0000000408047c24 */ /* 0x001fc6000f8e02ff */
[----:B------:R0:W-:Y:S01]  /*95d0*/  STL [R1+0x80], R5 ;  /* 0x0000800501007387 */ /* 0x0001e20000100800 */
[----:B-1----:R-:W-:-:S03]  /*95e0*/  IMAD R0, R14, UR4, RZ ;  /* 0x000000040e007c24 */ /* 0x002fc6000f8e02ff */
[----:B------:R1:W-:Y:S04]  /*95f0*/  STL [R1+0x88], R4 ;  /* 0x0000880401007387 */ /* 0x0003e80000100800 */
[----:B------:R2:W-:Y:S01]  /*9600*/  STL [R1+0x98], R0 ;  /* 0x0000980001007387 */ /* 0x0005e20000100800 */
[----:B0-----:R-:W-:Y:S02]  /*9610*/  IMAD R5, R15, UR4, RZ ;  /* 0x000000040f057c24 */ /* 0x001fe4000f8e02ff */
[----:B-1----:R-:W-:Y:S02]  /*9620*/  IMAD R4, R3, UR4, RZ ;  /* 0x0000000403047c24 */ /* 0x002fe4000f8e02ff */
[----:B------:R-:W-:Y:S02]  /*9630*/  IMAD R3, R22, UR4, RZ ;  /* 0x0000000416037c24 */ /* 0x000fe4000f8e02ff */
[----:B--2---:R-:W-:Y:S01]  /*9640*/  IMAD R0, R2, UR4, RZ ;  /* 0x0000000402007c24 */ /* 0x004fe2000f8e02ff */
[----:B------:R-:W-:Y:S01]  /*9650*/  STL [R1+0x9c], R5 ;  /* 0x00009c0501007387 */ /* 0x000fe20000100800 */
[----:B------:R-:W-:-:S03]  /*9660*/  IMAD R2, R23, UR4, RZ ;  /* 0x0000000417027c24 */ /* 0x000fc6000f8e02ff */
[----:B------:R-:W-:Y:S04]  /*9670*/  STL [R1+0xa0], R4 ;  /* 0x0000a00401007387 */ /* 0x000fe80000100800 */
        /* <DEDUP_REMOVED lines=8> */
[----:B-1----:R-:W-:-:S03]  /*9700*/  IMAD R0, R17, UR4, RZ ;  /* 0x0000000411007c24 */ /* 0x002fc6000f8e02ff */
[----:B------:R0:W-:Y:S01]  /*9710*/  STL [R1+0xbc], R2 ;  /* 0x0000bc0201007387 */ /* 0x0001e20000100800 */
[----:B--2---:R-:W-:-:S03]  /*9720*/  IMAD R3, R13, UR4, RZ ;  /* 0x000000040d037c24 */ /* 0x004fc6000f8e02ff */
        /* <DEDUP_REMOVED lines=13> */
[----:B------:R-:W-:Y:S04]  /*9800*/  STL [R1+0xf8], R3 ;  /* 0x0000f80301007387 */ /* 0x000fe80000100800 */
[----:B------:R-:W2:Y:S01]  /*9810*/  LDL.LU R29, [R1+0x1ac] ;  /* 0x0001ac00011d7983 */ /* 0x000ea20000300800 */
[----:B0-----:R-:W-:Y:S02]  /*9820*/  IMAD R2, R19, UR4, RZ ;  /* 0x0000000413027c24 */ /* 0x001fe4000f8e02ff */
[----:B-1----:R-:W-:-:S03]  /*9830*/  IMAD R0, R20, UR4, RZ ;  /* 0x0000000414007c24 */ /* 0x002fc6000f8e02ff */
[----:B------:R-:W-:Y:S04]  /*9840*/  STL [R1+0x100], R2 ;  /* 0x0001000201007387 */ /* 0x000fe80000100800 */
[----:B--2---:R0:W-:Y:S04]  /*9850*/  STL [R1+0x778], R29 ;  /* 0x0007781d01007387 */ /* 0x0041e80000100800 */
        /* <DEDUP_REMOVED lines=128> */
[----:B------:R-:W5:Y:S01]  /*a060*/  LDL.LU R20, [R1] ;  /* 0x0000000001147983 */ /* 0x000f620000300800 */
[----:B--2---:R-:W-:-:S05]  /*a070*/  IMAD R29, R29, UR4, RZ ;  /* 0x000000041d1d7c24 */ /* 0x004fca000f8e02ff */
[----:B------:R0:W-:Y:S04]  /*a080*/  STL [R1+0x114], R29 ;  /* 0x0001141d01007387 */ /* 0x0001e80000100800 */
[----:B0-----:R-:W2:Y:S02]  /*a090*/  LDL.LU R29, [R1+0x774] ;  /* 0x00077400011d7983 */ /* 0x001ea40000300800 */
[----:B--2---:R-:W-:-:S05]  /*a0a0*/  IMAD R29, R29, UR4, RZ ;  /* 0x000000041d1d7c24 */ /* 0x004fca000f8e02ff */
[----:B------:R0:W-:Y:S04]  /*a0b0*/  STL [R1+0x10c], R29 ;  /* 0x00010c1d01007387 */ /* 0x0001e80000100800 */
[----:B0-----:R-:W2:Y:S01]  /*a0c0*/  LDL.LU R29, [R1+0x770] ;  /* 0x00077000011d7983 */ /* 0x001ea20000300800 */
[----:B---3--:R-:W-:Y:S02]  /*a0d0*/  IMAD R28, R28, UR4, RZ ;  /* 0x000000041c1c7c24 */ /* 0x008fe4000f8e02ff */
[----:B----4-:R-:W-:Y:S02]  /*a0e0*/  IMAD R25, R25, UR4, RZ ;  /* 0x0000000419197c24 */ /* 0x010fe4000f8e02ff */
[----:B-----5:R-:W-:Y:S02]  /*a0f0*/  IMAD R21, R21, UR4, RZ ;  /* 0x0000000415157c24 */ /* 0x020fe4000f8e02ff */
[----:B------:R-:W-:-:S02]  /*a100*/  IMAD R0, R0, UR4, RZ ;  /* 0x0000000400007c24 */ /* 0x000fc4000f8e02ff */
[----:B------:R-:W-:Y:S02]  /*a110*/  IMAD R4, R4, UR4, RZ ;  /* 0x0000000404047c24 */ /* 0x000fe4000f8e02ff */
[----:B------:R-:W-:Y:S02]  /*a120*/  IMAD R5, R5, UR4, RZ ;  /* 0x0000000405057c24 */ /* 0x000fe4000f8e02ff */
[----:B------:R-:W-:Y:S02]  /*a130*/  IMAD R6, R6, UR4, RZ ;  /* 0x0000000406067c24 */ /* 0x000fe4000f8e02ff */
[----:B------:R-:W-:Y:S02]  /*a140*/  IMAD R7, R7, UR4, RZ ;  /* 0x0000000407077c24 */ /* 0x000fe4000f8e02ff */
[----:B------:R-:W-:Y:S02]  /*a150*/  IMAD R8, R8, UR4, RZ ;  /* 0x0000000408087c24 */ /* 0x000fe4000f8e02ff */
        /* <DEDUP_REMOVED lines=19> */
[----:B--2---:R-:W-:-:S05]  /*a290*/  IMAD R29, R29, UR4, RZ ;  /* 0x000000041d1d7c24 */ /* 0x004fca000f8e02ff */
        /* <DEDUP_REMOVED lines=31> */
[----:B0-----:R-:W3:Y:S04]  /*a490*/  LDL.LU R23, [R1+0x730] ;  /* 0x0007300001177983 */ /* 0x001ee80000300800 */
        /* <DEDUP_REMOVED lines=9> */
[----:B0-----:R-:W5:Y:S04]  /*a530*/  LDL.LU R13, [R1+0x71c] ;  /* 0x00071c00010d7983 */ /* 0x001f680000300800 */
[----:B------:R0:W-:Y:S04]  /*a540*/  STL [R1+0x24], R12 ;  /* 0x0000240c01007387 */ /* 0x0001e80000100800 */
[----:B0-----:R-:W2:Y:S04]  /*a550*/  LDL.LU R12, [R1+0x718] ;  /* 0x00071800010c7983 */ /* 0x001ea80000300800 */
[----:B------:R0:W-:Y:S04]  /*a560*/  STL [R1+0x18], R18 ;  /* 0x0000181201007387 */ /* 0x0001e80000100800 */
[----:B0-----:R-:W4:Y:S04]  /*a570*/  LDL.LU R18, [R1+0x714] ;  /* 0x0007140001127983 */ /* 0x001f280000300800 */
        /* <DEDUP_REMOVED lines=10> */
[----:B------:R0:W-:Y:S04]  /*a620*/  STL [R1], R20 ;  /* 0x0000001401007387 */ /* 0x0001e80000100800 */
[----:B0-----:R-:W5:Y:S02]  /*a630*/  LDL.LU R20, [R1+0x6fc] ;  /* 0x0006fc0001147983 */ /* 0x001f640000300800 */
[----:B-----5:R-:W-:-:S05]  /*a640*/  IMAD R20, R20, UR4, RZ ;  /* 0x0000000414147c24 */ /* 0x020fca000f8e02ff */
[----:B------:R0:W-:Y:S04]  /*a650*/  STL [R1+0x6d8], R20 ;  /* 0x0006d81401007387 */ /* 0x0001e80000100800 */
[----:B0-----:R-:W5:Y:S01]  /*a660*/  LDL R20, [R1+0x5a0] ;  /* 0x0005a00001147983 */ /* 0x001f620000100800 */
[----:B---3--:R-:W-:Y:S02]  /*a670*/  IMAD R19, R19, UR4, RZ ;  /* 0x0000000413137c24 */ /* 0x008fe4000f8e02ff */
[----:B----4-:R-:W-:Y:S02]  /*a680*/  IMAD R16, R16, UR4, RZ ;  /* 0x0000000410107c24 */ /* 0x010fe4000f8e02ff */
[----:B--2---:R-:W-:Y:S02]  /*a690*/  IMAD R9, R9, UR4, RZ ;  /* 0x0000000409097c24 */ /* 0x004fe4000f8e02ff */
[----:B------:R-:W-:Y:S01]  /*a6a0*/  IMAD R10, R10, UR4, RZ ;  /* 0x000000040a0a7c24 */ /* 0x000fe2000f8e02ff */
[----:B------:R-:W-:Y:S01]  /*a6b0*/  STL [R1+0x6dc], R19 ;  /* 0x0006dc1301007387 */ /* 0x000fe20000100800 */
[----:B------:R-:W-:-:S02]  /*a6c0*/  IMAD R11, R11, UR4, RZ ;  /* 0x000000040b0b7c24 */ /* 0x000fc4000f8e02ff */
[----:B------:R-:W-:Y:S01]  /*a6d0*/  IMAD R18, R18, UR4, RZ ;  /* 0x0000000412127c24 */ /* 0x000fe2000f8e02ff */
[----:B------:R-:W-:Y:S01]  /*a6e0*/  STL [R1+0x6e0], R16 ;  /* 0x0006e01001007387 */ /* 0x000fe20000100800 */
[----:B------:R-:W-:Y:S02]  /*a6f0*/  IMAD R12, R12, UR4, RZ ;  /* 0x000000040c0c7c24 */ /* 0x000fe4000f8e02ff */
[----:B------:R-:W-:Y:S01]  /*a700*/  IMAD R13, R13, UR4, RZ ;  /* 0x000000040d0d7c24 */ /* 0x000fe2000f8e02ff */
[----:B------:R0:W-:Y:S01]  /*a710*/  STL [R1+0x6e4], R9 ;  /* 0x0006e40901007387 */ /* 0x0001e20000100800 */
[----:B------:R-:W-:-:S03]  /*a720*/  IMAD R22, R22, UR4, RZ ;  /* 0x0000000416167c24 */ /* 0x000fc6000f8e02ff */
[----:B------:R1:W-:Y:S04]  /*a730*/  STL [R1+0x6e8], R10 ;  /* 0x0006e80a01007387 */ /* 0x0003e80000100800 */
[----:B------:R-:W-:Y:S04]  /*a740*/  STL [R1+0x6ec], R11 ;  /* 0x0006ec0b01007387 */ /* 0x000fe80000100800 */
[----:B------:R-:W-:Y:S01]  /*a750*/  STL [R1+0x6f0], R18 ;  /* 0x0006f01201007387 */ /* 0x000fe20000100800 */
[----:B0-----:R-:W-:-:S03]  /*a760*/  LEA R9, P6, R22, R2, 0x1 ;  /* 0x0000000216097211 */ /* 0x001fc600078c08ff */
[----:B------:R0:W-:Y:S04]  /*a770*/  STL [R1+0x6f4], R12 ;  /* 0x0006f40c01007387 */ /* 0x0001e80000100800 */
[----:B------:R-:W-:Y:S04]  /*a780*/  STL [R1+0x6f8], R13 ;  /* 0x0006f80d01007387 */ /* 0x000fe80000100800 */
[----:B-1----:R-:W2:Y:S01]  /*a790*/  LDL.LU R10, [R1+0x1c] ;  /* 0x00001c00010a7983 */ /* 0x002ea20000300800 */
[----:B0-----:R-:W-:Y:S02]  /*a7a0*/  LEA R12, P5, R15, R2, 0x1 ;  /* 0x000000020f0c7211 */ /* 0x001fe400078a08ff */
[----:B-----5:R-:W-:Y:S01]  /*a7b0*/  LEA R11, P0, R20, UR10, 0x1 ;  /* 0x0000000a140b7c11 */ /* 0x020fe2000f8008ff */
[----:B------:R-:W-:Y:S01]  /*a7c0*/  IMAD R17, R17, UR4, RZ ;  /* 0x0000000411117c24 */ /* 0x000fe2000f8e02ff */
[----:B------:R-:W-:-:S03]  /*a7d0*/  ULDC UR10, c[0x0][0x238] ;  /* 0x00008e00000a7ab9 */ /* 0x000fc60000000800 */
[----:B------:R0:W-:Y:S04]  /*a7e0*/  STL [R1+0x624], R11 ;  /* 0x0006240b01007387 */ /* 0x0001e80000100800 */
[----:B------:R1:W-:Y:S01]  /*a7f0*/  STL [R1+0x58c], R9 ;  /* 0x00058c0901007387 */ /* 0x0003e20000100800 */
[----:B0-----:R-:W-:-:S03]  /*a800*/  LEA R11, P4, R14, R2, 0x1 ;  /* 0x000000020e0b7211 */ /* 0x001fc600078808ff */
[----:B-1----:R-:W3:Y:S04]  /*a810*/  LDL.LU R9, [R1+0x20] ;  /* 0x0000200001097983 */ /* 0x002ee80000300800 */
[----:B------:R0:W-:Y:S04]  /*a820*/  STL [R1+0x390], R12 ;  /* 0x0003900c01007387 */ /* 0x0001e80000100800 */
[----:B------:R1:W-:Y:S04]  /*a830*/  STL [R1+0x388], R11 ;  /* 0x0003880b01007387 */ /* 0x0003e80000100800 */
[----:B------:R-:W4:Y:S01]  /*a840*/  LDL.LU R16, [R1+0x28] ;  /* 0x0000280001107983 */ /* 0x000f220000300800 */
[----:B0-----:R-:W-:-:S02]  /*a850*/  LEA R12, P3, R8, R2, 0x1 ;  /* 0x00000002080c7211 */ /* 0x001fc400078608ff */
[----:B-1----:R-:W-:-:S03]  /*a860*/  LEA R11, P2, R7, R2, 0x1 ;  /* 0x00000002070b7211 */ /* 0x002fc600078408ff */
[----:B------:R0:W-:Y:S04]  /*a870*/  STL [R1+0x380], R12 ;  /* 0x0003800c01007387 */ /* 0x0001e80000100800 */
[----:B------:R1:W-:Y:S04]  /*a880*/  STL [R1+0x378], R11 ;  /* 0x0003780b01007387 */ /* 0x0003e80000100800 */
[----:B------:R-:W5:Y:S01]  /*a890*/  LDL.LU R19, [R1+0x2c] ;  /* 0x00002c0001137983 */ /* 0x000f620000300800 */
[----:B0-----:R-:W-:Y:S02]  /*a8a0*/  LEA R12, P1, R6, R2, 0x1 ;  /* 0x00000002060c7211 */ /* 0x001fe400078208ff */
[----:B-1----:R-:W-:-:S03]  /*a8b0*/  LEA.HI.X.SX32 R11, R22, R3, 0x1, P6 ;  /* 0x00000003160b7211 */ /* 0x002fc600030f0eff */
[----:B------:R0:W-:Y:S04]  /*a8c0*/  STL [R1+0x370], R12 ;  /* 0x0003700c01007387 */ /* 0x0001e80000100800 */
[----:B------:R1:W-:Y:S04]  /*a8d0*/  STL [R1+0x588], R11 ;  /* 0x0005880b01007387 */ /* 0x0003e80000100800 */
[----:B------:R-:W5:Y:S01]  /*a8e0*/  LDL.LU R20, [R1+0x38] ;  /* 0x0000380001147983 */ /* 0x000f620000300800 */
[----:B0-----:R-:W-:Y:S02]  /*a8f0*/  LEA R12, P6, R5, R2, 0x1 ;  /* 0x00000002050c7211 */ /* 0x001fe400078c08ff */
[----:B-1----:R-:W-:-:S03]  /*a900*/  LEA.HI.X.SX32 R11, R15, R3, 0x1, P5 ;  /* 0x000000030f0b7211 */ /* 0x002fc600028f0eff */
[----:B------:R0:W-:Y:S01]  /*a910*/  STL [R1+0x368], R12 ;  /* 0x0003680c01007387 */ /* 0x0001e20000100800 */
[----:B------:R-:W-:-:S03]  /*a920*/  LEA.HI.X.SX32 R13, R14, R3, 0x1, P4 ;  /* 0x000000030e0d7211 */ /* 0x000fc600020f0eff */
[----:B------:R1:W-:Y:S01]  /*a930*/  STL [R1+0x584], R11 ;  /* 0x0005840b01007387 */ /* 0x0003e20000100800 */
[-C--:B0-----:R-:W-:Y:S02]  /*a940*/  LEA R12, P5, R4, R2.reuse, 0x1 ;  /* 0x00000002040c7211 */ /* 0x081fe400078a08ff */
[----:B-1----:R-:W-:-:S03]  /*a950*/  LEA R11, P4, R0, R2, 0x1 ;  /* 0x00000002000b7211 */ /* 0x002fc600078808ff */
[----:B------:R0:W-:Y:S04]  /*a960*/  STL [R1+0x360], R12 ;  /* 0x0003600c01007387 */ /* 0x0001e80000100800 */
[----:B------:R-:W-:Y:S01]  /*a970*/  STL [R1+0x57c], R13 ;  /* 0x00057c0d01007387 */ /* 0x000fe20000100800 */
[----:B0-----:R-:W-:-:S03]  /*a980*/  LEA.HI.X.SX32 R12, R8, R3, 0x1, P3 ;  /* 0x00000003080c7211 */ /* 0x001fc600018f0eff */
[----:B------:R-:W5:Y:S04]  /*a990*/  LDL.LU R8, [R1+0x48] ;  /* 0x0000480001087983 */ /* 0x000f680000300800 */
[----:B------:R-:W-:Y:S04]  /*a9a0*/  STL [R1+0x358], R11 ;  /* 0x0003580b01007387 */ /* 0x000fe80000100800 */
[----:B------:R0:W-:Y:S02]  /*a9b0*/  STL [R1+0x574], R12 ;  /* 0x0005740c01007387 */ /* 0x0001e40000100800 */
[----:B0-----:R-:W-:-:S02]  /*a9c0*/  LEA.HI.X.SX32 R12, R7, R3, 0x1, P2 ;  /* 0x00000003070c7211 */ /* 0x001fc400010f0eff */
[----:B------:R-:W5:Y:S01]  /*a9d0*/  LDL.LU R7, [R1+0x3c] ;  /* 0x00003c0001077983 */ /* 0x000f620000300800 */
[----:B------:R-:W-:Y:S02]  /*a9e0*/  LEA R11, P3, R21, R2, 0x1 ;  /* 0x00000002150b7211 */ /* 0x000fe400078608ff */
[----:B------:R-:W-:-:S03]  /*a9f0*/  LEA.HI.X.SX32 R6, R6, R3, 0x1, P1 ;  /* 0x0000000306067211 */ /* 0x000fc600008f0eff */
[----:B------:R0:W-:Y:S04]  /*aa00*/  STL [R1+0x350], R11 ;  /* 0x0003500b01007387 */ /* 0x0001e80000100800 */
[----:B------:R-:W-:Y:S04]  /*aa10*/  STL [R1+0x56c], R12 ;  /* 0x00056c0c01007387 */ /* 0x000fe80000100800 */
[----:B------:R-:W5:Y:S01]  /*aa20*/  LDL.LU R14, [R1+0x50] ;  /* 0x00005000010e7983 */ /* 0x000f620000300800 */
[----:B0-----:R-:W-:-:S05]  /*aa30*/  LEA R11, P2, R25, R2, 0x1 ;  /* 0x00000002190b7211 */ /* 0x001fca00078408ff */
[----:B------:R-:W-:Y:S04]  /*aa40*/  STL [R1+0x348], R11 ;  /* 0x0003480b01007387 */ /* 0x000fe80000100800 */
[----:B------:R0:W-:Y:S02]  /*aa50*/  STL [R1+0x55c], R6 ;  /* 0x00055c0601007387 */ /* 0x0001e40000100800 */
[----:B0-----:R-:W-:Y:S02]  /*aa60*/  LEA.HI.X.SX32 R6, R5, R3, 0x1, P6 ;  /* 0x0000000305067211 */ /* 0x001fe400030f0eff */
[----:B------:R-:W5:Y:S01]  /*aa70*/  LDL.LU R5, [R1+0x4c] ;  /* 0x00004c0001057983 */ /* 0x000f620000300800 */
[----:B------:R-:W-:-:S05]  /*aa80*/  LEA R11, P1, R28, R2, 0x1 ;  /* 0x000000021c0b7211 */ /* 0x000fca00078208ff */
[----:B------:R0:W-:Y:S04]  /*aa90*/  STL [R1+0x340], R11 ;  /* 0x0003400b01007387 */ /* 0x0001e80000100800 */
[----:B------:R-:W5:Y:S01]  /*aaa0*/  LDL.LU R22, [R1+0x54] ;  /* 0x0000540001167983 */ /* 0x000f620000300800 */
[----:B------:R-:W-:-:S03]  /*aab0*/  LEA.HI.X.SX32 R4, R4, R3, 0x1, P5 ;  /* 0x0000000304047211 */ /* 0x000fc600028f0eff */
[----:B------:R1:W-:Y:S01]  /*aac0*/  STL [R1+0x39c], R6 ;  /* 0x00039c0601007387 */ /* 0x0003e20000100800 */
[----:B0-----:R-:W-:-:S03]  /*aad0*/  LEA R11, P6, R29, R2, 0x1 ;  /* 0x000000021d0b7211 */ /* 0x001fc600078c08ff */
[----:B-1----:R-:W5:Y:S04]  /*aae0*/  LDL.LU R6, [R1+0x58] ;  /* 0x0000580001067983 */ /* 0x002f680000300800 */
[----:B------:R2:W-:Y:S04]  /*aaf0*/  STL [R1+0x338], R11 ;  /* 0x0003380b01007387 */ /* 0x0005e80000100800 */
[----:B------:R0:W-:Y:S04]  /*ab00*/  STL [R1+0x398], R4 ;  /* 0x0003980401007387 */ /* 0x0001e80000100800 */
[----:B------:R-:W5:Y:S01]  /*ab10*/  LDL.LU R15, [R1+0x5c] ;  /* 0x00005c00010f7983 */ /* 0x000f620000300800 */
[----:B--2---:R-:W-:-:S02]  /*ab20*/  LEA R11, P5, R10, R2, 0x1 ;  /* 0x000000020a0b7211 */ /* 0x004fc400078a08ff */
[----:B0-----:R-:W-:-:S03]  /*ab30*/  LEA.HI.X.SX32 R4, R0, R3, 0x1, P4 ;  /* 0x0000000300047211 */ /* 0x001fc600020f0eff */
[----:B------:R-:W-:Y:S04]  /*ab40*/  STL [R1+0x330], R11 ;  /* 0x0003300b01007387 */ /* 0x000fe80000100800 */
[----:B------:R0:W-:Y:S04]  /*ab50*/  STL [R1+0x35c], R4 ;  /* 0x00035c0401007387 */ /* 0x0001e80000100800 */
[----:B------:R-:W2:Y:S01]  /*ab60*/  LDL.LU R13, [R1+0x60] ;  /* 0x00006000010d7983 */ /* 0x000ea20000300800 */
[----:B0-----:R-:W-:Y:S02]  /*ab70*/  LEA.HI.X.SX32 R4, R21, R3, 0x1, P3 ;  /* 0x0000000315047211 */ /* 0x001fe400018f0eff */
[----:B---3--:R-:W-:-:S05]  /*ab80*/  LEA R0, P4, R9, R2, 0x1 ;  /* 0x0000000209007211 */ /* 0x008fca00078808ff */
[----:B------:R4:W-:Y:S04]  /*ab90*/  STL [R1+0x328], R0 ;  /* 0x0003280001007387 */ /* 0x0009e80000100800 */
[----:B------:R0:W-:Y:S04]  /*aba0*/  STL [R1+0x354], R4 ;  /* 0x0003540401007387 */ /* 0x0001e80000100800 */
[----:B------:R-:W3:Y:S01]  /*abb0*/  LDL.LU R12, [R1+0x64] ;  /* 0x00006400010c7983 */ /* 0x000ee20000300800 */
[----:B----4-:R-:W-:Y:S02]  /*abc0*/  LEA R0, P3, R16, R2, 0x1 ;  /* 0x0000000210007211 */ /* 0x010fe400078608ff */
[----:B0-----:R-:W-:-:S03]  /*abd0*/  LEA.HI.X.SX32 R4, R25, R3, 0x1, P2 ;  /* 0x0000000319047211 */ /* 0x001fc600010f0eff */
[----:B------:R5:W-:Y:S04]  /*abe0*/  STL [R1+0x320], R0 ;  /* 0x0003200001007387 */ /* 0x000be80000100800 */
[----:B------:R0:W-:Y:S04]  /*abf0*/  STL [R1+0x34c], R4 ;  /* 0x00034c0401007387 */ /* 0x0001e80000100800 */
[----:B------:R-:W4:Y:S01]  /*ac00*/  LDL.LU R18, [R1+0x68] ;  /* 0x0000680001127983 */ /* 0x000f220000300800 */
[----:B-----5:R-:W-:Y:S02]  /*ac10*/  LEA R0, P2, R19, R2, 0x1 ;  /* 0x0000000213007211 */ /* 0x020fe400078408ff */
[----:B0-----:R-:W-:-:S03]  /*ac20*/  LEA.HI.X.SX32 R4, R28, R3, 0x1, P1 ;  /* 0x000000031c047211 */ /* 0x001fc600008f0eff */
[----:B------:R0:W-:Y:S04]  /*ac30*/  STL [R1+0x318], R0 ;  /* 0x0003180001007387 */ /* 0x0001e80000100800 */
[----:B------:R1:W-:Y:S04]  /*ac40*/  STL [R1+0x344], R4 ;  /* 0x0003440401007387 */ /* 0x0003e80000100800 */
[----:B------:R-:W5:Y:S01]  /*ac50*/  LDL.LU R11, [R1+0x6c] ;  /* 0x00006c00010b7983 */ /* 0x000f620000300800 */
[----:B0-----:R-:W-:Y:S02]  /*ac60*/  LEA R0, P1, R20, R2, 0x1 ;  /* 0x0000000214007211 */ /* 0x001fe400078208ff */
[----:B-1----:R-:W-:-:S03]  /*ac70*/  LEA.HI.X.SX32 R4, R29, R3, 0x1, P6 ;  /* 0x000000031d047211 */ /* 0x002fc600030f0eff */
[----:B------:R-:W-:Y:S04]  /*ac80*/  STL [R1+0x310], R0 ;  /* 0x0003100001007387 */ /* 0x000fe80000100800 */
[----:B------:R0:W-:Y:S02]  /*ac90*/  STL [R1+0x33c], R4 ;  /* 0x00033c0401007387 */ /* 0x0001e40000100800 */
[----:B0-----:R-:W-:Y:S02]  /*aca0*/  LEA.HI.X.SX32 R4, R10, R3, 0x1, P5 ;  /* 0x000000030a047211 */ /* 0x001fe400028f0eff */
[----:B------:R-:W5:Y:S01]  /*acb0*/  LDL.LU R10, [R1+0x80] ;  /* 0x00008000010a7983 */ /* 0x000f620000300800 */
[----:B------:R-:W-:-:S05]  /*acc0*/  LEA R0, P6, R7, R2, 0x1 ;  /* 0x0000000207007211 */ /* 0x000fca00078c08ff */
[----:B------:R0:W-:Y:S04]  /*acd0*/  STL [R1+0x308], R0 ;  /* 0x0003080001007387 */ /* 0x0001e80000100800 */
[----:B------:R1:W-:Y:S01]  /*ace0*/  STL [R1+0x334], R4 ;  /* 0x0003340401007387 */ /* 0x0003e20000100800 */
[----:B0-----:R-:W-:Y:S02]  /*acf0*/  LEA R0, P5, R8, R2, 0x1 ;  /* 0x0000000208007211 */ /* 0x001fe400078a08ff */
[-C--:B-1----:R-:W-:Y:S02]  /*ad00*/  LEA.HI.X.SX32 R4, R9, R3.reuse, 0x1, P4 ;  /* 0x0000000309047211 */ /* 0x082fe400020f0eff */
[----:B------:R-:W5:Y:S04]  /*ad10*/  LDL.LU R9, [R1+0x88] ;  /* 0x0000880001097983 */ /* 0x000f680000300800 */
[----:B------:R-:W-:Y:S04]  /*ad20*/  STL [R1+0x300], R0 ;  /* 0x0003000001007387 */ /* 0x000fe80000100800 */
[----:B------:R0:W-:Y:S02]  /*ad30*/  STL [R1+0x32c], R4 ;  /* 0x00032c0401007387 */ /* 0x0001e40000100800 */
[----:B0-----:R-:W-:-:S02]  /*ad40*/  LEA.HI.X.SX32 R4, R16, R3, 0x1, P3 ;  /* 0x0000000310047211 */ /* 0x001fc400018f0eff */
[----:B------:R-:W5:Y:S01]  /*ad50*/  LDL.LU R16, [R1+0x98] ;  /* 0x0000980001107983 */ /* 0x000f620000300800 */
[----:B------:R-:W-:-:S05]  /*ad60*/  LEA R0, P4, R5, R2, 0x1 ;  /* 0x0000000205007211 */ /* 0x000fca00078808ff */
[----:B------:R-:W-:Y:S04]  /*ad70*/  STL [R1+0x2f8], R0 ;  /* 0x0002f80001007387 */ /* 0x000fe80000100800 */
[----:B------:R0:W-:Y:S02]  /*ad80*/  STL [R1+0x324], R4 ;  /* 0x0003240401007387 */ /* 0x0001e40000100800 */
[----:B0-----:R-:W-:Y:S02]  /*ad90*/  LEA.HI.X.SX32 R4, R19, R3, 0x1, P2 ;  /* 0x0000000313047211 */ /* 0x001fe400010f0eff */
[----:B------:R-:W5:Y:S01]  /*ada0*/  LDL.LU R19, [R1+0x9c] ;  /* 0x00009c0001137983 */ /* 0x000f620000300800 */
[----:B------:R-:W-:-:S05]  /*adb0*/  LEA R0, P3, R14, R2, 0x1 ;  /* 0x000000020e007211 */ /* 0x000fca00078608ff */
[----:B------:R0:W-:Y:S04]  /*adc0*/  STL [R1+0x2f0], R0 ;  /* 0x0002f00001007387 */ /* 0x0001e80000100800 */
[----:B------:R1:W-:Y:S01]  /*add0*/  STL [R1+0x31c], R4 ;  /* 0x00031c0401007387 */ /* 0x0003e20000100800 */
[-C--:B0-----:R-:W-:Y:S02]  /*ade0*/  LEA R0, P2, R22, R2.reuse, 0x1 ;  /* 0x0000000216007211 */ /* 0x081fe400078408ff */
[----:B-1----:R-:W-:Y:S02]  /*adf0*/  LEA.HI.X.SX32 R4, R20, R3, 0x1, P1 ;  /* 0x0000000314047211 */ /* 0x002fe400008f0eff */
[----:B------:R-:W5:Y:S04]  /*ae00*/  LDL.LU R20, [R1+0xa0] ;  /* 0x0000a00001147983 */ /* 0x000f680000300800 */
[----:B------:R0:W-:Y:S04]  /*ae10*/  STL [R1+0x2e8], R0 ;  /* 0x0002e80001007387 */ /* 0x0001e80000100800 */
[----:B------:R1:W-:Y:S01]  /*ae20*/  STL [R1+0x314], R4 ;  /* 0x0003140401007387 */ /* 0x0003e20000100800 */
[----:B0-----:R-:W-:-:S02]  /*ae30*/  LEA R0, P1, R6, R2, 0x1 ;  /* 0x0000000206007211 */ /* 0x001fc400078208ff */
        /* <DEDUP_REMOVED lines=9> */
[----:B--2---:R-:W-:-:S02]  /*aed0*/  LEA R0, P5, R13, R2, 0x1 ;  /* 0x000000020d007211 */ /* 0x004fc400078a08ff */
[-C--:B0-----:R-:W-:Y:S02]  /*aee0*/  LEA.HI.X.SX32 R4, R5, R3.reuse, 0x1, P4 ;  /* 0x0000000305047211 */ /* 0x081fe400020f0eff */
[----:B------:R-:W2:Y:S04]  /*aef0*/  LDL.LU R5, [R1+0xac] ;  /* 0x0000ac0001057983 */ /* 0x000ea80000300800 */
[----:B------:R-:W-:Y:S04]  /*af00*/  STL [R1+0x2d0], R0 ;  /* 0x0002d00001007387 */ /* 0x000fe80000100800 */
[----:B------:R0:W-:Y:S02]  /*af10*/  STL [R1+0x2fc], R4 ;  /* 0x0002fc0401007387 */ /* 0x0001e40000100800 */
[----:B0-----:R-:W-:-:S02]  /*af20*/  LEA.HI.X.SX32 R4, R14, R3, 0x1, P3 ;  /* 0x000000030e047211 */ /* 0x001fc400018f0eff */
[----:B------:R-:W2:Y:S01]  /*af30*/  LDL.LU R14, [R1+0xb0] ;  /* 0x0000b000010e7983 */ /* 0x000ea20000300800 */
[----:B---3--:R-:W-:-:S05]  /*af40*/  LEA R0, P4, R12, R2, 0x1 ;  /* 0x000000020c007211 */ /* 0x008fca00078808ff */
[----:B------:R4:W-:Y:S04]  /*af50*/  STL [R1+0x2c8], R0 ;  /* 0x0002c80001007387 */ /* 0x0009e80000100800 */
[----:B------:R0:W-:Y:S01]  /*af60*/  STL [R1+0x2f4], R4 ;  /* 0x0002f40401007387 */ /* 0x0001e20000100800 */
[-C--:B----4-:R-:W-:Y:S02]  /*af70*/  LEA R0, P3, R18, R2.reuse, 0x1 ;  /* 0x0000000212007211 */ /* 0x090fe400078608ff */
[----:B0-----:R-:W-:Y:S02]  /*af80*/  LEA.HI.X.SX32 R4, R22, R3, 0x1, P2 ;  /* 0x0000000316047211 */ /* 0x001fe400010f0eff */
[----:B------:R-:W3:Y:S04]  /*af90*/  LDL.LU R22, [R1+0xb8] ;  /* 0x0000b80001167983 */ /* 0x000ee80000300800 */
[----:B------:R5:W-:Y:S04]  /*afa0*/  STL [R1+0x2c0], R0 ;  /* 0x0002c00001007387 */ /* 0x000be80000100800 */
[----:B------:R0:W-:Y:S01]  /*afb0*/  STL [R1+0x2ec], R4 ;  /* 0x0002ec0401007387 */ /* 0x0001e20000100800 */
[----:B-----5:R-:W-:-:S02]  /*afc0*/  LEA R0, P2, R11, R2, 0x1 ;  /* 0x000000020b007211 */ /* 0x020fc400078408ff */
[-C--:B0-----:R-:W-:Y:S02]  /*afd0*/  LEA.HI.X.SX32 R4, R6, R3.reuse, 0x1, P1 ;  /* 0x0000000306047211 */ /* 0x081fe400008f0eff */
[----:B------:R-:W4:Y:S04]  /*afe0*/  LDL.LU R6, [R1+0xbc] ;  /* 0x0000bc0001067983 */ /* 0x000f280000300800 */
        /* <DEDUP_REMOVED lines=10> */
[----:B------:R-:W-:Y:S04]  /*b090*/  STL [R1+0x2a8], R0 ;  /* 0x0002a80001007387 */ /* 0x000fe80000100800 */
[----:B------:R0:W-:Y:S02]  /*b0a0*/  STL [R1+0x2d4], R4 ;  /* 0x0002d40401007387 */ /* 0x0001e40000100800 */
[-C--:B0-----:R-:W-:Y:S02]  /*b0b0*/  LEA.HI.X.SX32 R4, R12, R3.reuse, 0x1, P4 ;  /* 0x000000030c047211 */ /* 0x081fe400020f0eff */
[----:B------:R-:W-:Y:S01]  /*b0c0*/  LEA R0, P5, R16, R2, 0x1 ;  /* 0x0000000210007211 */ /* 0x000fe200078a08ff */
        /* <DEDUP_REMOVED lines=24> */
[----:B0-----:R-:W-:Y:S02]  /*b250*/  LEA.HI.X.SX32 R4, R16, R3, 0x1, P5 ;  /* 0x0000000310047211 */ /* 0x001fe400028f0eff */
[----:B------:R-:W2:Y:S04]  /*b260*/  LDL.LU R16, [R1+0xf8] ;  /* 0x0000f80001107983 */ /* 0x000ea80000300800 */
[----:B------:R0:W-:Y:S04]  /*b270*/  STL [R1+0x278], R0 ;  /* 0x0002780001007387 */ /* 0x0001e80000100800 */
[----:B------:R1:W-:Y:S01]  /*b280*/  STL [R1+0x2a4], R4 ;  /* 0x0002a40401007387 */ /* 0x0003e20000100800 */
[----:B0-----:R-:W-:-:S02]  /*b290*/  LEA R0, P5, R14, R2, 0x1 ;  /* 0x000000020e007211 */ /* 0x001fc400078a08ff */
[-C--:B-1----:R-:W-:Y:S02]  /*b2a0*/  LEA.HI.X.SX32 R4, R19, R3.reuse, 0x1, P4 ;  /* 0x0000000313047211 */ /* 0x082fe400020f0eff */
[----:B------:R-:W2:Y:S04]  /*b2b0*/  LDL.LU R19, [R1+0x100] ;  /* 0x0001000001137983 */ /* 0x000ea80000300800 */
[----:B------:R-:W-:Y:S04]  /*b2c0*/  STL [R1+0x270], R0 ;  /* 0x0002700001007387 */ /* 0x000fe80000100800 */
[----:B------:R0:W-:Y:S02]  /*b2d0*/  STL [R1+0x29c], R4 ;  /* 0x00029c0401007387 */ /* 0x0001e40000100800 */
[----:B0-----:R-:W-:-:S02]  /*b2e0*/  LEA.HI.X.SX32 R4, R20, R3, 0x1, P3 ;  /* 0x0000000314047211 */ /* 0x001fc400018f0eff */
[----:B------:R-:W2:Y:S01]  /*b2f0*/  LDL.LU R20, [R1+0x104] ;  /* 0x0001040001147983 */ /* 0x000ea20000300800 */
[----:B------:R-:W-:Y:S02]  /*b300*/  LEA.HI.X.SX32 R5, R5, R3, 0x1, P6 ;  /* 0x0000000305057211 */ /* 0x000fe400030f0eff */
[----:B---3--:R-:W-:-:S05]  /*b310*/  LEA R0, P4, R22, R2, 0x1 ;  /* 0x0000000216007211 */ /* 0x008fca00078808ff */
[----:B------:R-:W-:Y:S04]  /*b320*/  STL [R1+0x268], R0 ;  /* 0x0002680001007387 */ /* 0x000fe80000100800 */
[----:B------:R0:W-:Y:S02]  /*b330*/  STL [R1+0x294], R4 ;  /* 0x0002940401007387 */ /* 0x0001e40000100800 */
[-C--:B0-----:R-:W-:Y:S02]  /*b340*/  LEA.HI.X.SX32 R4, R7, R3.reuse, 0x1, P2 ;  /* 0x0000000307047211 */ /* 0x081fe400010f0eff */
[----:B----4-:R-:W-:Y:S01]  /*b350*/  LEA R0, P3, R6, R2, 0x1 ;  /* 0x0000000206007211 */ /* 0x010fe200078608ff */
[----:B------:R-:W3:Y:S04]  /*b360*/  LDL.LU R7, [R1+0x108] ;  /* 0x0001080001077983 */ /* 0x000ee80000300800 */
[----:B------:R-:W-:Y:S04]  /*b370*/  STL [R1+0x260], R0 ;  /* 0x0002600001007387 */ /* 0x000fe80000100800 */
[----:B------:R0:W-:Y:S02]  /*b380*/  STL [R1+0x28c], R4 ;  /* 0x00028c0401007387 */ /* 0x0001e40000100800 */
[----:B0-----:R-:W-:-:S02]  /*b390*/  LEA.HI.X.SX32 R4, R8, R3, 0x1, P1 ;  /* 0x0000000308047211 */ /* 0x001fc400008f0eff */
[----:B------:R-:W4:Y:S01]  /*b3a0*/  LDL.LU R8, [R1+0x110] ;  /* 0x0001100001087983 */ /* 0x000f220000300800 */
[----:B-----5:R-:W-:-:S05]  /*b3b0*/  LEA R0, P2, R15, R2, 0x1 ;  /* 0x000000020f007211 */ /* 0x020fca00078408ff */
[----:B------:R-:W-:Y:S04]  /*b3c0*/  STL [R1+0x258], R0 ;  /* 0x0002580001007387 */ /* 0x000fe80000100800 */
[----:B------:R0:W-:Y:S04]  /*b3d0*/  STL [R1+0x284], R4 ;  /* 0x0002840401007387 */ /* 0x0001e80000100800 */
[----:B0-----:R-:W5:Y:S01]  /*b3e0*/  LDL.LU R4, [R1+0x11c] ;  /* 0x00011c0001047983 */ /* 0x001f620000300800 */
        /* <DEDUP_REMOVED lines=12> */
[----:B------:R0:W-:Y:S01]  /*b4b0*/  STL [R1+0x26c], R5 ;  /* 0x00026c0501007387 */ /* 0x0001e20000100800 */
[----:B------:R-:W-:-:S03]  /*b4c0*/  LEA.HI.X.SX32 R6, R6, R3, 0x1, P3 ;  /* 0x0000000306067211 */ /* 0x000fc600018f0eff */
        /* <DEDUP_REMOVED lines=8> */
[----:B------:R0:W-:Y:S01]  /*b550*/  STL [R1+0x25c], R6 ;  /* 0x00025c0601007387 */ /* 0x0001e20000100800 */
[-C--:B------:R-:W-:Y:S02]  /*b560*/  LEA.HI.X.SX32 R12, R12, R3.reuse, 0x1, P6 ;  /* 0x000000030c0c7211 */ /* 0x080fe400030f0eff */
[-C--:B0-----:R-:W-:Y:S02]  /*b570*/  LEA.HI.X.SX32 R6, R13, R3.reuse, 0x1, P1 ;  /* 0x000000030d067211 */ /* 0x081fe400008f0eff */
[----:B------:R-:W-:Y:S01]  /*b580*/  LEA R0, P2, R9, R2, 0x1 ;  /* 0x0000000209007211 */ /* 0x000fe200078408ff */
[----:B------:R-:W5:Y:S04]  /*b590*/  LDL.LU R13, [R1+0x14c] ;  /* 0x00014c00010d7983 */ /* 0x000f680000300800 */
[----:B------:R2:W-:Y:S04]  /*b5a0*/  STL [R1+0x228], R0 ;  /* 0x0002280001007387 */ /* 0x0005e80000100800 */
[----:B------:R0:W-:Y:S01]  /*b5b0*/  STL [R1+0x254], R6 ;  /* 0x0002540601007387 */ /* 0x0001e20000100800 */
[----:B------:R-:W-:-:S02]  /*b5c0*/  LEA.HI.X.SX32 R18, R18, R3, 0x1, P5 ;  /* 0x0000000312127211 */ /* 0x000fc400028f0eff */
[----:B--2---:R-:W-:Y:S01]  /*b5d0*/  LEA R0, P1, R16, R2, 0x1 ;  /* 0x0000000210007211 */ /* 0x004fe200078208ff */
[----:B0-----:R-:W2:Y:S04]  /*b5e0*/  LDL.LU R6, [R1+0x150] ;  /* 0x0001500001067983 */ /* 0x001ea80000300800 */
[----:B------:R-:W-:Y:S04]  /*b5f0*/  STL [R1+0x220], R0 ;  /* 0x0002200001007387 */ /* 0x000fe80000100800 */
[----:B------:R0:W-:Y:S01]  /*b600*/  STL [R1+0x24c], R12 ;  /* 0x00024c0c01007387 */ /* 0x0001e20000100800 */
[----:B------:R-:W-:-:S03]  /*b610*/  LEA.HI.X.SX32 R11, R11, R3, 0x1, P4 ;  /* 0x000000030b0b7211 */ /* 0x000fc600020f0eff */
[----:B0-----:R-:W2:Y:S01]  /*b620*/  LDL.LU R12, [R1+0x158] ;  /* 0x00015800010c7983 */ /* 0x001ea20000300800 */
[----:B------:R-:W-:-:S05]  /*b630*/  LEA R0, P6, R19, R2, 0x1 ;  /* 0x0000000213007211 */ /* 0x000fca00078c08ff */
        /* <DEDUP_REMOVED lines=9> */
[-C--:B------:R-:W-:Y:S02]  /*b6d0*/  LEA.HI.X.SX32 R16, R16, R3.reuse, 0x1, P1 ;  /* 0x0000000310107211 */ /* 0x080fe400008f0eff */
[----:B------:R-:W-:Y:S02]  /*b6e0*/  LEA.HI.X.SX32 R21, R19, R3, 0x1, P6 ;  /* 0x0000000313157211 */ /* 0x000fe400030f0eff */
[----:B---3--:R-:W-:-:S05]  /*b6f0*/  LEA R0, P4, R7, R2, 0x1 ;  /* 0x0000000207007211 */ /* 0x008fca00078808ff */
[----:B------:R-:W-:Y:S04]  /*b700*/  STL [R1+0x208], R0 ;  /* 0x0002080001007387 */ /* 0x000fe80000100800 */
[----:B------:R0:W-:Y:S04]  /*b710*/  STL [R1+0x234], R10 ;  /* 0x0002340a01007387 */ /* 0x0001e80000100800 */
[----:B0-----:R-:W3:Y:S01]  /*b720*/  LDL.LU R10, [R1+0x164] ;  /* 0x00016400010a7983 */ /* 0x001ee20000300800 */
[----:B----4-:R-:W-:-:S05]  /*b730*/  LEA R0, P3, R8, R2, 0x1 ;  /* 0x0000000208007211 */ /* 0x010fca00078608ff */
[----:B------:R-:W-:Y:S04]  /*b740*/  STL [R1+0x200], R0 ;  /* 0x0002000001007387 */ /* 0x000fe80000100800 */
[----:B------:R0:W-:Y:S04]  /*b750*/  STL [R1+0x22c], R9 ;  /* 0x00022c0901007387 */ /* 0x0001e80000100800 */
[----:B0-----:R-:W4:Y:S01]  /*b760*/  LDL.LU R9, [R1+0x16c] ;  /* 0x00016c0001097983 */ /* 0x001f220000300800 */
[----:B-----5:R-:W-:-:S05]  /*b770*/  LEA R0, P2, R4, R2, 0x1 ;  /* 0x0000000204007211 */ /* 0x020fca00078408ff */
[----:B------:R-:W-:Y:S04]  /*b780*/  STL [R1+0x1f8], R0 ;  /* 0x0001f80001007387 */ /* 0x000fe80000100800 */
[----:B------:R0:W-:Y:S04]  /*b790*/  STL [R1+0x224], R16 ;  /* 0x0002241001007387 */ /* 0x0001e80000100800 */
[----:B0-----:R-:W5:Y:S01]  /*b7a0*/  LDL.LU R16, [R1+0x170] ;  /* 0x0001700001107983 */ /* 0x001f620000300800 */
[----:B------:R-:W-:-:S05]  /*b7b0*/  LEA R0, P1, R14, R2, 0x1 ;  /* 0x000000020e007211 */ /* 0x000fca00078208ff */
[----:B------:R-:W-:Y:S04]  /*b7c0*/  STL [R1+0x1f0], R0 ;  /* 0x0001f00001007387 */ /* 0x000fe80000100800 */
[----:B------:R-:W5:Y:S04]  /*b7d0*/  LDL.LU R19, [R1+0x178] ;  /* 0x0001780001137983 */ /* 0x000f680000300800 */
[----:B------:R0:W-:Y:S02]  /*b7e0*/  STL [R1+0x21c], R21 ;  /* 0x00021c1501007387 */ /* 0x0001e40000100800 */
[----:B0-----:R-:W-:-:S02]  /*b7f0*/  LEA.HI.X.SX32 R21, R20, R3, 0x1, P5 ;  /* 0x0000000314157211 */ /* 0x001fc400028f0eff */
[----:B------:R-:W-:-:S05]  /*b800*/  LEA R0, P6, R22, R2, 0x1 ;  /* 0x0000000216007211 */ /* 0x000fca00078c08ff */
[----:B------:R0:W-:Y:S04]  /*b810*/  STL [R1+0x1e8], R0 ;  /* 0x0001e80001007387 */ /* 0x0001e80000100800 */
[----:B------:R-:W5:Y:S04]  /*b820*/  LDL.LU R20, [R1+0x180] ;  /* 0x0001800001147983 */ /* 0x000f680000300800 */
[----:B------:R1:W-:Y:S01]  /*b830*/  STL [R1+0x214], R21 ;  /* 0x0002141501007387 */ /* 0x0003e20000100800 */
[----:B0-----:R-:W-:Y:S02]  /*b840*/  LEA R0, P5, R5, R2, 0x1 ;  /* 0x0000000205007211 */ /* 0x001fe400078a08ff */
[----:B-1----:R-:W-:-:S03]  /*b850*/  LEA.HI.X.SX32 R21, R7, R3, 0x1, P4 ;  /* 0x0000000307157211 */ /* 0x002fc600020f0eff */
[----:B------:R0:W-:Y:S04]  /*b860*/  STL [R1+0x1e0], R0 ;  /* 0x0001e00001007387 */ /* 0x0001e80000100800 */
[----:B------:R-:W5:Y:S04]  /*b870*/  LDL.LU R7, [R1+0x188] ;  /* 0x0001880001077983 */ /* 0x000f680000300800 */
[----:B------:R1:W-:Y:S01]  /*b880*/  STL [R1+0x20c], R21 ;  /* 0x00020c1501007387 */ /* 0x0003e20000100800 */
[----:B0-----:R-:W-:Y:S02]  /*b890*/  LEA R0, P4, R15, R2, 0x1 ;  /* 0x000000020f007211 */ /* 0x001fe400078808ff */
[----:B-1----:R-:W-:-:S03]  /*b8a0*/  LEA.HI.X.SX32 R21, R8, R3, 0x1, P3 ;  /* 0x0000000308157211 */ /* 0x002fc600018f0eff */
[----:B------:R-:W-:Y:S04]  /*b8b0*/  STL [R1+0x3a0], R0 ;  /* 0x0003a00001007387 */ /* 0x000fe80000100800 */
[----:B------:R-:W5:Y:S04]  /*b8c0*/  LDL.LU R8, [R1+0x184] ;  /* 0x0001840001087983 */ /* 0x000f680000300800 */
[----:B------:R0:W-:Y:S02]  /*b8d0*/  STL [R1+0x204], R21 ;  /* 0x0002041501007387 */ /* 0x0001e40000100800 */
[----:B0-----:R-:W-:-:S02]  /*b8e0*/  LEA.HI.X.SX32 R21, R4, R3, 0x1, P2 ;  /* 0x0000000304157211 */ /* 0x001fc400010f0eff */
[----:B------:R-:W-:-:S05]  /*b8f0*/  LEA R0, P3, R13, R2, 0x1 ;  /* 0x000000020d007211 */ /* 0x000fca00078608ff */
[----:B------:R0:W-:Y:S04]  /*b900*/  STL [R1+0x3a4], R0 ;  /* 0x0003a40001007387 */ /* 0x0001e80000100800 */
[----:B------:R-:W-:Y:S01]  /*b910*/  STL [R1+0x1fc], R21 ;  /* 0x0001fc1501007387 */ /* 0x000fe20000100800 */
[----:B0-----:R-:W-:-:S03]  /*b920*/  LEA.HI.X.SX32 R0, R14, R3, 0x1, P1 ;  /* 0x000000030e007211 */ /* 0x001fc600008f0eff */
[----:B------:R-:W5:Y:S01]  /*b930*/  LDL.LU R14, [R1+0x17c] ;  /* 0x00017c00010e7983 */ /* 0x000f620000300800 */
[----:B--2---:R-:W-:-:S05]  /*b940*/  LEA R4, P2, R6, R2, 0x1 ;  /* 0x0000000206047211 */ /* 0x004fca00078408ff */
[----:B------:R0:W-:Y:S04]  /*b950*/  STL [R1+0x3a8], R4 ;  /* 0x0003a80401007387 */ /* 0x0001e80000100800 */
[----:B------:R1:W-:Y:S01]  /*b960*/  STL [R1+0x1f4], R0 ;  /* 0x0001f40001007387 */ /* 0x0003e20000100800 */
[----:B0-----:R-:W-:Y:S02]  /*b970*/  LEA R4, P1, R12, R2, 0x1 ;  /* 0x000000020c047211 */ /* 0x001fe400078208ff */
[-C--:B-1----:R-:W-:Y:S02]  /*b980*/  LEA.HI.X.SX32 R0, R22, R3.reuse, 0x1, P6 ;  /* 0x0000000316007211 */ /* 0x082fe400030f0eff */
[----:B------:R-:W2:Y:S04]  /*b990*/  LDL.LU R22, [R1+0x174] ;  /* 0x0001740001167983 */ /* 0x000ea80000300800 */
[----:B------:R0:W-:Y:S01]  /*b9a0*/  STL [R1+0x3ac], R4 ;  /* 0x0003ac0401007387 */ /* 0x0001e20000100800 */
[----:B------:R-:W-:-:S03]  /*b9b0*/  LEA.HI.X.SX32 R5, R5, R3, 0x1, P5 ;  /* 0x0000000305057211 */ /* 0x000fc600028f0eff */
[----:B------:R1:W-:Y:S01]  /*b9c0*/  STL [R1+0x1ec], R0 ;  /* 0x0001ec0001007387 */ /* 0x0003e20000100800 */
[----:B0-----:R-:W-:-:S03]  /*b9d0*/  LEA R4, P6, R18, R2, 0x1 ;  /* 0x0000000212047211 */ /* 0x001fc600078c08ff */
[----:B-1----:R-:W2:Y:S04]  /*b9e0*/  LDL.LU R0, [R1+0x168] ;  /* 0x0001680001007983 */ /* 0x002ea80000300800 */
[----:B------:R0:W-:Y:S04]  /*b9f0*/  STL [R1+0x3b0], R4 ;  /* 0x0003b00401007387 */ /* 0x0001e80000100800 */
[----:B------:R1:W-:Y:S01]  /*ba00*/  STL [R1+0x1e4], R5 ;  /* 0x0001e40501007387 */ /* 0x0003e20000100800 */
[----:B0-----:R-:W-:Y:S02]  /*ba10*/  LEA R4, P5, R11, R2, 0x1 ;  /* 0x000000020b047211 */ /* 0x001fe400078a08ff */
[----:B-1----:R-:W-:-:S02]  /*ba20*/  LEA.HI.X.SX32 R5, R15, R3, 0x1, P4 ;  /* 0x000000030f057211 */ /* 0x002fc400020f0eff */
[----:B------:R-:W2:Y:S04]  /*ba30*/  LDL.LU R15, [R1+0x154] ;  /* 0x00015400010f7983 */ /* 0x000ea80000300800 */
[----:B------:R-:W-:Y:S04]  /*ba40*/  STL [R1+0x3b4], R4 ;  /* 0x0003b40401007387 */ /* 0x000fe80000100800 */
[----:B------:R0:W-:Y:S02]  /*ba50*/  STL [R1+0x1d8], R5 ;  /* 0x0001d80501007387 */ /* 0x0001e40000100800 */
[----:B0-----:R-:W-:-:S02]  /*ba60*/  LEA.HI.X.SX32 R5, R13, R3, 0x1, P3 ;  /* 0x000000030d057211 */ /* 0x001fc400018f0eff */
[----:B------:R-:W2:Y:S01]  /*ba70*/  LDL.LU R13, [R1+0x148] ;  /* 0x00014800010d7983 */ /* 0x000ea20000300800 */
[----:B------:R-:W-:Y:S02]  /*ba80*/  LEA.HI.X.SX32 R6, R6, R3, 0x1, P2 ;  /* 0x0000000306067211 */ /* 0x000fe400010f0eff */
[----:B---3--:R-:W-:-:S05]  /*ba90*/  LEA R4, P4, R10, R2, 0x1 ;  /* 0x000000020a047211 */ /* 0x008fca00078808ff */
[----:B------:R4:W-:Y:S04]  /*baa0*/  STL [R1+0x3b8], R4 ;  /* 0x0003b80401007387 */ /* 0x0009e80000100800 */
[----:B------:R-:W-:Y:S01]  /*bab0*/  STL [R1+0x1d0], R5 ;  /* 0x0001d00501007387 */ /* 0x000fe20000100800 */
[----:B----4-:R-:W-:-:S05]  /*bac0*/  LEA R4, P3, R9, R2, 0x1 ;  /* 0x0000000209047211 */ /* 0x010fca00078608ff */
[----:B------:R0:W-:Y:S04]  /*bad0*/  STL [R1+0x3bc], R4 ;  /* 0x0003bc0401007387 */ /* 0x0001e80000100800 */
[----:B0-----:R-:W3:Y:S01]  /*bae0*/  LDL.LU R4, [R1+0x140] ;  /* 0x0001400001047983 */ /* 0x001ee20000300800 */
[----:B-----5:R-:W-:-:S03]  /*baf0*/  LEA R5, P2, R16, R2, 0x1 ;  /* 0x0000000210057211 */ /* 0x020fc600078408ff */
[----:B------:R0:W-:Y:S04]  /*bb00*/  STL [R1+0x1c8], R6 ;  /* 0x0001c80601007387 */ /* 0x0001e80000100800 */
[----:B------:R1:W-:Y:S01]  /*bb10*/  STL [R1+0x3c0], R5 ;  /* 0x0003c00501007387 */ /* 0x0003e20000100800 */
[----:B0-----:R-:W-:-:S03]  /*bb20*/  LEA.HI.X.SX32 R6, R12, R3, 0x1, P1 ;  /* 0x000000030c067211 */ /* 0x001fc600008f0eff */
[----:B------:R-:W4:Y:S01]  /*bb30*/  LDL.LU R12, [R1+0x134] ;  /* 0x00013400010c7983 */ /* 0x000f220000300800 */
[----:B-1----:R-:W-:-:S03]  /*bb40*/  LEA R5, P1, R19, R2, 0x1 ;  /* 0x0000000213057211 */ /* 0x002fc600078208ff */
[----:B------:R0:W-:Y:S04]  /*bb50*/  STL [R1+0x1c0], R6 ;  /* 0x0001c00601007387 */ /* 0x0001e80000100800 */
[----:B------:R1:W-:Y:S01]  /*bb60*/  STL [R1+0x3c4], R5 ;  /* 0x0003c40501007387 */ /* 0x0003e20000100800 */
[----:B0-----:R-:W-:-:S03]  /*bb70*/  LEA.HI.X.SX32 R6, R18, R3, 0x1, P6 ;  /* 0x0000000312067211 */ /* 0x001fc600030f0eff */
[----:B------:R-:W5:Y:S01]  /*bb80*/  LDL.LU R18, [R1+0x130] ;  /* 0x0001300001127983 */ /* 0x000f620000300800 */
[----:B------:R-:W-:-:S03]  /*bb90*/  LEA.HI.X.SX32 R11, R11, R3, 0x1, P5 ;  /* 0x000000030b0b7211 */ /* 0x000fc600028f0eff */
[----:B------:R-:W-:Y:S01]  /*bba0*/  STL [R1+0x1b8], R6 ;  /* 0x0001b80601007387 */ /* 0x000fe20000100800 */
[----:B------:R-:W-:Y:S02]  /*bbb0*/  LEA.HI.X.SX32 R10, R10, R3, 0x1, P4 ;  /* 0x000000030a0a7211 */ /* 0x000fe400020f0eff */
[----:B-1----:R-:W-:-:S05]  /*bbc0*/  LEA R5, P6, R20, R2, 0x1 ;  /* 0x0000000214057211 */ /* 0x002fca00078c08ff */
[----:B------:R0:W-:Y:S04]  /*bbd0*/  STL [R1+0x3c8], R5 ;  /* 0x0003c80501007387 */ /* 0x0001e80000100800 */
[----:B0-----:R-:W5:Y:S01]  /*bbe0*/  LDL.LU R5, [R1+0x12c] ;  /* 0x00012c0001057983 */ /* 0x001f620000300800 */
[----:B------:R-:W-:-:S03]  /*bbf0*/  LEA R6, P5, R7, R2, 0x1 ;  /* 0x0000000207067211 */ /* 0x000fc600078a08ff */
[----:B------:R0:W-:Y:S04]  /*bc00*/  STL [R1+0x1b0], R11 ;  /* 0x0001b00b01007387 */ /* 0x0001e80000100800 */
[----:B------:R1:W-:Y:S04]  /*bc10*/  STL [R1+0x3cc], R6 ;  /* 0x0003cc0601007387 */ /* 0x0003e80000100800 */
[----:B0-----:R-:W5:Y:S04]  /*bc20*/  LDL.LU R11, [R1+0x128] ;  /* 0x00012800010b7983 */ /* 0x001f680000300800 */
[----:B------:R0:W-:Y:S01]  /*bc30*/  STL [R1+0x1b4], R10 ;  /* 0x0001b40a01007387 */ /* 0x0001e20000100800 */
[----:B-1----:R-:W-:-:S05]  /*bc40*/  LEA R6, P4, R8, R2, 0x1 ;  /* 0x0000000208067211 */ /* 0x002fca00078808ff */
[----:B------:R-:W-:Y:S04]  /*bc50*/  STL [R1+0x3d0], R6 ;  /* 0x0003d00601007387 */ /* 0x000fe80000100800 */
[----:B0-----:R-:W5:Y:S01]  /*bc60*/  LDL.LU R10, [R1+0x124] ;  /* 0x00012400010a7983 */ /* 0x001f620000300800 */
[-C--:B------:R-:W-:Y:S02]  /*bc70*/  LEA.HI.X.SX32 R9, R9, R3.reuse, 0x1, P3 ;  /* 0x0000000309097211 */ /* 0x080fe400018f0eff */
[----:B------:R-:W-:-:S03]  /*bc80*/  LEA.HI.X.SX32 R16, R16, R3, 0x1, P2 ;  /* 0x0000000310107211 */ /* 0x000fc600010f0eff */
[----:B------:R0:W-:Y:S01]  /*bc90*/  STL [R1+0x1bc], R9 ;  /* 0x0001bc0901007387 */ /* 0x0001e20000100800 */
[----:B------:R-:W-:-:S03]  /*bca0*/  LEA.HI.X.SX32 R19, R19, R3, 0x1, P1 ;  /* 0x0000000313137211 */ /* 0x000fc600008f0eff */
[----:B0-----:R-:W5:Y:S01]  /*bcb0*/  LDL.LU R9, [R1+0x118] ;  /* 0x0001180001097983 */ /* 0x001f620000300800 */
[----:B------:R-:W-:-:S05]  /*bcc0*/  LEA R6, P3, R14, R2, 0x1 ;  /* 0x000000020e067211 */ /* 0x000fca00078608ff */
[----:B------:R-:W-:Y:S04]  /*bcd0*/  STL [R1+0x3d4], R6 ;  /* 0x0003d40601007387 */ /* 0x000fe80000100800 */
[----:B------:R0:W-:Y:S01]  /*bce0*/  STL [R1+0x1c4], R16 ;  /* 0x0001c41001007387 */ /* 0x0001e20000100800 */
[----:B------:R-:W-:-:S03]  /*bcf0*/  LEA.HI.X.SX32 R21, R20, R3, 0x1, P6 ;  /* 0x0000000314157211 */ /* 0x000fc600030f0eff */
[----:B0-----:R-:W5:Y:S01]  /*bd00*/  LDL.LU R16, [R1+0x114] ;  /* 0x0001140001107983 */ /* 0x001f620000300800 */
[----:B--2---:R-:W-:-:S05]  /*bd10*/  LEA R6, P2, R22, R2, 0x1 ;  /* 0x0000000216067211 */ /* 0x004fca00078408ff */
[----:B------:R0:W-:Y:S04]  /*bd20*/  STL [R1+0x3d8], R6 ;  /* 0x0003d80601007387 */ /* 0x0001e80000100800 */
[----:B------:R1:W-:Y:S01]  /*bd30*/  STL [R1+0x1cc], R19 ;  /* 0x0001cc1301007387 */ /* 0x0003e20000100800 */
[----:B0-----:R-:W-:-:S03]  /*bd40*/  LEA R6, P1, R0, R2, 0x1 ;  /* 0x0000000200067211 */ /* 0x001fc600078208ff */
[----:B-1----:R-:W2:Y:S04]  /*bd50*/  LDL.LU R19, [R1+0x10c] ;  /* 0x00010c0001137983 */ /* 0x002ea80000300800 */
[----:B------:R0:W-:Y:S04]  /*bd60*/  STL [R1+0x3dc], R6 ;  /* 0x0003dc0601007387 */ /* 0x0001e80000100800 */
[----:B------:R-:W2:Y:S04]  /*bd70*/  LDL.LU R20, [R1+0xfc] ;  /* 0x0000fc0001147983 */ /* 0x000ea80000300800 */
[----:B------:R1:W-:Y:S01]  /*bd80*/  STL [R1+0x1d4], R21 ;  /* 0x0001d41501007387 */ /* 0x0003e20000100800 */
[----:B0-----:R-:W-:-:S02]  /*bd90*/  LEA R6, P6, R15, R2, 0x1 ;  /* 0x000000020f067211 */ /* 0x001fc400078c08ff */
[----:B-1----:R-:W-:-:S03]  /*bda0*/  LEA.HI.X.SX32 R21, R7, R3, 0x1, P5 ;  /* 0x0000000307157211 */ /* 0x002fc600028f0eff */
[----:B------:R0:W-:Y:S01]  /*bdb0*/  STL [R1+0x3e0], R6 ;  /* 0x0003e00601007387 */ /* 0x0001e20000100800 */
[----:B------:R-:W-:-:S03]  /*bdc0*/  LEA.HI.X.SX32 R8, R8, R3, 0x1, P4 ;  /* 0x0000000308087211 */ /* 0x000fc600020f0eff */
[----:B0-----:R-:W2:Y:S01]  /*bdd0*/  LDL.LU R6, [R1+0xf4] ;  /* 0x0000f40001067983 */ /* 0x001ea20000300800 */
[----:B------:R-:W-:-:S03]  /*bde0*/  LEA R7, P5, R13, R2, 0x1 ;  /* 0x000000020d077211 */ /* 0x000fc600078a08ff */
[----:B------:R-:W-:Y:S04]  /*bdf0*/  STL [R1+0x1dc], R21 ;  /* 0x0001dc1501007387 */ /* 0x000fe80000100800 */
[----:B------:R0:W-:Y:S01]  /*be00*/  STL [R1+0x3e4], R7 ;  /* 0x0003e40701007387 */ /* 0x0001e20000100800 */
[----:B------:R-:W-:-:S03]  /*be10*/  LEA.HI.X.SX32 R14, R14, R3, 0x1, P3 ;  /* 0x000000030e0e7211 */ /* 0x000fc600018f0eff */
[----:B0-----:R-:W2:Y:S04]  /*be20*/  LDL.LU R7, [R1+0xf0] ;  /* 0x0000f00001077983 */ /* 0x001ea80000300800 */
[----:B------:R0:W-:Y:S01]  /*be30*/  STL [R1+0x364], R8 ;  /* 0x0003640801007387 */ /* 0x0001e20000100800 */
[----:B------:R-:W-:-:S03]  /*be40*/  LEA.HI.X.SX32 R22, R22, R3, 0x1, P2 ;  /* 0x0000000316167211 */ /* 0x000fc600010f0eff */
[----:B0-----:R-:W2:Y:S01]  /*be50*/  LDL.LU R8, [R1+0xec] ;  /* 0x0000ec0001087983 */ /* 0x001ea20000300800 */
[----:B------:R-:W-:Y:S02]  /*be60*/  LEA.HI.X.SX32 R0, R0, R3, 0x1, P1 ;  /* 0x0000000300007211 */ /* 0x000fe400008f0eff */
[----:B---3--:R-:W-:-:S05]  /*be70*/  LEA R21, P4, R4, R2, 0x1 ;  /* 0x0000000204157211 */ /* 0x008fca00078808ff */
[----:B------:R4:W-:Y:S04]  /*be80*/  STL [R1+0x3ec], R21 ;  /* 0x0003ec1501007387 */ /* 0x0009e80000100800 */
[----:B------:R0:W-:Y:S01]  /*be90*/  STL [R1+0x36c], R14 ;  /* 0x00036c0e01007387 */ /* 0x0001e20000100800 */
[----:B----4-:R-:W-:-:S03]  /*bea0*/  LEA R21, P3, R12, R2, 0x1 ;  /* 0x000000020c157211 */ /* 0x010fc600078608ff */
[----:B0-----:R-:W3:Y:S04]  /*beb0*/  LDL.LU R14, [R1+0xcc] ;  /* 0x0000cc00010e7983 */ /* 0x001ee80000300800 */
[----:B------:R-:W-:Y:S04]  /*bec0*/  STL [R1+0x3f4], R21 ;  /* 0x0003f41501007387 */ /* 0x000fe80000100800 */
[----:B------:R0:W-:Y:S04]  /*bed0*/  STL [R1+0x374], R22 ;  /* 0x0003741601007387 */ /* 0x0001e80000100800 */
[----:B0-----:R-:W4:Y:S01]  /*bee0*/  LDL.LU R22, [R1+0xc8] ;  /* 0x0000c80001167983 */ /* 0x001f220000300800 */
[----:B-----5:R-:W-:-:S05]  /*bef0*/  LEA R21, P2, R18, R2, 0x1 ;  /* 0x0000000212157211 */ /* 0x020fca00078408ff */
[----:B------:R-:W-:Y:S04]  /*bf00*/  STL [R1+0x3fc], R21 ;  /* 0x0003fc1501007387 */ /* 0x000fe80000100800 */
[----:B------:R0:W-:Y:S02]  /*bf10*/  STL [R1+0x37c], R0 ;  /* 0x00037c0001007387 */ /* 0x0001e40000100800 */
[----:B0-----:R-:W-:Y:S02]  /*bf20*/  LEA.HI.X.SX32 R0, R15, R3, 0x1, P6 ;  /* 0x000000030f007211 */ /* 0x001fe400030f0eff */
[----:B------:R-:W5:Y:S01]  /*bf30*/  LDL.LU R15, [R1+0xc4] ;  /* 0x0000c400010f7983 */ /* 0x000f620000300800 */
[----:B------:R-:W-:-:S05]  /*bf40*/  LEA R21, P1, R5, R2, 0x1 ;  /* 0x0000000205157211 */ /* 0x000fca00078208ff */
[----:B------:R0:W-:Y:S04]  /*bf50*/  STL [R1+0x404], R21 ;  /* 0x0004041501007387 */ /* 0x0001e80000100800 */
[----:B------:R1:W-:Y:S01]  /*bf60*/  STL [R1+0x384], R0 ;  /* 0x0003840001007387 */ /* 0x0003e20000100800 */
[----:B------:R-:W-:Y:S02]  /*bf70*/  LEA R25, P6, R11, R2, 0x1 ;  /* 0x000000020b197211 */ /* 0x000fe400078c08ff */
[----:B0-----:R-:W-:-:S03]  /*bf80*/  LEA.HI.X.SX32 R21, R13, R3, 0x1, P5 ;  /* 0x000000030d157211 */ /* 0x001fc600028f0eff */
[----:B------:R-:W-:Y:S04]  /*bf90*/  STL [R1+0x40c], R25 ;  /* 0x00040c1901007387 */ /* 0x000fe80000100800 */
[----:B------:R-:W5:Y:S04]  /*bfa0*/  LDL.LU R13, [R1+0xc0] ;  /* 0x0000c000010d7983 */ /* 0x000f680000300800 */
[----:B------:R0:W-:Y:S01]  /*bfb0*/  STL [R1+0x38c], R21 ;  /* 0x00038c1501007387 */ /* 0x0001e20000100800 */
[----:B-1----:R-:W-:Y:S02]  /*bfc0*/  LEA R0, P5, R10, R2, 0x1 ;  /* 0x000000020a007211 */ /* 0x002fe400078a08ff */
[----:B0-----:R-:W-:-:S03]  /*bfd0*/  LEA.HI.X.SX32 R21, R4, R3, 0x1, P4 ;  /* 0x0000000304157211 */ /* 0x001fc600020f0eff */
[----:B------:R0:W-:Y:S04]  /*bfe0*/  STL [R1+0x414], R0 ;  /* 0x0004140001007387 */ /* 0x0001e80000100800 */
[----:B------:R-:W-:Y:S01]  /*bff0*/  STL [R1+0x394], R21 ;  /* 0x0003941501007387 */ /* 0x000fe20000100800 */
[----:B0-----:R-:W-:-:S03]  /*c000*/  LEA.HI.X.SX32 R0, R12, R3, 0x1, P3 ;  /* 0x000000030c007211 */ /* 0x001fc600018f0eff */
[----:B------:R-:W5:Y:S01]  /*c010*/  LDL.LU R12, [R1+0xb4] ;  /* 0x0000b400010c7983 */ /* 0x000f620000300800 */
[----:B------:R-:W-:Y:S02]  /*c020*/  LEA R4, P4, R9, R2, 0x1 ;  /* 0x0000000209047211 */ /* 0x000fe400078808ff */
[----:B------:R-:W-:-:S03]  /*c030*/  LEA.HI.X.SX32 R5, R5, R3, 0x1, P1 ;  /* 0x0000000305057211 */ /* 0x000fc600008f0eff */
[----:B------:R0:W-:Y:S04]  /*c040*/  STL [R1+0x41c], R4 ;  /* 0x00041c0401007387 */ /* 0x0001e80000100800 */
[----:B------:R2:W-:Y:S01]  /*c050*/  STL [R1+0x3e8], R0 ;  /* 0x0003e80001007387 */ /* 0x0005e20000100800 */
[----:B0-----:R-:W-:Y:S02]  /*c060*/  LEA.HI.X.SX32 R4, R18, R3, 0x1, P2 ;  /* 0x0000000312047211 */ /* 0x001fe400010f0eff */
[----:B------:R-:W-:-:S05]  /*c070*/  LEA R21, P3, R16, R2, 0x1 ;  /* 0x0000000210157211 */ /* 0x000fca00078608ff */
[----:B------:R-:W-:Y:S04]  /*c080*/  STL [R1+0x424], R21 ;  /* 0x0004241501007387 */ /* 0x000fe80000100800 */
[----:B------:R-:W5:Y:S04]  /*c090*/  LDL.LU R18, [R1+0x94] ;  /* 0x0000940001127983 */ /* 0x000f680000300800 */
[----:B------:R0:W-:Y:S01]  /*c0a0*/  STL [R1+0x3f0], R4 ;  /* 0x0003f00401007387 */ /* 0x0001e20000100800 */
[----:B--2---:R-:W-:-:S05]  /*c0b0*/  LEA R0, P2, R19, R2, 0x1 ;  /* 0x0000000213007211 */ /* 0x004fca00078408ff */
[----:B------:R1:W-:Y:S01]  /*c0c0*/  STL [R1+0x42c], R0 ;  /* 0x00042c0001007387 */ /* 0x0003e20000100800 */
[----:B0-----:R-:W-:-:S03]  /*c0d0*/  LEA R4, P1, R20, R2, 0x1 ;  /* 0x0000000214047211 */ /* 0x001fc600078208ff */
[----:B------:R-:W-:Y:S01]  /*c0e0*/  STL [R1+0x3f8], R5 ;  /* 0x0003f80501007387 */ /* 0x000fe20000100800 */
[----:B-1----:R-:W-:-:S03]  /*c0f0*/  LEA.HI.X.SX32 R0, R11, R3, 0x1, P6 ;  /* 0x000000030b007211 */ /* 0x002fc600030f0eff */
[----:B------:R-:W2:Y:S04]  /*c100*/  LDL.LU R11, [R1+0x90] ;  /* 0x00009000010b7983 */ /* 0x000ea80000300800 */
[----:B------:R0:W-:Y:S04]  /*c110*/  STL [R1+0x434], R4 ;  /* 0x0004340401007387 */ /* 0x0001e80000100800 */
[----:B------:R-:W-:Y:S01]  /*c120*/  STL [R1+0x400], R0 ;  /* 0x0004000001007387 */ /* 0x000fe20000100800 */
[----:B0-----:R-:W-:Y:S02]  /*c130*/  LEA.HI.X.SX32 R4, R10, R3, 0x1, P5 ;  /* 0x000000030a047211 */ /* 0x001fe400028f0eff */
[----:B------:R-:W-:-:S05]  /*c140*/  LEA R5, P6, R6, R2, 0x1 ;  /* 0x0000000206057211 */ /* 0x000fca00078c08ff */
[----:B------:R0:W-:Y:S04]  /*c150*/  STL [R1+0x43c], R5 ;  /* 0x00043c0501007387 */ /* 0x0001e80000100800 */
[----:B------:R-:W2:Y:S01]  /*c160*/  LDL.LU R10, [R1+0x8c] ;  /* 0x00008c00010a7983 */ /* 0x000ea20000300800 */
[----:B0-----:R-:W-:-:S03]  /*c170*/  LEA.HI.X.SX32 R5, R9, R3, 0x1, P4 ;  /* 0x0000000309057211 */ /* 0x001fc600020f0eff */
[----:B------:R0:W-:Y:S01]  /*c180*/  STL [R1+0x408], R4 ;  /* 0x0004080401007387 */ /* 0x0001e20000100800 */
[----:B------:R-:W-:-:S05]  /*c190*/  LEA R0, P5, R7, R2, 0x1 ;  /* 0x0000000207007211 */ /* 0x000fca00078a08ff */
[----:B------:R1:W-:Y:S04]  /*c1a0*/  STL [R1+0x444], R0 ;  /* 0x0004440001007387 */ /* 0x0003e80000100800 */
[----:B------:R-:W-:Y:S04]  /*c1b0*/  STL [R1+0x410], R5 ;  /* 0x0004100501007387 */ /* 0x000fe80000100800 */
[----:B------:R-:W2:Y:S01]  /*c1c0*/  LDL.LU R9, [R1+0x84] ;  /* 0x0000840001097983 */ /* 0x000ea20000300800 */
[----:B0-----:R-:W-:Y:S02]  /*c1d0*/  LEA R4, P4, R8, R2, 0x1 ;  /* 0x0000000208047211 */ /* 0x001fe400078808ff */
[----:B-1----:R-:W-:-:S03]  /*c1e0*/  LEA.HI.X.SX32 R0, R16, R3, 0x1, P3 ;  /* 0x0000000310007211 */ /* 0x002fc600018f0eff */
[----:B------:R0:W-:Y:S04]  /*c1f0*/  STL [R1+0x44c], R4 ;  /* 0x00044c0401007387 */ /* 0x0001e80000100800 */
[----:B------:R4:W-:Y:S01]  /*c200*/  STL [R1+0x418], R0 ;  /* 0x0004180001007387 */ /* 0x0009e20000100800 */
[----:B0-----:R-:W-:Y:S02]  /*c210*/  LEA.HI.X.SX32 R4, R19, R3, 0x1, P2 ;  /* 0x0000000313047211 */ /* 0x001fe400010f0eff */
[----:B---3--:R-:W-:-:S05]  /*c220*/  LEA R5, P3, R14, R2, 0x1 ;  /* 0x000000020e057211 */ /* 0x008fca00078608ff */
[----:B------:R-:W-:Y:S04]  /*c230*/  STL [R1+0x454], R5 ;  /* 0x0004540501007387 */ /* 0x000fe80000100800 */
[----:B------:R-:W3:Y:S04]  /*c240*/  LDL.LU R16, [R1+0x7c] ;  /* 0x00007c0001107983 */ /* 0x000ee80000300800 */
[----:B------:R0:W-:Y:S01]  /*c250*/  STL [R1+0x420], R4 ;  /* 0x0004200401007387 */ /* 0x0001e20000100800 */
[----:B----4-:R-:W-:-:S05]  /*c260*/  LEA R0, P2, R22, R2, 0x1 ;  /* 0x0000000216007211 */ /* 0x010fca00078408ff */
[----:B------:R5:W-:Y:S01]  /*c270*/  STL [R1+0x45c], R0 ;  /* 0x00045c0001007387 */ /* 0x000be20000100800 */
[----:B0-----:R-:W-:-:S03]  /*c280*/  LEA.HI.X.SX32 R4, R20, R3, 0x1, P1 ;  /* 0x0000000314047211 */ /* 0x001fc600008f0eff */
[----:B------:R-:W4:Y:S04]  /*c290*/  LDL.LU R19, [R1+0x78] ;  /* 0x0000780001137983 */ /* 0x000f280000300800 */
[----:B------:R0:W-:Y:S04]  /*c2a0*/  STL [R1+0x428], R4 ;  /* 0x0004280401007387 */ /* 0x0001e80000100800 */
[----:B------:R-:W4:Y:S01]  /*c2b0*/  LDL.LU R20, [R1+0x74] ;  /* 0x0000740001147983 */ /* 0x000f220000300800 */
[----:B-----5:R-:W-:Y:S02]  /*c2c0*/  LEA R0, P1, R15, R2, 0x1 ;  /* 0x000000020f007211 */ /* 0x020fe400078208ff */
[----:B0-----:R-:W-:-:S03]  /*c2d0*/  LEA.HI.X.SX32 R4, R6, R3, 0x1, P6 ;  /* 0x0000000306047211 */ /* 0x001fc600030f0eff */
[----:B------:R-:W-:Y:S04]  /*c2e0*/  STL [R1+0x464], R0 ;  /* 0x0004640001007387 */ /* 0x000fe80000100800 */
[----:B------:R-:W5:Y:S04]  /*c2f0*/  LDL.LU R29, [R1+0x70] ;  /* 0x00007000011d7983 */ /* 0x000f680000300800 */
[----:B------:R0:W-:Y:S04]  /*c300*/  STL [R1+0x430], R4 ;  /* 0x0004300401007387 */ /* 0x0001e80000100800 */
[----:B------:R-:W5:Y:S01]  /*c310*/  LDL.LU R28, [R1+0x44] ;  /* 0x00004400011c7983 */ /* 0x000f620000300800 */
[----:B0-----:R-:W-:-:S02]  /*c320*/  LEA.HI.X.SX32 R4, R7, R3, 0x1, P5 ;  /* 0x0000000307047211 */ /* 0x001fc400028f0eff */
[----:B------:R-:W-:-:S05]  /*c330*/  LEA R0, P6, R13, R2, 0x1 ;  /* 0x000000020d007211 */ /* 0x000fca00078c08ff */
[----:B------:R0:W-:Y:S04]  /*c340*/  STL [R1+0x46c], R0 ;  /* 0x00046c0001007387 */ /* 0x0001e80000100800 */
[----:B------:R-:W5:Y:S04]  /*c350*/  LDL.LU R25, [R1+0x40] ;  /* 0x0000400001197983 */ /* 0x000f680000300800 */
[----:B------:R1:W-:Y:S04]  /*c360*/  STL [R1+0x438], R4 ;  /* 0x0004380401007387 */ /* 0x0003e80000100800 */
[----:B------:R-:W5:Y:S01]  /*c370*/  LDL.LU R21, [R1+0x34] ;  /* 0x0000340001157983 */ /* 0x000f620000300800 */
[----:B0-----:R-:W-:-:S02]  /*c380*/  LEA R0, P5, R12, R2, 0x1 ;  /* 0x000000020c007211 */ /* 0x001fc400078a08ff */
[----:B-1----:R-:W-:-:S03]  /*c390*/  LEA.HI.X.SX32 R4, R8, R3, 0x1, P4 ;  /* 0x0000000308047211 */ /* 0x002fc600020f0eff */
[----:B------:R0:W-:Y:S04]  /*c3a0*/  STL [R1+0x474], R0 ;  /* 0x0004740001007387 */ /* 0x0001e80000100800 */
[----:B0-----:R-:W5:Y:S04]  /*c3b0*/  LDL.LU R0, [R1+0x30] ;  /* 0x0000300001007983 */ /* 0x001f680000300800 */
[----:B------:R0:W-:Y:S04]  /*c3c0*/  STL [R1+0x440], R4 ;  /* 0x0004400401007387 */ /* 0x0001e80000100800 */
[----:B0-----:R-:W5:Y:S01]  /*c3d0*/  LDL.LU R4, [R1+0x24] ;  /* 0x0000240001047983 */ /* 0x001f620000300800 */
[----:B------:R-:W-:-:S02]  /*c3e0*/  LEA.HI.X.SX32 R6, R14, R3, 0x1, P3 ;  /* 0x000000030e067211 */ /* 0x000fc400018f0eff */
[----:B------:R-:W-:Y:S02]  /*c3f0*/  LEA R5, P4, R18, R2, 0x1 ;  /* 0x0000000212057211 */ /* 0x000fe400078808ff */
[----:B------:R-:W-:-:S03]  /*c400*/  LEA.HI.X.SX32 R7, R22, R3, 0x1, P2 ;  /* 0x0000000316077211 */ /* 0x000fc600010f0eff */
[----:B------:R0:W-:Y:S01]  /*c410*/  STL [R1+0x47c], R5 ;  /* 0x00047c0501007387 */ /* 0x0001e20000100800 */
[----:B------:R-:W-:-:S03]  /*c420*/  LEA.HI.X.SX32 R14, R15, R3, 0x1, P1 ;  /* 0x000000030f0e7211 */ /* 0x000fc600008f0eff */
[----:B0-----:R-:W5:Y:S04]  /*c430*/  LDL.LU R5, [R1+0x18] ;  /* 0x0000180001057983 */ /* 0x001f680000300800 */
[----:B------:R0:W-:Y:S01]  /*c440*/  STL [R1+0x448], R6 ;  /* 0x0004480601007387 */ /* 0x0001e20000100800 */
[----:B------:R-:W-:-:S03]  /*c450*/  LEA.HI.X.SX32 R13, R13, R3, 0x1, P6 ;  /* 0x000000030d0d7211 */ /* 0x000fc600030f0eff */
[----:B0-----:R-:W5:Y:S01]  /*c460*/  LDL.LU R6, [R1+0x14] ;  /* 0x0000140001067983 */ /* 0x001f620000300800 */
[----:B--2---:R-:W-:-:S05]  /*c470*/  LEA R8, P3, R11, R2, 0x1 ;  /* 0x000000020b087211 */ /* 0x004fca00078608ff */
[----:B------:R-:W-:Y:S04]  /*c480*/  STL [R1+0x484], R8 ;  /* 0x0004840801007387 */ /* 0x000fe80000100800 */
[----:B------:R-:W2:Y:S04]  /*c490*/  LDL.LU R22, [R1+0x10] ;  /* 0x0000100001167983 */ /* 0x000ea80000300800 */
[----:B------:R0:W-:Y:S04]  /*c4a0*/  STL [R1+0x450], R7 ;  /* 0x0004500701007387 */ /* 0x0001e80000100800 */
[----:B0-----:R-:W2:Y:S01]  /*c4b0*/  LDL.LU R7, [R1+0xc] ;  /* 0x00000c0001077983 */ /* 0x001ea20000300800 */
[----:B------:R-:W-:-:S05]  /*c4c0*/  LEA R8, P2, R10, R2, 0x1 ;  /* 0x000000020a087211 */ /* 0x000fca00078408ff */
[----:B------:R0:W-:Y:S01]  /*c4d0*/  STL [R1+0x48c], R8 ;  /* 0x00048c0801007387 */ /* 0x0001e20000100800 */
[----:B------:R-:W-:-:S03]  /*c4e0*/  LEA.HI.X.SX32 R12, R12, R3, 0x1, P5 ;  /* 0x000000030c0c7211 */ /* 0x000fc600028f0eff */
[----:B0-----:R-:W2:Y:S04]  /*c4f0*/  LDL.LU R8, [R1+0x8] ;  /* 0x0000080001087983 */ /* 0x001ea80000300800 */
[----:B------:R0:W-:Y:S01]  /*c500*/  STL [R1+0x458], R14 ;  /* 0x0004580e01007387 */ /* 0x0001e20000100800 */
[----:B------:R-:W-:-:S03]  /*c510*/  LEA R15, P1, R9, R2, 0x1 ;  /* 0x00000002090f7211 */ /* 0x000fc600078208ff */
[----:B0-----:R-:W2:Y:S04]  /*c520*/  LDL.LU R14, [R1+0x4] ;  /* 0x00000400010e7983 */ /* 0x001ea80000300800 */
[----:B------:R0:W-:Y:S04]  /*c530*/  STL [R1+0x494], R15 ;  /* 0x0004940f01007387 */ /* 0x0001e80000100800 */
[----:B0-----:R-:W2:Y:S04]  /*c540*/  LDL.LU R15, [R1] ;  /* 0x00000000010f7983 */ /* 0x001ea80000300800 */
[----:B------:R3:W-:Y:S01]  /*c550*/  STL [R1+0x460], R13 ;  /* 0x0004600d01007387 */ /* 0x0007e20000100800 */
[----:B------:R-:W-:-:S02]  /*c560*/  LEA.HI.X.SX32 R18, R18, R3, 0x1, P4 ;  /* 0x0000000312127211 */ /* 0x000fc400020f0eff */
[-C--:B------:R-:W-:Y:S02]  /*c570*/  LEA.HI.X.SX32 R11, R11, R3.reuse, 0x1, P3 ;  /* 0x000000030b0b7211 */ /* 0x080fe400018f0eff */
[-C--:B------:R-:W-:Y:S02]  /*c580*/  LEA.HI.X.SX32 R10, R10, R3.reuse, 0x1, P2 ;  /* 0x000000030a0a7211 */ /* 0x080fe400010f0eff */
[----:B------:R-:W-:Y:S02]  /*c590*/  LEA.HI.X.SX32 R9, R9, R3, 0x1, P1 ;  /* 0x0000000309097211 */ /* 0x000fe400008f0eff */
[----:B---3--:R-:W-:-:S05]  /*c5a0*/  LEA R13, P6, R16, R2, 0x1 ;  /* 0x00000002100d7211 */ /* 0x008fca00078c08ff */
[----:B------:R0:W-:Y:S04]  /*c5b0*/  STL [R1+0x49c], R13 ;  /* 0x00049c0d01007387 */ /* 0x0001e80000100800 */
[----:B0-----:R-:W3:Y:S04]  /*c5c0*/  LDL.LU R13, [R1+0x6f8] ;  /* 0x0006f800010d7983 */ /* 0x001ee80000300800 */
[----:B------:R4:W-:Y:S02]  /*c5d0*/  STL [R1+0x468], R12 ;  /* 0x0004680c01007387 */ /* 0x0009e40000100800 */
[----:B----4-:R-:W-:-:S05]  /*c5e0*/  LEA R12, P5, R19, R2, 0x1 ;  /* 0x00000002130c7211 */ /* 0x010fca00078a08ff */
[----:B------:R0:W-:Y:S04]  /*c5f0*/  STL [R1+0x4a4], R12 ;  /* 0x0004a40c01007387 */ /* 0x0001e80000100800 */
[----:B0-----:R-:W4:Y:S04]  /*c600*/  LDL.LU R12, [R1+0x6f4] ;  /* 0x0006f400010c7983 */ /* 0x001f280000300800 */
[----:B------:R0:W-:Y:S02]  /*c610*/  STL [R1+0x470], R18 ;  /* 0x0004701201007387 */ /* 0x0001e40000100800 */
[----:B0-----:R-:W-:-:S05]  /*c620*/  LEA R18, P4, R20, R2, 0x1 ;  /* 0x0000000214127211 */ /* 0x001fca00078808ff */
[----:B------:R0:W-:Y:S04]  /*c630*/  STL [R1+0x4ac], R18 ;  /* 0x0004ac1201007387 */ /* 0x0001e80000100800 */
[----:B0-----:R-:W3:Y:S04]  /*c640*/  LDL.LU R18, [R1+0x6f0] ;  /* 0x0006f00001127983 */ /* 0x001ee80000300800 */
[----:B------:R5:W-:Y:S02]  /*c650*/  STL [R1+0x478], R11 ;  /* 0x0004780b01007387 */ /* 0x000be40000100800 */
[----:B-----5:R-:W-:-:S05]  /*c660*/  LEA R11, P3, R29, R2, 0x1 ;  /* 0x000000021d0b7211 */ /* 0x020fca00078608ff */
[----:B------:R0:W-:Y:S04]  /*c670*/  STL [R1+0x4b4], R11 ;  /* 0x0004b40b01007387 */ /* 0x0001e80000100800 */
[----:B0-----:R-:W5:Y:S04]  /*c680*/  LDL.LU R11, [R1+0x6ec] ;  /* 0x0006ec00010b7983 */ /* 0x001f680000300800 */
[----:B------:R0:W-:Y:S02]  /*c690*/  STL [R1+0x480], R10 ;  /* 0x0004800a01007387 */ /* 0x0001e40000100800 */
[----:B0-----:R-:W-:-:S05]  /*c6a0*/  LEA R10, P2, R28, R2, 0x1 ;  /* 0x000000021c0a7211 */ /* 0x001fca00078408ff */
[----:B------:R0:W-:Y:S01]  /*c6b0*/  STL [R1+0x4bc], R10 ;  /* 0x0004bc0a01007387 */ /* 0x0001e20000100800 */
[----:B------:R-:W-:-:S03]  /*c6c0*/  LEA.HI.X.SX32 R16, R16, R3, 0x1, P6 ;  /* 0x0000000310107211 */ /* 0x000fc600030f0eff */
[----:B0-----:R-:W4:Y:S04]  /*c6d0*/  LDL.LU R10, [R1+0x6e8] ;  /* 0x0006e800010a7983 */ /* 0x001f280000300800 */
[----:B------:R0:W-:Y:S02]  /*c6e0*/  STL [R1+0x488], R9 ;  /* 0x0004880901007387 */ /* 0x0001e40000100800 */
[----:B0-----:R-:W-:-:S05]  /*c6f0*/  LEA R9, P1, R25, R2, 0x1 ;  /* 0x0000000219097211 */ /* 0x001fca00078208ff */
[----:B------:R0:W-:Y:S01]  /*c700*/  STL [R1+0x4c4], R9 ;  /* 0x0004c40901007387 */ /* 0x0001e20000100800 */
[----:B------:R-:W-:-:S03]  /*c710*/  LEA.HI.X.SX32 R19, R19, R3, 0x1, P5 ;  /* 0x0000000313137211 */ /* 0x000fc600028f0eff */
[----:B0-----:R-:W3:Y:S04]  /*c720*/  LDL.LU R9, [R1+0x6e4] ;  /* 0x0006e40001097983 */ /* 0x001ee80000300800 */
[----:B------:R0:W-:Y:S02]  /*c730*/  STL [R1+0x490], R16 ;  /* 0x0004901001007387 */ /* 0x0001e40000100800 */
[----:B0-----:R-:W-:-:S05]  /*c740*/  LEA R16, P6, R21, R2, 0x1 ;  /* 0x0000000215107211 */ /* 0x001fca00078c08ff */
[----:B------:R0:W-:Y:S01]  /*c750*/  STL [R1+0x4cc], R16 ;  /* 0x0004cc1001007387 */ /* 0x0001e20000100800 */
[----:B------:R-:W-:-:S03]  /*c760*/  LEA.HI.X.SX32 R20, R20, R3, 0x1, P4 ;  /* 0x0000000314147211 */ /* 0x000fc600020f0eff */
[----:B0-----:R-:W5:Y:S04]  /*c770*/  LDL.LU R16, [R1+0x6e0] ;  /* 0x0006e00001107983 */ /* 0x001f680000300800 */
[----:B------:R0:W-:Y:S02]  /*c780*/  STL [R1+0x498], R19 ;  /* 0x0004981301007387 */ /* 0x0001e40000100800 */
[----:B0-----:R-:W-:-:S05]  /*c790*/  LEA R19, P5, R0, R2, 0x1 ;  /* 0x0000000200137211 */ /* 0x001fca00078a08ff */
[----:B------:R0:W-:Y:S04]  /*c7a0*/  STL [R1+0x4d4], R19 ;  /* 0x0004d41301007387 */ /* 0x0001e80000100800 */
[----:B0-----:R-:W4:Y:S04]  /*c7b0*/  LDL.LU R19, [R1+0x6dc] ;  /* 0x0006dc0001137983 */ /* 0x001f280000300800 */
[----:B------:R0:W-:Y:S02]  /*c7c0*/  STL [R1+0x4a0], R20 ;  /* 0x0004a01401007387 */ /* 0x0001e40000100800 */
[----:B0-----:R-:W-:-:S05]  /*c7d0*/  LEA R20, P4, R4, R2, 0x1 ;  /* 0x0000000204147211 */ /* 0x001fca00078808ff */
[----:B------:R0:W-:Y:S04]  /*c7e0*/  STL [R1+0x4dc], R20 ;  /* 0x0004dc1401007387 */ /* 0x0001e80000100800 */
[----:B0-----:R-:W3:Y:S01]  /*c7f0*/  LDL.LU R20, [R1+0x6d8] ;  /* 0x0006d80001147983 */ /* 0x001ee20000300800 */
[-C--:B------:R-:W-:Y:S02]  /*c800*/  LEA.HI.X.SX32 R29, R29, R3.reuse, 0x1, P3 ;  /* 0x000000031d1d7211 */ /* 0x080fe400018f0eff */
[----:B------:R-:W-:-:S03]  /*c810*/  LEA.HI.X.SX32 R28, R28, R3, 0x1, P2 ;  /* 0x000000031c1c7211 */ /* 0x000fc600010f0eff */
[----:B------:R0:W-:Y:S01]  /*c820*/  STL [R1+0x4a8], R29 ;  /* 0x0004a81d01007387 */ /* 0x0001e20000100800 */
[----:B------:R-:W-:Y:S02]  /*c830*/  LEA.HI.X.SX32 R21, R21, R3, 0x1, P6 ;  /* 0x0000000315157211 */ /* 0x000fe400030f0eff */
[----:B0-----:R-:W-:-:S05]  /*c840*/  LEA R29, P3, R5, R2, 0x1 ;  /* 0x00000002051d7211 */ /* 0x001fca00078608ff */
[----:B------:R0:W-:Y:S04]  /*c850*/  STL [R1+0x4e4], R29 ;  /* 0x0004e41d01007387 */ /* 0x0001e80000100800 */
[----:B------:R1:W-:Y:S01]  /*c860*/  STL [R1+0x4b0], R28 ;  /* 0x0004b01c01007387 */ /* 0x0003e20000100800 */
[-C--:B0-----:R-:W-:Y:S02]  /*c870*/  LEA R29, P2, R6, R2.reuse, 0x1 ;  /* 0x00000002061d7211 */ /* 0x081fe400078408ff */
[----:B-1----:R-:W-:Y:S02]  /*c880*/  LEA.HI.X.SX32 R28, R25, R3, 0x1, P1 ;  /* 0x00000003191c7211 */ /* 0x002fe400008f0eff */
[-C--:B--2---:R-:W-:Y:S01]  /*c890*/  LEA R25, P1, R22, R2.reuse, 0x1 ;  /* 0x0000000216197211 */ /* 0x084fe200078208ff */
[----:B------:R-:W-:Y:S04]  /*c8a0*/  STL [R1+0x4ec], R29 ;  /* 0x0004ec1d01007387 */ /* 0x000fe80000100800 */
[----:B------:R0:W-:Y:S04]  /*c8b0*/  STL [R1+0x4b8], R28 ;  /* 0x0004b81c01007387 */ /* 0x0001e80000100800 */
[----:B------:R1:W-:Y:S04]  /*c8c0*/  STL [R1+0x4f4], R25 ;  /* 0x0004f41901007387 */ /* 0x0003e80000100800 */
[----:B------:R2:W-:Y:S01]  /*c8d0*/  STL [R1+0x4c0], R21 ;  /* 0x0004c01501007387 */ /* 0x0005e20000100800 */
[----:B0-----:R-:W-:-:S02]  /*c8e0*/  LEA R28, P6, R7, R2, 0x1 ;  /* 0x00000002071c7211 */ /* 0x001fc400078c08ff */
[-C--:B-1----:R-:W-:Y:S02]  /*c8f0*/  LEA.HI.X.SX32 R25, R0, R3.reuse, 0x1, P5 ;  /* 0x0000000300197211 */ /* 0x082fe400028f0eff */
[-C--:B------:R-:W-:Y:S02]  /*c900*/  LEA.HI.X.SX32 R0, R4, R3.reuse, 0x1, P4 ;  /* 0x0000000304007211 */ /* 0x080fe400020f0eff */
[-C--:B--2---:R-:W-:Y:S01]  /*c910*/  LEA R21, P5, R8, R2.reuse, 0x1 ;  /* 0x0000000208157211 */ /* 0x084fe200078a08ff */
[----:B------:R-:W-:Y:S01]  /*c920*/  STL [R1+0x4fc], R28 ;  /* 0x0004fc1c01007387 */ /* 0x000fe20000100800 */
[-C--:B------:R-:W-:Y:S02]  /*c930*/  LEA R4, P4, R14, R2.reuse, 0x1 ;  /* 0x000000020e047211 */ /* 0x080fe400078808ff */
[----:B------:R-:W-:Y:S01]  /*c940*/  LEA.HI.X.SX32 R5, R5, R3, 0x1, P3 ;  /* 0x0000000305057211 */ /* 0x000fe200018f0eff */
[----:B------:R-:W-:Y:S04]  /*c950*/  STL [R1+0x4c8], R25 ;  /* 0x0004c81901007387 */ /* 0x000fe80000100800 */
[----:B------:R-:W-:Y:S04]  /*c960*/  STL [R1+0x504], R21 ;  /* 0x0005041501007387 */ /* 0x000fe80000100800 */
[----:B------:R0:W-:Y:S04]  /*c970*/  STL [R1+0x4d0], R0 ;  /* 0x0004d00001007387 */ /* 0x0001e80000100800 */
[----:B------:R1:W-:Y:S04]  /*c980*/  STL [R1+0x50c], R4 ;  /* 0x00050c0401007387 */ /* 0x0003e80000100800 */
[----:B------:R-:W-:Y:S01]  /*c990*/  STL [R1+0x4d8], R5 ;  /* 0x0004d80501007387 */ /* 0x000fe20000100800 */
[----:B0-----:R-:W-:-:S02]  /*c9a0*/  LEA R0, P3, R15, R2, 0x1 ;  /* 0x000000020f007211 */ /* 0x001fc400078608ff */
[----:B-1----:R-:W-:-:S03]  /*c9b0*/  LEA.HI.X.SX32 R4, R6, R3, 0x1, P2 ;  /* 0x0000000306047211 */ /* 0x002fc600010f0eff */
[----:B------:R0:W-:Y:S04]  /*c9c0*/  STL [R1+0x514], R0 ;  /* 0x0005140001007387 */ /* 0x0001e80000100800 */
[----:B------:R4:W-:Y:S01]  /*c9d0*/  STL [R1+0x4e0], R4 ;  /* 0x0004e00401007387 */ /* 0x0009e20000100800 */
[----:B0-----:R-:W-:Y:S02]  /*c9e0*/  LEA.HI.X.SX32 R0, R22, R3, 0x1, P1 ;  /* 0x0000000316007211 */ /* 0x001fe400008f0eff */
[----:B---3--:R-:W-:-:S05]  /*c9f0*/  LEA R5, P2, R20, R2, 0x1 ;  /* 0x0000000214057211 */ /* 0x008fca00078408ff */
[----:B------:R0:W-:Y:S04]  /*ca00*/  STL [R1+0x51c], R5 ;  /* 0x00051c0501007387 */ /* 0x0001e80000100800 */
[----:B------:R-:W2:Y:S01]  /*ca10*/  LDL.LU R22, [R1+0x5a0] ;  /* 0x0005a00001167983 */ /* 0x000ea20000300800 */
[----:B----4-:R-:W-:-:S03]  /*ca20*/  LEA R4, P1, R19, R2, 0x1 ;  /* 0x0000000213047211 */ /* 0x010fc600078208ff */
[----:B------:R1:W-:Y:S01]  /*ca30*/  STL [R1+0x4e8], R0 ;  /* 0x0004e80001007387 */ /* 0x0003e20000100800 */
[----:B0-----:R-:W-:-:S03]  /*ca40*/  LEA.HI.X.SX32 R5, R8, R3, 0x1, P5 ;  /* 0x0000000308057211 */ /* 0x001fc600028f0eff */
[----:B------:R5:W-:Y:S01]  /*ca50*/  STL [R1+0x524], R4 ;  /* 0x0005240401007387 */ /* 0x000be20000100800 */
[----:B-1----:R-:W-:Y:S02]  /*ca60*/  LEA.HI.X.SX32 R0, R7, R3, 0x1, P6 ;  /* 0x0000000307007211 */ /* 0x002fe400030f0eff */
[----:B-----5:R-:W-:-:S03]  /*ca70*/  LEA R4, P6, R16, R2, 0x1 ;  /* 0x0000000210047211 */ /* 0x020fc600078c08ff */
[----:B------:R0:W-:Y:S04]  /*ca80*/  STL [R1+0x4f0], R0 ;  /* 0x0004f00001007387 */ /* 0x0001e80000100800 */
[----:B------:R1:W-:Y:S01]  /*ca90*/  STL [R1+0x52c], R4 ;  /* 0x00052c0401007387 */ /* 0x0003e20000100800 */
[----:B0-----:R-:W-:-:S03]  /*caa0*/  LEA R0, P5, R9, R2, 0x1 ;  /* 0x0000000209007211 */ /* 0x001fc600078a08ff */
[----:B------:R0:W-:Y:S01]  /*cab0*/  STL [R1+0x4f8], R5 ;  /* 0x0004f80501007387 */ /* 0x0001e20000100800 */
[----:B-1----:R-:W-:-:S03]  /*cac0*/  LEA.HI.X.SX32 R4, R14, R3, 0x1, P4 ;  /* 0x000000030e047211 */ /* 0x002fc600020f0eff */
[----:B------:R1:W-:Y:S01]  /*cad0*/  STL [R1+0x534], R0 ;  /* 0x0005340001007387 */ /* 0x0003e20000100800 */
[----:B0-----:R-:W-:-:S03]  /*cae0*/  LEA R5, P4, R10, R2, 0x1 ;  /* 0x000000020a057211 */ /* 0x001fc600078808ff */
[----:B------:R0:W-:Y:S01]  /*caf0*/  STL [R1+0x500], R4 ;  /* 0x0005000401007387 */ /* 0x0001e20000100800 */
[----:B-1----:R-:W-:-:S03]  /*cb00*/  LEA.HI.X.SX32 R0, R15, R3, 0x1, P3 ;  /* 0x000000030f007211 */ /* 0x002fc600018f0eff */
[----:B------:R1:W-:Y:S04]  /*cb10*/  STL [R1+0x53c], R5 ;  /* 0x00053c0501007387 */ /* 0x0003e80000100800 */
[----:B------:R3:W-:Y:S01]  /*cb20*/  STL [R1+0x508], R0 ;  /* 0x0005080001007387 */ /* 0x0007e20000100800 */
[----:B0-----:R-:W-:Y:S02]  /*cb30*/  LEA R4, P3, R11, R2, 0x1 ;  /* 0x000000020b047211 */ /* 0x001fe400078608ff */
[----:B-1----:R-:W-:-:S03]  /*cb40*/  LEA.HI.X.SX32 R5, R20, R3, 0x1, P2 ;  /* 0x0000000314057211 */ /* 0x002fc600010f0eff */
[----:B------:R0:W-:Y:S01]  /*cb50*/  STL [R1+0x544], R4 ;  /* 0x0005440401007387 */ /* 0x0001e20000100800 */
[----:B---3--:R-:W-:-:S03]  /*cb60*/  LEA R0, P2, R18, R2, 0x1 ;  /* 0x0000000212007211 */ /* 0x008fc600078408ff */
[----:B------:R1:W-:Y:S04]  /*cb70*/  STL [R1+0x510], R5 ;  /* 0x0005100501007387 */ /* 0x0003e80000100800 */
[----:B------:R3:W-:Y:S01]  /*cb80*/  STL [R1+0x54c], R0 ;  /* 0x00054c0001007387 */ /* 0x0007e20000100800 */
[----:B0-----:R-:W-:Y:S02]  /*cb90*/  LEA.HI.X.SX32 R4, R19, R3, 0x1, P1 ;  /* 0x0000000313047211 */ /* 0x001fe400008f0eff */
[----:B-1----:R-:W-:-:S03]  /*cba0*/  LEA R5, P1, R12, R2, 0x1 ;  /* 0x000000020c057211 */ /* 0x002fc600078208ff */
[----:B------:R0:W-:Y:S01]  /*cbb0*/  STL [R1+0x518], R4 ;  /* 0x0005180401007387 */ /* 0x0001e20000100800 */
[----:B---3--:R-:W-:-:S03]  /*cbc0*/  LEA.HI.X.SX32 R0, R16, R3, 0x1, P6 ;  /* 0x0000000310007211 */ /* 0x008fc600030f0eff */
[----:B------:R1:W-:Y:S01]  /*cbd0*/  STL [R1+0x550], R5 ;  /* 0x0005500501007387 */ /* 0x0003e20000100800 */
[----:B------:R-:W-:-:S03]  /*cbe0*/  IMAD R27, R27, UR4, RZ ;  /* 0x000000041b1b7c24 */ /* 0x000fc6000f8e02ff */
[----:B------:R3:W-:Y:S01]  /*cbf0*/  STL [R1+0x520], R0 ;  /* 0x0005200001007387 */ /* 0x0007e20000100800 */
[----:B0-----:R-:W-:Y:S02]  /*cc00*/  LEA R4, P6, R13, R2, 0x1 ;  /* 0x000000020d047211 */ /* 0x001fe400078c08ff */
[----:B-1----:R-:W-:-:S03]  /*cc10*/  LEA.HI.X.SX32 R5, R9, R3, 0x1, P5 ;  /* 0x0000000309057211 */ /* 0x002fc600028f0eff */
[----:B------:R0:W-:Y:S01]  /*cc20*/  STL [R1+0x554], R4 ;  /* 0x0005540401007387 */ /* 0x0001e20000100800 */
[----:B---3--:R-:W-:-:S03]  /*cc30*/  LEA R0, P5, R17, R2, 0x1 ;  /* 0x0000000211007211 */ /* 0x008fc600078a08ff */
[----:B------:R1:W-:Y:S01]  /*cc40*/  STL [R1+0x528], R5 ;  /* 0x0005280501007387 */ /* 0x0003e20000100800 */
[----:B------:R-:W-:-:S03]  /*cc50*/  IMAD R26, R26, UR4, RZ ;  /* 0x000000041a1a7c24 */ /* 0x000fc6000f8e02ff */
[----:B------:R3:W-:Y:S01]  /*cc60*/  STL [R1+0x558], R0 ;  /* 0x0005580001007387 */ /* 0x0007e20000100800 */
[----:B0-----:R-:W-:Y:S01]  /*cc70*/  LEA.HI.X.SX32 R4, R10, R3, 0x1, P4 ;  /* 0x000000030a047211 */ /* 0x001fe200020f0eff */
[----:B------:R-:W-:Y:S01]  /*cc80*/  IMAD R24, R24, UR4, RZ ;  /* 0x0000000418187c24 */ /* 0x000fe2000f8e02ff */
[----:B-1----:R-:W-:-:S03]  /*cc90*/  LEA R5, P4, R27, R2, 0x1 ;  /* 0x000000021b057211 */ /* 0x002fc600078808ff */
[----:B------:R0:W-:Y:S01]  /*cca0*/  STL [R1+0x530], R4 ;  /* 0x0005300401007387 */ /* 0x0001e20000100800 */
[----:B---3--:R-:W-:-:S03]  /*ccb0*/  LEA.HI.X.SX32 R0, R11, R3, 0x1, P3 ;  /* 0x000000030b007211 */ /* 0x008fc600018f0eff */
[----:B------:R1:W-:Y:S01]  /*ccc0*/  STL [R1+0x568], R5 ;  /* 0x0005680501007387 */ /* 0x0003e20000100800 */
[----:B------:R-:W-:Y:S01]  /*ccd0*/  IMAD R23, R23, UR4, RZ ;  /* 0x0000000417177c24 */ /* 0x000fe2000f8e02ff */
[----:B------:R-:W-:Y:S02]  /*cce0*/  ULDC UR4, c[0x0][0x23c] ;  /* 0x00008f0000047ab9 */ /* 0x000fe40000000800 */
[----:B------:R3:W-:Y:S01]  /*ccf0*/  STL [R1+0x538], R0 ;  /* 0x0005380001007387 */ /* 0x0007e20000100800 */
[----:B0-----:R-:W-:Y:S02]  /*cd00*/  LEA R4, P3, R26, R2, 0x1 ;  /* 0x000000021a047211 */ /* 0x001fe400078608ff */
[----:B-1----:R-:W-:-:S03]  /*cd10*/  LEA.HI.X.SX32 R5, R18, R3, 0x1, P2 ;  /* 0x0000000312057211 */ /* 0x002fc600010f0eff */
[----:B------:R0:W-:Y:S01]  /*cd20*/  STL [R1+0x570], R4 ;  /* 0x0005700401007387 */ /* 0x0001e20000100800 */
[----:B---3--:R-:W-:-:S03]  /*cd30*/  LEA R0, P2, R24, R2, 0x1 ;  /* 0x0000000218007211 */ /* 0x008fc600078408ff */
[----:B------:R-:W-:Y:S04]  /*cd40*/  STL [R1+0x540], R5 ;  /* 0x0005400501007387 */ /* 0x000fe80000100800 */
[----:B------:R1:W-:Y:S01]  /*cd50*/  STL [R1+0x578], R0 ;  /* 0x0005780001007387 */ /* 0x0003e20000100800 */
[----:B0-----:R-:W-:Y:S02]  /*cd60*/  LEA.HI.X.SX32 R4, R12, R3, 0x1, P1 ;  /* 0x000000030c047211 */ /* 0x001fe400008f0eff */
[----:B------:R-:W-:-:S03]  /*cd70*/  LEA R2, P1, R23, R2, 0x1 ;  /* 0x0000000217027211 */ /* 0x000fc600078208ff */
[----:B------:R0:W-:Y:S01]  /*cd80*/  STL [R1+0x548], R4 ;  /* 0x0005480401007387 */ /* 0x0001e20000100800 */
[----:B-1----:R-:W-:-:S03]  /*cd90*/  LEA.HI.X.SX32 R0, R13, R3, 0x1, P6 ;  /* 0x000000030d007211 */ /* 0x002fc600030f0eff */
[----:B------:R1:W-:Y:S04]  /*cda0*/  STL [R1+0x580], R2 ;  /* 0x0005800201007387 */ /* 0x0003e80000100800 */
[----:B------:R3:W-:Y:S01]  /*cdb0*/  STL [R1+0x198], R0 ;  /* 0x0001980001007387 */ /* 0x0007e20000100800 */
[-C--:B0-----:R-:W-:Y:S01]  /*cdc0*/  LEA.HI.X.SX32 R4, R17, R3.reuse, 0x1, P5 ;  /* 0x0000000311047211 */ /* 0x081fe200028f0eff */
[----:B------:R-:W0:Y:S01]  /*cdd0*/  S2R R15, SR_TID.X ;  /* 0x00000000000f7919 */ /* 0x000e220000002100 */
[-C--:B-1----:R-:W-:Y:S02]  /*cde0*/  LEA.HI.X.SX32 R2, R27, R3.reuse, 0x1, P4 ;  /* 0x000000031b027211 */ /* 0x082fe400020f0eff */
[-C--:B---3--:R-:W-:Y:S01]  /*cdf0*/  LEA.HI.X.SX32 R0, R26, R3.reuse, 0x1, P3 ;  /* 0x000000031a007211 */ /* 0x088fe200018f0eff */
[----:B------:R1:W-:Y:S04]  /*ce00*/  STL [R1+0x19c], R4 ;  /* 0x00019c0401007387 */ /* 0x0003e80000100800 */
[----:B------:R3:W-:Y:S04]  /*ce10*/  STL [R1+0x1a0], R2 ;  /* 0x0001a00201007387 */ /* 0x0007e80000100800 */
[----:B------:R2:W-:Y:S01]  /*ce20*/  STL [R1+0x1a4], R0 ;  /* 0x0001a40001007387 */ /* 0x0005e20000100800 */
[----:B-1----:R-:W-:-:S02]  /*ce30*/  LEA.HI.X.SX32 R4, R24, R3, 0x1, P2 ;  /* 0x0000000318047211 */ /* 0x002fc400010f0eff */
[----:B---3--:R-:W-:-:S03]  /*ce40*/  LEA.HI.X.SX32 R2, R23, R3, 0x1, P1 ;  /* 0x0000000317027211 */ /* 0x008fc600008f0eff */
[----:B------:R-:W-:Y:S04]  /*ce50*/  STL [R1+0x1a8], R4 ;  /* 0x0001a80401007387 */ /* 0x000fe80000100800 */
[----:B------:R1:W-:Y:S01]  /*ce60*/  STL [R1+0x1ac], R2 ;  /* 0x0001ac0201007387 */ /* 0x0003e20000100800 */
[----:B0-----:R-:W-:-:S04]  /*ce70*/  SHF.R.U32.HI R14, RZ, 0x5, R15 ;  /* 0x00000005ff0e7819 */ /* 0x001fc8000001160f */
[----:B------:R-:W-:-:S04]  /*ce80*/  SGXT.U32 R14, R14, 0x2 ;  /* 0x000000020e0e781a */ /* 0x000fc80000000000 */
[C---:B------:R-:W-:Y:S02]  /*ce90*/  LOP3.LUT R8, R14.reuse, 0x6c, RZ, 0xfc, !PT ;  /* 0x0000006c0e087812 */ /* 0x040fe400078efcff */
[----:B------:R-:W-:Y:S02]  /*cea0*/  LOP3.LUT R14, R14, 0x68, RZ, 0xfc, !PT ;  /* 0x000000680e0e7812 */ /* 0x000fe400078efcff */
[----:B--2---:R-:W-:Y:S01]  /*ceb0*/  LEA.HI.X.SX32 R0, R22, UR11, 0x1, P0 ;  /* 0x0000000b16007c11 */ /* 0x004fe200080f0eff */
[----:B------:R-:W-:Y:S01]  /*cec0*/  ULDC UR11, c[0x0][0x238] ;  /* 0x00008e00000b7ab9 */ /* 0x000fe20000000800 */
[----:B------:R-:W1:Y:S03]  /*ced0*/  S2R R22, SR_TID.X ;  /* 0x0000000000167919 */ /* 0x000e660000002100 */
[----:B------:R-:W-:Y:S04]  /*cee0*/  STL [R1+0x620], R0 ;  /* 0x0006200001007387 */ /* 0x000fe80000100800 */
[----:B------:R-:W-:Y:S01]  /*cef0*/  STL [R1+0x610], RZ ;  /* 0x000610ff01007387 */ /* 0x000fe20000100800 */
[----:B-1----:R-:W-:-:S05]  /*cf00*/  IMAD.SHL.U32 R2, R22, 0x8, RZ ;  /* 0x0000000816027824 */ /* 0x002fca00078e00ff */
[----:B------:R0:W-:Y:S02]  /*cf10*/  STL [R1+0x670], R2 ;  /* 0x0006700201007387 */ /* 0x0001e40000100800 */
[----:B0-----:R-:W-:Y:S02]  /*cf20*/  IMAD R2, R8, UR5, RZ ;  /* 0x0000000508027c24 */ /* 0x001fe4000f8e02ff */
[----:B------:R-:W-:Y:S02]  /*cf30*/  IMAD R2, R14, UR6, RZ ;  /* 0x000000060e027c24 */ /* 0x000fe4000f8e02ff */
[----:B------:R-:W0:Y:S01]  /*cf40*/  S2R R14, SR_TID.X ;  /* 0x00000000000e7919 */ /* 0x000e220000002100 */
[----:B------:R-:W-:-:S04]  /*cf50*/  SHF.R.U32.HI R8, RZ, 0x5, R15 ;  /* 0x00000005ff087819 */ /* 0x000fc8000001160f */
[----:B------:R-:W-:Y:S02]  /*cf60*/  SGXT.U32 R8, R8, 0x2 ;  /* 0x000000020808781a */ /* 0x000fe40000000000 */
[----:B------:R-:W-:Y:S02]  /*cf70*/  SHF.R.U32.HI R15, RZ, 0x5, R15 ;  /* 0x00000005ff0f7819 */ /* 0x000fe4000001160f */
[C---:B------:R-:W-:Y:S02]  /*cf80*/  LOP3.LUT R6, R8.reuse, 0x64, RZ, 0xfc, !PT ;  /* 0x0000006408067812 */ /* 0x040fe400078efcff */
[C---:B------:R-:W-:Y:S02]  /*cf90*/  LOP3.LUT R7, R8.reuse, 0x60, RZ, 0xfc, !PT ;  /* 0x0000006008077812 */ /* 0x040fe400078efcff */
[----:B------:R-:W-:Y:S02]  /*cfa0*/  LOP3.LUT R8, R8, 0x5c, RZ, 0xfc, !PT ;  /* 0x0000005c08087812 */ /* 0x000fe400078efcff */
[----:B------:R-:W-:Y:S01]  /*cfb0*/  SGXT.U32 R15, R15, 0x2 ;  /* 0x000000020f0f781a */ /* 0x000fe20000000000 */
[----:B------:R-:W-:-:S02]  /*cfc0*/  IMAD R3, R7, UR11, RZ ;  /* 0x0000000b07037c24 */ /* 0x000fc4000f8e02ff */
[----:B------:R-:W-:Y:S01]  /*cfd0*/  IMAD R2, R8, UR12, RZ ;  /* 0x0000000c08027c24 */ /* 0x000fe2000f8e02ff */
[C---:B------:R-:W-:Y:S02]  /*cfe0*/  LOP3.LUT R7, R15.reuse, 0x58, RZ, 0xfc, !PT ;  /* 0x000000580f077812 */ /* 0x040fe400078efcff */
[----:B------:R-:W-:-:S03]  /*cff0*/  LOP3.LUT R8, R15, 0x54, RZ, 0xfc, !PT ;  /* 0x000000540f087812 */ /* 0x000fc600078efcff */
[----:B------:R-:W-:Y:S01]  /*d000*/  IMAD R3, R7, UR13, RZ ;  /* 0x0000000d07037c24 */ /* 0x000fe2000f8e02ff */
[----:B0-----:R-:W-:-:S04]  /*d010*/  SHF.R.U32.HI R15, RZ, 0x5, R14 ;  /* 0x00000005ff0f7819 */ /* 0x001fc8000001160e */
[----:B------:R-:W-:Y:S01]  /*d020*/  SGXT.U32 R15, R15, 0x2 ;  /* 0x000000020f0f781a */ /* 0x000fe20000000000 */
[----:B------:R-:W-:-:S03]  /*d030*/  IMAD R2, R8, UR14, RZ ;  /* 0x0000000e08027c24 */ /* 0x000fc6000f8e02ff */
[C---:B------:R-:W-:Y:S02]  /*d040*/  LOP3.LUT R7, R15.reuse, 0x50, RZ, 0xfc, !PT ;  /* 0x000000500f077812 */ /* 0x040fe400078efcff */
[----:B------:R-:W-:Y:S02]  /*d050*/  LOP3.LUT R8, R15, 0x4c, RZ, 0xfc, !PT ;  /* 0x0000004c0f087812 */ /* 0x000fe400078efcff */
[----:B------:R-:W0:Y:S01]  /*d060*/  S2R R15, SR_TID.X ;  /* 0x00000000000f7919 */ /* 0x000e220000002100 */
[----:B------:R-:W-:Y:S01]  /*d070*/  SHF.R.U32.HI R14, RZ, 0x5, R14 ;  /* 0x00000005ff0e7819 */ /* 0x000fe2000001160e */
[----:B------:R-:W-:Y:S02]  /*d080*/  IMAD R2, R7, UR15, RZ ;  /* 0x0000000f07027c24 */ /* 0x000fe4000f8e02ff */
[----:B------:R-:W1:Y:S01]  /*d090*/  LDC R7, c[0x0][0x230] ;  /* 0x00008c00ff077b82 */ /* 0x000e620000000800 */
[----:B------:R-:W-:Y:S01]  /*d0a0*/  SGXT.U32 R14, R14, 0x2 ;  /* 0x000000020e0e781a */ /* 0x000fe20000000000 */
[----:B------:R-:W-:Y:S01]  /*d0b0*/  IMAD R3, R8, UR16, RZ ;  /* 0x0000001008037c24 */ /* 0x000fe2000f8e02ff */
[----:B------:R-:W-:-:S02]  /*d0c0*/  LOP3.LUT R0, R22, 0x7f, RZ, 0xc0, !PT ;  /* 0x0000007f16007812 */ /* 0x000fc400078ec0ff */
[----:B------:R-:W-:-:S03]  /*d0d0*/  LOP3.LUT R8, R14, 0x48, RZ, 0xfc, !PT ;  /* 0x000000480e087812 */ /* 0x000fc600078efcff */
[----:B------:R-:W-:Y:S02]  /*d0e0*/  IMAD R2, R0, UR4, RZ ;  /* 0x0000000400027c24 */ /* 0x000fe4000f8e02ff */
[----:B------:R-:W-:Y:S01]  /*d0f0*/  IMAD R0, R8, UR17, RZ ;  /* 0x0000001108007c24 */ /* 0x000fe2000f8e02ff */
[--C-:B0-----:R-:W-:Y:S02]  /*d100*/  SHF.R.U32.HI R14, RZ, 0x5, R15.reuse ;  /* 0x00000005ff0e7819 */ /* 0x101fe4000001160f */
[----:B------:R-:W-:Y:S02]  /*d110*/  SHF.R.U32.HI R15, RZ, 0x5, R15 ;  /* 0x00000005ff0f7819 */ /* 0x000fe4000001160f */
[----:B------:R-:W-:Y:S02]  /*d120*/  SGXT.U32 R14, R14, 0x2 ;  /* 0x000000020e0e781a */ /* 0x000fe40000000000 */
[----:B------:R-:W-:Y:S02]  /*d130*/  SGXT.U32 R15, R15, 0x2 ;  /* 0x000000020f0f781a */ /* 0x000fe40000000000 */
[----:B------:R-:W-:Y:S01]  /*d140*/  LOP3.LUT R8, R14, 0x44, RZ, 0xfc, !PT ;  /* 0x000000440e087812 */ /* 0x000fe200078efcff */
[----:B-1----:R-:W-:Y:S01]  /*d150*/  VIADD R7, R7, 0x7f ;  /* 0x0000007f07077836 */ /* 0x002fe20000000000 */
[----:B------:R-:W0:Y:S03]  /*d160*/  S2R R14, SR_TID.X ;  /* 0x00000000000e7919 */ /* 0x000e260000002100 */
[----:B------:R-:W-:Y:S01]  /*d170*/  IMAD R0, R8, UR18, RZ ;  /* 0x0000001208007c24 */ /* 0x000fe2000f8e02ff */
[----:B------:R-:W-:-:S02]  /*d180*/  LOP3.LUT R8, R15, 0x40, RZ, 0xfc, !PT ;  /* 0x000000400f087812 */ /* 0x000fc400078efcff */
[----:B------:R-:W-:-:S05]  /*d190*/  LOP3.LUT R15, R15, 0x3c, RZ, 0xfc, !PT ;  /* 0x0000003c0f0f7812 */ /* 0x000fca00078efcff */
[----:B------:R-:W-:Y:S01]  /*d1a0*/  IMAD R0, R15, UR20, RZ ;  /* 0x000000140f007c24 */ /* 0x000fe2000f8e02ff */
[----:B------:R-:W-:-:S04]  /*d1b0*/  SHF.R.S32.HI R15, RZ, 0x1f, R7 ;  /* 0x0000001fff0f7819 */ /* 0x000fc80000011407 */
[----:B------:R-:W-:Y:S01]  /*d1c0*/  LEA.HI R15, R15, R7, RZ, 0x7 ;  /* 0x000000070f0f7211 */ /* 0x000fe200078f38ff */
[----:B------:R-:W-:-:S03]  /*d1d0*/  IMAD R3, R8, UR19, RZ ;  /* 0x0000001308037c24 */ /* 0x000fc6000f8e02ff */
[----:B------:R-:W-:Y:S02]  /*d1e0*/  SHF.R.S32.HI R3, RZ, 0x7, R15 ;  /* 0x00000007ff037819 */ /* 0x000fe4000001140f */
[----:B------:R-:W1:Y:S01]  /*d1f0*/  S2R R15, SR_TID.X ;  /* 0x00000000000f7919 */ /* 0x000e620000002100 */
[----:B------:R-:W-:Y:S04]  /*d200*/  STL [R1+0x614], RZ ;  /* 0x000614ff01007387 */ /* 0x000fe80000100800 */
[----:B------:R-:W-:Y:S01]  /*d210*/  STL [R1+0x618], RZ ;  /* 0x000618ff01007387 */ /* 0x000fe20000100800 */
[----:B0-----:R-:W-:-:S03]  /*d220*/  SHF.R.U32.HI R14, RZ, 0x5, R14 ;  /* 0x00000005ff0e7819 */ /* 0x001fc6000001160e */
[----:B------:R-:W-:Y:S01]  /*d230*/  STL [R1+0x61c], RZ ;  /* 0x00061cff01007387 */ /* 0x000fe20000100800 */
[----:B------:R-:W-:-:S03]  /*d240*/  SGXT.U32 R14, R14, 0x2 ;  /* 0x000000020e0e781a */ /* 0x000fc60000000000 */
[----:B------:R-:W-:Y:S04]  /*d250*/  STL [R1+0x600], RZ ;  /* 0x000600ff01007387 */ /* 0x000fe80000100800 */
[----:B------:R-:W-:Y:S01]  /*d260*/  STL [R1+0x604], RZ ;  /* 0x000604ff01007387 */ /* 0x000fe20000100800 */
[----:B------:R-:W-:-:S03]  /*d270*/  LOP3.LUT R8, R14, 0x38, RZ, 0xfc, !PT ;  /* 0x000000380e087812 */ /* 0x000fc600078efcff */
[----:B------:R-:W-:Y:S01]  /*d280*/  STL [R1+0x608], RZ ;  /* 0x000608ff01007387 */ /* 0x000fe20000100800 */
[----:B------:R-:W-:-:S03]  /*d290*/  LOP3.LUT R14, R14, 0x34, RZ, 0xfc, !PT ;  /* 0x000000340e0e7812 */ /* 0x000fc600078efcff */
[----:B------:R-:W-:Y:S04]  /*d2a0*/  STL [R1+0x60c], RZ ;  /* 0x00060cff01007387 */ /* 0x000fe80000100800 */
[----:B------:R-:W-:Y:S04]  /*d2b0*/  STL [R1+0x5f0], RZ ;  /* 0x0005f0ff01007387 */ /* 0x000fe80000100800 */
[----:B------:R-:W-:Y:S01]  /*d2c0*/  STL [R1+0x5f4], RZ ;  /* 0x0005f4ff01007387 */ /* 0x000fe20000100800 */
[----:B------:R-:W-:Y:S01]  /*d2d0*/  IMAD R4, R6, UR10, RZ ;  /* 0x0000000a06047c24 */ /* 0x000fe2000f8e02ff */
[----:B------:R-:W-:-:S02]  /*d2e0*/  SHF.R.S32.HI R0, RZ, 0x1f, R2 ;  /* 0x0000001fff007819 */ /* 0x000fc40000011402 */
[----:B------:R-:W-:Y:S01]  /*d2f0*/  STL [R1+0x5f8], RZ ;  /* 0x0005f8ff01007387 */ /* 0x000fe20000100800 */
[----:B------:R-:W-:Y:S01]  /*d300*/  IMAD R4, R14, UR22, RZ ;  /* 0x000000160e047c24 */ /* 0x000fe2000f8e02ff */
[----:B------:R-:W-:Y:S02]  /*d310*/  ULDC UR10, c[0x0][0x238] ;  /* 0x00008e00000a7ab9 */ /* 0x000fe40000000800 */
[----:B------:R-:W-:Y:S01]  /*d320*/  STL [R1+0x5fc], RZ ;  /* 0x0005fcff01007387 */ /* 0x000fe20000100800 */
[----:B-1----:R-:W-:-:S03]  /*d330*/  SHF.R.U32.HI R14, RZ, 0x5, R15 ;  /* 0x00000005ff0e7819 */ /* 0x002fc6000001160f */
[----:B------:R-:W-:Y:S04]  /*d340*/  STL [R1+0x5e0], RZ ;  /* 0x0005e0ff01007387 */ /* 0x000fe80000100800 */
[----:B------:R-:W-:Y:S04]  /*d350*/  STL [R1+0x5e4], RZ ;  /* 0x0005e4ff01007387 */ /* 0x000fe80000100800 */
[----:B------:R-:W-:Y:S04]  /*d360*/  STL [R1+0x5e8], RZ ;  /* 0x0005e8ff01007387 */ /* 0x000fe80000100800 */
[----:B------:R-:W-:Y:S01]  /*d370*/  STL [R1+0x5ec], RZ ;  /* 0x0005ecff01007387 */ /* 0x000fe20000100800 */
[----:B------:R-:W-:-:S03]  /*d380*/  SGXT.U32 R14, R14, 0x2 ;  /* 0x000000020e0e781a */ /* 0x000fc60000000000 */
[----:B------:R-:W-:Y:S04]  /*d390*/  STL [R1+0x5d0], RZ ;  /* 0x0005d0ff01007387 */ /* 0x000fe80000100800 */
[----:B------:R-:W-:Y:S04]  /*d3a0*/  STL [R1+0x5d4], RZ ;  /* 0x0005d4ff01007387 */ /* 0x000fe80000100800 */
[----:B------:R-:W-:Y:S01]  /*d3b0*/  STL [R1+0x5d8], RZ ;  /* 0x0005d8ff01007387 */ /* 0x000fe20000100800 */
[----:B------:R-:W-:-:S03]  /*d3c0*/  IMAD R5, R8, UR21, RZ ;  /* 0x0000001508057c24 */ /* 0x000fc6000f8e02ff */
[----:B------:R-:W-:Y:S01]  /*d3d0*/  STL [R1+0x5dc], RZ ;  /* 0x0005dcff01007387 */ /* 0x000fe20000100800 */
[----:B------:R-:W-:-:S03]  /*d3e0*/  SHF.R.U32.HI R15, RZ, 0x5, R15 ;  /* 0x00000005ff0f7819 */ /* 0x000fc6000001160f */
[----:B------:R0:W-:Y:S01]  /*d3f0*/  STL [R1+0x628], R3 ;  /* 0x0006280301007387 */ /* 0x0001e20000100800 */
[----:B------:R-:W-:-:S03]  /*d400*/  LOP3.LUT R7, R14, 0x30, RZ, 0xfc, !PT ;  /* 0x000000300e077812 */ /* 0x000fc600078efcff */
[----:B------:R1:W-:Y:S01]  /*d410*/  STL [R1+0x5c0], RZ ;  /* 0x0005c0ff01007387 */ /* 0x0003e20000100800 */
[----:B------:R-:W-:-:S03]  /*d420*/  LOP3.LUT R8, R14, 0x2c, RZ, 0xfc, !PT ;  /* 0x0000002c0e087812 */ /* 0x000fc600078efcff */
[----:B------:R1:W-:Y:S01]  /*d430*/  STL [R1+0x5c4], RZ ;  /* 0x0005c4ff01007387 */ /* 0x0003e20000100800 */
[----:B------:R-:W-:-:S03]  /*d440*/  LOP3.LUT R14, R14, 0x28, RZ, 0xfc, !PT ;  /* 0x000000280e0e7812 */ /* 0x000fc600078efcff */
[----:B------:R1:W-:Y:S01]  /*d450*/  STL [R1+0x5c8], RZ ;  /* 0x0005c8ff01007387 */ /* 0x0003e20000100800 */
[----:B------:R-:W-:-:S03]  /*d460*/  SGXT.U32 R15, R15, 0x2 ;  /* 0x000000020f0f781a */ /* 0x000fc60000000000 */
[----:B------:R1:W-:Y:S04]  /*d470*/  STL [R1+0x5cc], RZ ;  /* 0x0005ccff01007387 */ /* 0x0003e80000100800 */
[----:B------:R1:W-:Y:S01]  /*d480*/  STL [R1+0x5b0], RZ ;  /* 0x0005b0ff01007387 */ /* 0x0003e20000100800 */
[----:B------:R-:W-:-:S03]  /*d490*/  IMAD R4, R8, UR24, RZ ;  /* 0x0000001808047c24 */ /* 0x000fc6000f8e02ff */
[----:B------:R1:W-:Y:S01]  /*d4a0*/  STL [R1+0x5b4], RZ ;  /* 0x0005b4ff01007387 */ /* 0x0003e20000100800 */
[----:B0-----:R-:W-:-:S03]  /*d4b0*/  IMAD R3, R14, UR25, RZ ;  /* 0x000000190e037c24 */ /* 0x001fc6000f8e02ff */
[----:B------:R1:W-:Y:S01]  /*d4c0*/  STL [R1+0x5b8], RZ ;  /* 0x0005b8ff01007387 */ /* 0x0003e20000100800 */
[----:B------:R-:W-:-:S03]  /*d4d0*/  LOP3.LUT R8, R15, 0x24, RZ, 0xfc, !PT ;  /* 0x000000240f087812 */ /* 0x000fc600078efcff */
[----:B------:R1:W-:Y:S01]  /*d4e0*/  STL [R1+0x5bc], RZ ;  /* 0x0005bcff01007387 */ /* 0x0003e20000100800 */
[----:B------:R-:W-:-:S03]  /*d4f0*/  LOP3.LUT R14, R15, 0x20, RZ, 0xfc, !PT ;  /* 0x000000200f0e7812 */ /* 0x000fc600078efcff */
[----:B------:R1:W-:Y:S01]  /*d500*/  STL [R1+0x5a0], RZ ;  /* 0x0005a0ff01007387 */ /* 0x0003e20000100800 */
[----:B------:R-:W-:-:S03]  /*d510*/  SHF.R.U32.HI R15, RZ, 0x5, R22 ;  /* 0x00000005ff0f7819 */ /* 0x000fc60000011616 */
[----:B------:R1:W-:Y:S04]  /*d520*/  STL [R1+0x5a4], RZ ;  /* 0x0005a4ff01007387 */ /* 0x0003e80000100800 */
[----:B------:R1:W-:Y:S01]  /*d530*/  STL [R1+0x5a8], RZ ;  /* 0x0005a8ff01007387 */ /* 0x0003e20000100800 */
[----:B------:R-:W-:-:S03]  /*d540*/  SGXT.U32 R15, R15, 0x2 ;  /* 0x000000020f0f781a */ /* 0x000fc60000000000 */
[----:B------:R1:W-:Y:S01]  /*d550*/  STL [R1+0x5ac], RZ ;  /* 0x0005acff01007387 */ /* 0x0003e20000100800 */
[----:B------:R-:W-:Y:S01]  /*d560*/  IMAD R4, R8, UR26, RZ ;  /* 0x0000001a08047c24 */ /* 0x000fe2000f8e02ff */
[----:B------:R-:W-:Y:S01]  /*d570*/  SHF.R.U32.HI R22, RZ, 0x5, R22 ;  /* 0x00000005ff167819 */ /* 0x000fe20000011616 */
[----:B------:R-:W-:Y:S01]  /*d580*/  IMAD R3, R14, UR27, RZ ;  /* 0x0000001b0e037c24 */ /* 0x000fe2000f8e02ff */
[C---:B------:R-:W-:Y:S02]  /*d590*/  LOP3.LUT R8, R15.reuse, 0x1c, RZ, 0xfc, !PT ;  /* 0x0000001c0f087812 */ /* 0x040fe400078efcff */
[C---:B------:R-:W-:Y:S02]  /*d5a0*/  LOP3.LUT R14, R15.reuse, 0x18, RZ, 0xfc, !PT ;  /* 0x000000180f0e7812 */ /* 0x040fe400078efcff */
[----:B------:R-:W-:Y:S02]  /*d5b0*/  LOP3.LUT R15, R15, 0x14, RZ, 0xfc, !PT ;  /* 0x000000140f0f7812 */ /* 0x000fe400078efcff */
[----:B------:R-:W-:Y:S01]  /*d5c0*/  SGXT.U32 R22, R22, 0x2 ;  /* 0x000000021616781a */ /* 0x000fe20000000000 */
[----:B------:R-:W-:-:S02]  /*d5d0*/  IMAD R5, R7, UR23, RZ ;  /* 0x0000001707057c24 */ /* 0x000fc4000f8e02ff */
[----:B------:R-:W-:Y:S01]  /*d5e0*/  IMAD R5, R8, UR28, RZ ;  /* 0x0000001c08057c24 */ /* 0x000fe2000f8e02ff */
[----:B------:R-:W-:Y:S01]  /*d5f0*/  LOP3.LUT R8, R22, 0x10, RZ, 0xfc, !PT ;  /* 0x0000001016087812 */ /* 0x000fe200078efcff */
[----:B------:R-:W-:Y:S01]  /*d600*/  IMAD R4, R14, UR29, RZ ;  /* 0x0000001d0e047c24 */ /* 0x000fe2000f8e02ff */
[C---:B------:R-:W-:Y:S01]  /*d610*/  LOP3.LUT R14, R22.reuse, 0xc, RZ, 0xfc, !PT ;  /* 0x0000000c160e7812 */ /* 0x040fe200078efcff */
[----:B------:R-:W-:Y:S01]  /*d620*/  IMAD R3, R15, UR30, RZ ;  /* 0x0000001e0f037c24 */ /* 0x000fe2000f8e02ff */
[C---:B------:R-:W-:Y:S02]  /*d630*/  LOP3.LUT R15, R22.reuse, 0x8, RZ, 0xfc, !PT ;  /* 0x00000008160f7812 */ /* 0x040fe400078efcff */
[----:B------:R-:W-:Y:S01]  /*d640*/  LOP3.LUT R22, R22, 0x4, RZ, 0xfc, !PT ;  /* 0x0000000416167812 */ /* 0x000fe200078efcff */
[----:B------:R-:W-:Y:S01]  /*d650*/  IMAD R3, R8, UR31, RZ ;  /* 0x0000001f08037c24 */ /* 0x000fe2000f8e02ff */
[C---:B------:R-:W-:Y:S01]  /*d660*/  SHF.L.U64.HI R0, R2.reuse, 0x1, R0 ;  /* 0x0000000102007819 */ /* 0x040fe20000010200 */
[----:B------:R-:W-:-:S02]  /*d670*/  IMAD.SHL.U32 R2, R2, 0x2, RZ ;  /* 0x0000000202027824 */ /* 0x000fc400078e00ff */
[----:B------:R-:W-:Y:S02]  /*d680*/  IMAD R5, R14, UR32, RZ ;  /* 0x000000200e057c24 */ /* 0x000fe4000f8e02ff */
[----:B------:R-:W-:Y:S02]  /*d690*/  IMAD R4, R15, UR33, RZ ;  /* 0x000000210f047c24 */ /* 0x000fe4000f8e02ff */
[----:B-1----:R-:W-:-:S07]  /*d6a0*/  IMAD R3, R22, UR34, RZ ;  /* 0x0000002216037c24 */ /* 0x002fce000f8e02ff */
.L_x_2:
[----:B------:R-:W2:Y:S01]  /*d6b0*/  LDL.LU R4, [R1+0x620] ;  /* 0x0006200001047983 */ /* 0x000ea20000300800 */
[----:B------:R-:W-:Y:S01]  /*d6c0*/  ULDC UR4, c[0x0][0x238] ;  /* 0x00008e0000047ab9 */ /* 0x000fe20000000800 */
[----:B------:R-:W0:Y:S01]  /*d6d0*/  S2R R5, SR_TID.X ;  /* 0x0000000000057919 */ /* 0x000e220000002100 */
[----:B------:R-:W1:Y:S01]  /*d6e0*/  S2R R19, SR_TID.X ;  /* 0x0000000000137919 */ /* 0x000e620000002100 */
[----:B------:R-:W3:Y:S01]  /*d6f0*/  S2R R6, SR_TID.X ;  /* 0x0000000000067919 */ /* 0x000ee20000002100 */
[----:B------:R-:W-:Y:S01]  /*d700*/  PRMT R9, RZ, 0x7610, R9 ;  /* 0x00007610ff097816 */ /* 0x000fe20000000009 */
[----:B------:R-:W-:Y:S01]  /*d710*/  ULDC UR5, c[0x0][0x238] ;  /* 0x00008e0000057ab9 */ /* 0x000fe20000000800 */
[----:B------:R-:W-:Y:S01]  /*d720*/  PRMT R10, RZ, 0x7610, R10 ;  /* 0x00007610ff0a7816 */ /* 0x000fe2000000000a */
[----:B------:R-:W4:Y:S01]  /*d730*/  LDL.LU R3, [R1+0x624] ;  /* 0x0006240001037983 */ /* 0x000f220000300800 */
[----:B------:R-:W4:Y:S01]  /*d740*/  S2R R13, SR_TID.X ;  /* 0x00000000000d7919 */ /* 0x000f220000002100 */
[----:B------:R-:W-:Y:S01]  /*d750*/  PRMT R24, RZ, 0x7610, R24 ;  /* 0x00007610ff187816 */ /* 0x000fe20000000018 */
[----:B------:R-:W-:Y:S01]  /*d760*/  ULDC UR6, c[0x0][0x238] ;  /* 0x00008e0000067ab9 */ /* 0x000fe20000000800 */
[----:B------:R-:W-:Y:S01]  /*d770*/  PRMT R17, RZ, 0x7610, R17 ;  /* 0x00007610ff117816 */ /* 0x000fe20000000011 */
[----:B------:R-:W-:Y:S01]  /*d780*/  STL [R1+0x1150], R26 ;  /* 0x0011501a01007387 */ /* 0x000fe20000100800 */
[----:B------:R-:W-:Y:S01]  /*d790*/  PRMT R27, RZ, 0x7610, R27 ;  /* 0x00007610ff1b7816 */ /* 0x000fe2000000001b */
[----:B------:R-:W-:-:S02]  /*d7a0*/  ULDC UR11, c[0x0][0x238] ;  /* 0x00008e00000b7ab9 */ /* 0x000fc40000000800 */
[----:B------:R-:W-:Y:S04]  /*d7b0*/  STL [R1+0x114c], R28 ;  /* 0x00114c1c01007387 */ /* 0x000fe80000100800 */
[----:B------:R-:W-:Y:S04]  /*d7c0*/  STL [R1+0x1148], R23 ;  /* 0x0011481701007387 */ /* 0x000fe80000100800 */
[----:B------:R-:W-:Y:S01]  /*d7d0*/  STL [R1+0x1144], R22 ;  /* 0x0011441601007387 */ /* 0x000fe20000100800 */
[----:B0-----:R-:W-:-:S03]  /*d7e0*/  SHF.R.U32.HI R5, RZ, 0x5, R5 ;  /* 0x00000005ff057819 */ /* 0x001fc60000011605 */
[----:B-----5:R-:W-:Y:S01]  /*d7f0*/  STL [R1+0x113c], R2 ;  /* 0x00113c0201007387 */ /* 0x020fe20000100800 */
[----:B------:R-:W-:-:S03]  /*d800*/  SGXT.U32 R5, R5, 0x2 ;  /* 0x000000020505781a */ /* 0x000fc60000000000 */
[----:B------:R-:W-:Y:S01]  /*d810*/  STL [R1+0x1138], R0 ;  /* 0x0011380001007387 */ /* 0x000fe20000100800 */
[----:B------:R-:W-:Y:S02]  /*d820*/  LOP3.LUT R5, R5, 0x4, RZ, 0xfc, !PT ;  /* 0x0000000405057812 */ /* 0x000fe400078efcff */
[--C-:B---3--:R-:W-:Y:S01]  /*d830*/  SHF.R.U32.HI R11, RZ, 0x5, R6.reuse ;  /* 0x00000005ff0b7819 */ /* 0x108fe20000011606 */
[----:B------:R-:W-:Y:S01]  /*d840*/  STL [R1+0x1140], R0 ;  /* 0x0011400001007387 */ /* 0x000fe20000100800 */
[----:B------:R-:W-:Y:S02]  /*d850*/  ISETP.GE.AND P4, PT, R5, UR7, PT ;  /* 0x0000000705007c0c */ /* 0x000fe4000bf86270 */
[----:B------:R-:W-:Y:S01]  /*d860*/  SHF.R.U32.HI R5, RZ, 0x5, R6 ;  /* 0x00000005ff057819 */ /* 0x000fe20000011606 */
[----:B------:R-:W-:Y:S01]  /*d870*/  STL [R1+0x10c4], R29 ;  /* 0x0010c41d01007387 */ /* 0x000fe20000100800 */
[----:B------:R-:W-:Y:S02]  /*d880*/  SGXT.U32 R11, R11, 0x2 ;  /* 0x000000020b0b781a */ /* 0x000fe40000000000 */
[----:B------:R-:W-:Y:S01]  /*d890*/  SGXT.U32 R5, R5, 0x2 ;  /* 0x000000020505781a */ /* 0x000fe20000000000 */
[----:B------:R-:W-:Y:S01]  /*d8a0*/  STL [R1+0x10c8], R29 ;  /* 0x0010c81d01007387 */ /* 0x000fe20000100800 */
[----:B------:R-:W-:-:S02]  /*d8b0*/  LOP3.LUT R12, R11, 0x8, RZ, 0xfc, !PT ;  /* 0x000000080b0c7812 */ /* 0x000fc400078efcff */
[----:B------:R-:W-:Y:S01]  /*d8c0*/  LOP3.LUT R6, R5, 0x4, RZ, 0xfc, !PT ;  /* 0x0000000405067812 */ /* 0x000fe200078efcff */
[----:B------:R-:W-:Y:S01]  /*d8d0*/  STL [R1+0x10cc], R29 ;  /* 0x0010cc1d01007387 */ /* 0x000fe20000100800 */
[----:B------:R-:W-:-:S03]  /*d8e0*/  ISETP.GE.AND P0, PT, R12, UR7, PT ;  /* 0x000000070c007c0c */ /* 0x000fc6000bf06270 */
[----:B------:R-:W-:Y:S01]  /*d8f0*/  STL [R1+0x10d0], R29 ;  /* 0x0010d01d01007387 */ /* 0x000fe20000100800 */
[----:B------:R-:W-:Y:S01]  /*d900*/  IMAD R6, R6, UR4, RZ ;  /* 0x0000000406067c24 */ /* 0x000fe2000f8e02ff */
[----:B------:R-:W-:Y:S02]  /*d910*/  ULDC UR4, c[0x0][0x238] ;  /* 0x00008e0000047ab9 */ /* 0x000fe40000000800 */
        /* <DEDUP_REMOVED lines=17> */
[----:B------:R1:W-:Y:S01]  /*da30*/  STL [R1+0x1128], R29 ;  /* 0x0011281d01007387 */ /* 0x0003e20000100800 */
[----:B------:R-:W0:Y:S01]  /*da40*/  S2R R11, SR_TID.X ;  /* 0x00000000000b7919 */ /* 0x000e220000002100 */
[----:B-1----:R-:W-:-:S04]  /*da50*/  SHF.R.U32.HI R29, RZ, 0x5, R19 ;  /* 0x00000005ff1d7819 */ /* 0x002fc80000011613 */
[----:B------:R-:W-:-:S04]  /*da60*/  SGXT.U32 R29, R29, 0x2 ;  /* 0x000000021d1d781a */ /* 0x000fc80000000000 */
[C---:B------:R-:W-:Y:S02]  /*da70*/  ISETP.GE.AND P3, PT, R29.reuse, UR7, PT ;  /* 0x000000071d007c0c */ /* 0x040fe4000bf66270 */
[----:B------:R-:W-:-:S04]  /*da80*/  LOP3.LUT R8, R29, 0x38, RZ, 0xfc, !PT ;  /* 0x000000381d087812 */ /* 0x000fc800078efcff */
[----:B------:R-:W-:Y:S02]  /*da90*/  ISETP.GE.AND P1, PT, R8, UR7, PT ;  /* 0x0000000708007c0c */ /* 0x000fe4000bf26270 */
[----:B0-----:R-:W-:Y:S01]  /*daa0*/  SHF.R.U32.HI R12, RZ, 0x5, R11 ;  /* 0x00000005ff0c7819 */ /* 0x001fe2000001160b */
[----:B--2---:R-:W-:-:S03]  /*dab0*/  IMAD.MOV.U32 R21, RZ, RZ, R4 ;  /* 0x000000ffff157224 */ /* 0x004fc600078e0004 */
[----:B------:R-:W-:Y:S01]  /*dac0*/  SGXT.U32 R12, R12, 0x2 ;  /* 0x000000020c0c781a */ /* 0x000fe20000000000 */
[C---:B------:R-:W-:Y:S02]  /*dad0*/  IMAD R4, R29.reuse, UR10, RZ ;  /* 0x0000000a1d047c24 */ /* 0x040fe4000f8e02ff */
[----:B----4-:R-:W-:Y:S01]  /*dae0*/  IMAD.MOV.U32 R20, RZ, RZ, R3 ;  /* 0x000000ffff147224 */ /* 0x010fe200078e0003 */
[----:B------:R-:W-:Y:S02]  /*daf0*/  SHF.R.U32.HI R11, RZ, 0x5, R11 ;  /* 0x00000005ff0b7819 */ /* 0x000fe4000001160b */
[----:B------:R-:W-:Y:S01]  /*db00*/  LOP3.LUT R12, R12, 0xc, RZ, 0xfc, !PT ;  /* 0x0000000c0c0c7812 */ /* 0x000fe200078efcff */
[----:B------:R-:W-:Y:S01]  /*db10*/  IMAD.WIDE R4, R4, 0x2, R20 ;  /* 0x0000000204047825 */ /* 0x000fe200078e0214 */
[----:B------:R-:W-:Y:S02]  /*db20*/  SHF.R.U32.HI R16, RZ, 0x5, R13 ;  /* 0x00000005ff107819 */ /* 0x000fe4000001160d */
[----:B------:R-:W-:Y:S01]  /*db30*/  LOP3.LUT R3, R29, 0x34, RZ, 0xfc, !PT ;  /* 0x000000341d037812 */ /* 0x000fe200078efcff */
[----:B------:R-:W-:Y:S01]  /*db40*/  IMAD.WIDE R6, R6, 0x2, R20 ;  /* 0x0000000206067825 */ /* 0x000fe200078e0214 */
[----:B------:R0:W2:Y:S01]  /*db50*/  @!P3 LDG.E.U16 R9, desc[UR8][R4.64] ;  /* 0x000000080409b981 */ /* 0x0000a2000c1e1500 */
[----:B------:R-:W-:-:S02]  /*db60*/  SGXT.U32 R11, R11, 0x2 ;  /* 0x000000020b0b781a */ /* 0x000fc40000000000 */
[----:B------:R-:W-:Y:S01]  /*db70*/  ISETP.GE.AND P5, PT, R12, UR7, PT ;  /* 0x000000070c007c0c */ /* 0x000fe2000bfa6270 */
[----:B------:R-:W3:Y:S01]  /*db80*/  @!P4 LDG.E.U16 R10, desc[UR8][R6.64] ;  /* 0x00000008060ac981 */ /* 0x000ee2000c1e1500 */
[----:B------:R-:W-:Y:S02]  /*db90*/  LOP3.LUT R12, R11, 0x10, RZ, 0xfc, !PT ;  /* 0x000000100b0c7812 */ /* 0x000fe400078efcff */
[----:B------:R-:W-:Y:S02]  /*dba0*/  SGXT.U32 R16, R16, 0x2 ;  /* 0x000000021010781a */ /* 0x000fe40000000000 */
[----:B------:R-:W-:Y:S02]  /*dbb0*/  ISETP.GE.AND P6, PT, R12, UR7, PT ;  /* 0x000000070c007c0c */ /* 0x000fe4000bfc6270 */
[----:B------:R-:W-:Y:S02]  /*dbc0*/  SHF.R.U32.HI R12, RZ, 0x5, R13 ;  /* 0x00000005ff0c7819 */ /* 0x000fe4000001160d */
[----:B------:R-:W-:-:S02]  /*dbd0*/  ISETP.GE.AND P2, PT, R3, UR7, PT ;  /* 0x0000000703007c0c */ /* 0x000fc4000bf46270 */
[----:B------:R-:W-:Y:S02]  /*dbe0*/  SGXT.U32 R12, R12, 0x2 ;  /* 0x000000020c0c781a */ /* 0x000fe40000000000 */
[----:B------:R-:W-:Y:S02]  /*dbf0*/  LOP3.LUT R11, R11, 0x14, RZ, 0xfc, !PT ;  /* 0x000000140b0b7812 */ /* 0x000fe400078efcff */
[----:B------:R-:W-:Y:S02]  /*dc00*/  LOP3.LUT R8, R12, 0xc, RZ, 0xfc, !PT ;  /* 0x0000000c0c087812 */ /* 0x000fe400078efcff */
[----:B------:R-:W-:Y:S02]  /*dc10*/  ISETP.GE.AND P4, PT, R11, UR7, PT ;  /* 0x000000070b007c0c */ /* 0x000fe4000bf86270 */
[----:B0-----:R-:W-:Y:S01]  /*dc20*/  PRMT R4, RZ, 0x7610, R4 ;  /* 0x00007610ff047816 */ /* 0x001fe20000000004 */
[----:B------:R-:W-:Y:S01]  /*dc30*/  IMAD R8, R8, UR5, RZ ;  /* 0x0000000508087c24 */ /* 0x000fe2000f8e02ff */
[----:B------:R-:W-:Y:S01]  /*dc40*/  PRMT R5, RZ, 0x7610, R5 ;  /* 0x00007610ff057816 */ /* 0x000fe20000000005 */
[----:B------:R-:W-:Y:S01]  /*dc50*/  ULDC UR5, c[0x0][0x238] ;  /* 0x00008e0000057ab9 */ /* 0x000fe20000000800 */
[----:B------:R-:W-:Y:S01]  /*dc60*/  LOP3.LUT R14, R12, 0x10, RZ, 0xfc, !PT ;  /* 0x000000100c0e7812 */ /* 0x000fe200078efcff */
[----:B------:R-:W-:-:S05]  /*dc70*/  IMAD.WIDE R12, R8, 0x2, R20 ;  /* 0x00000002080c7825 */ /* 0x000fca00078e0214 */
[----:B------:R-:W4:Y:S04]  /*dc80*/  @!P5 LDG.E.U16 R5, desc[UR8][R12.64] ;  /* 0x000000080c05d981 */ /* 0x000f28000c1e1500 */
[----:B--2---:R-:W-:Y:S04]  /*dc90*/  STL [R1+0x110c], R9 ;  /* 0x00110c0901007387 */ /* 0x004fe80000100800 */
[----:B---3--:R0:W-:Y:S02]  /*dca0*/  STL [R1], R10 ;  /* 0x0000000a01007387 */ /* 0x0081e40000100800 */
[----:B0-----:R-:W0:Y:S02]  /*dcb0*/  S2R R10, SR_TID.X ;  /* 0x00000000000a7919 */ /* 0x001e240000002100 */
[----:B0-----:R-:W-:-:S04]  /*dcc0*/  SHF.R.U32.HI R10, RZ, 0x5, R10 ;  /* 0x00000005ff0a7819 */ /* 0x001fc8000001160a */
[----:B------:R-:W-:-:S04]  /*dcd0*/  SGXT.U32 R10, R10, 0x2 ;  /* 0x000000020a0a781a */ /* 0x000fc80000000000 */
[----:B------:R-:W-:-:S05]  /*dce0*/  LOP3.LUT R10, R10, 0x8, RZ, 0xfc, !PT ;  /* 0x000000080a0a7812 */ /* 0x000fca00078efcff */
[----:B------:R-:W-:Y:S01]  /*dcf0*/  IMAD R10, R10, UR4, RZ ;  /* 0x000000040a0a7c24 */ /* 0x000fe2000f8e02ff */
[----:B------:R-:W-:Y:S01]  /*dd00*/  LOP3.LUT R8, R16, 0x18, RZ, 0xfc, !PT ;  /* 0x0000001810087812 */ /* 0x000fe200078efcff */
[----:B------:R-:W-:Y:S02]  /*dd10*/  ULDC UR4, c[0x0][0x238] ;  /* 0x00008e0000047ab9 */ /* 0x000fe40000000800 */
[----:B------:R-:W-:-:S05]  /*dd20*/  IMAD.WIDE R10, R10, 0x2, R20 ;  /* 0x000000020a0a7825 */ /* 0x000fca00078e0214 */
[----:B------:R-:W2:Y:S01]  /*dd30*/  @!P0 LDG.E.U16 R4, desc[UR8][R10.64] ;  /* 0x000000080a048981 */ /* 0x000ea2000c1e1500 */
[----:B------:R-:W-:Y:S01]  /*dd40*/  ISETP.GE.AND P3, PT, R8, UR7, PT ;  /* 0x0000000708007c0c */ /* 0x000fe2000bf66270 */
[----:B------:R-:W0:Y:S01]  /*dd50*/  S2R R16, SR_TID.X ;  /* 0x0000000000107919 */ /* 0x000e220000002100 */
[----:B------:R-:W1:Y:S01]  /*dd60*/  S2R R8, SR_TID.X ;  /* 0x0000000000087919 */ /* 0x000e620000002100 */
[----:B------:R-:W-:Y:S01]  /*dd70*/  IMAD R14, R14, UR4, RZ ;  /* 0x000000040e0e7c24 */ /* 0x000fe2000f8e02ff */
[----:B------:R-:W-:Y:S01]  /*dd80*/  LOP3.LUT R3, R29, 0x3c, RZ, 0xfc, !PT ;  /* 0x0000003c1d037812 */ /* 0x000fe200078efcff */
[----:B------:R-:W-:Y:S01]  /*dd90*/  ULDC UR4, c[0x0][0x238] ;  /* 0x00008e0000047ab9 */ /* 0x000fe20000000800 */
[----:B------:R-:W-:Y:S01]  /*dda0*/  PRMT R6, RZ, 0x7610, R6 ;  /* 0x00007610ff067816 */ /* 0x000fe20000000006 */
[----:B------:R-:W-:Y:S01]  /*ddb0*/  IMAD.WIDE R14, R14, 0x2, R20 ;  /* 0x000000020e0e7825 */ /* 0x000fe200078e0214 */
[----:B------:R-:W-:Y:S02]  /*ddc0*/  ISETP.GE.AND P0, PT, R3, UR7, PT ;  /* 0x0000000703007c0c */ /* 0x000fe4000bf06270 */
[----:B------:R-:W-:-:S02]  /*ddd0*/  PRMT R3, RZ, 0x7610, R3 ;  /* 0x00007610ff037816 */ /* 0x000fc40000000003 */
[----:B------:R3:W4:Y:S02]  /*dde0*/  @!P6 LDG.E.U16 R6, desc[UR8][R14.64] ;  /* 0x000000080e06e981 */ /* 0x000724000c1e1500 */
[----:B---3--:R-:W-:Y:S02]  /*ddf0*/  PRMT R14, RZ, 0x7610, R14 ;  /* 0x00007610ff0e7816 */ /* 0x008fe4000000000e */
[----:B--2---:R-:W-:Y:S04]  /*de00*/  STL [R1+0x1114], R4 ;  /* 0x0011140401007387 */ /* 0x004fe80000100800 */
[----:B------:R-:W-:Y:S04]  /*de10*/  STL [R1+0x112c], R4 ;  /* 0x00112c0401007387 */ /* 0x000fe80000100800 */
[----:B----4-:R0:W-:Y:S02]  /*de20*/  STL [R1+0xc], R5 ;  /* 0x00000c0501007387 */ /* 0x0101e40000100800 */
[----:B0-----:R-:W-:-:S02]  /*de30*/  SHF.R.U32.HI R5, RZ, 0x5, R16 ;  /* 0x00000005ff057819 */ /* 0x001fc40000011610 */
[--C-:B-1----:R-:W-:Y:S02]  /*de40*/  SHF.R.U32.HI R16, RZ, 0x5, R8.reuse ;  /* 0x00000005ff107819 */ /* 0x102fe40000011608 */
[----:B------:R-:W-:Y:S02]  /*de50*/  SGXT.U32 R5, R5, 0x2 ;  /* 0x000000020505781a */ /* 0x000fe40000000000 */
[----:B------:R-:W-:Y:S02]  /*de60*/  SHF.R.U32.HI R8, RZ, 0x5, R8 ;  /* 0x00000005ff087819 */ /* 0x000fe40000011608 */
[----:B------:R-:W-:Y:S02]  /*de70*/  LOP3.LUT R5, R5, 0x1c, RZ, 0xfc, !PT ;  /* 0x0000001c05057812 */ /* 0x000fe400078efcff */
[----:B------:R-:W-:Y:S02]  /*de80*/  SGXT.U32 R8, R8, 0x2 ;  /* 0x000000020808781a */ /* 0x000fe40000000000 */
[----:B------:R-:W-:-:S02]  /*de90*/  ISETP.GE.AND P5, PT, R5, UR7, PT ;  /* 0x0000000705007c0c */ /* 0x000fc4000bfa6270 */
[C---:B------:R-:W-:Y:S02]  /*dea0*/  LOP3.LUT R5, R8.reuse, 0x14, RZ, 0xfc, !PT ;  /* 0x0000001408057812 */ /* 0x040fe400078efcff */
[----:B------:R-:W-:-:S05]  /*deb0*/  LOP3.LUT R8, R8, 0x18, RZ, 0xfc, !PT ;  /* 0x0000001808087812 */ /* 0x000fca00078efcff */
[----:B------:R-:W-:Y:S01]  /*dec0*/  IMAD R8, R8, UR4, RZ ;  /* 0x0000000408087c24 */ /* 0x000fe2000f8e02ff */
[----:B------:R-:W-:Y:S01]  /*ded0*/  SGXT.U32 R16, R16, 0x2 ;  /* 0x000000021010781a */ /* 0x000fe20000000000 */
[----:B------:R-:W-:Y:S01]  /*dee0*/  IMAD R5, R5, UR5, RZ ;  /* 0x0000000505057c24 */ /* 0x000fe2000f8e02ff */
[----:B------:R-:W-:Y:S01]  /*def0*/  STL [R1+0x111c], R6 ;  /* 0x00111c0601007387 */ /* 0x000fe20000100800 */
[----:B------:R-:W-:Y:S01]  /*df00*/  IMAD.WIDE R12, R8, 0x2, R20 ;  /* 0x00000002080c7825 */ /* 0x000fe200078e0214 */
[----:B------:R-:W-:Y:S01]  /*df10*/  ULDC UR4, c[0x0][0x238] ;  /* 0x00008e0000047ab9 */ /* 0x000fe20000000800 */
[----:B------:R-:W-:Y:S01]  /*df20*/  PRMT R26, RZ, 0x7610, R26 ;  /* 0x00007610ff1a7816 */ /* 0x000fe2000000001a */
[----:B------:R-:W-:Y:S01]  /*df30*/  ULDC UR5, c[0x0][0x238] ;  /* 0x00008e0000057ab9 */ /* 0x000fe20000000800 */
[----:B------:R-:W-:Y:S01]  /*df40*/  IMAD.WIDE R10, R5, 0x2, R20 ;  /* 0x00000002050a7825 */ /* 0x000fe200078e0214 */
[----:B------:R-:W2:Y:S04]  /*df50*/  @!P3 LDG.E.U16 R3, desc[UR8][R12.64] ;  /* 0x000000080c03b981 */ /* 0x000ea8000c1e1500 */
[----:B------:R-:W3:Y:S01]  /*df60*/  @!P4 LDG.E.U16 R14, desc[UR8][R10.64] ;  /* 0x000000080a0ec981 */ /* 0x000ee2000c1e1500 */
[----:B------:R-:W-:-:S02]  /*df70*/  LOP3.LUT R5, R16, 0x20, RZ, 0xfc, !PT ;  /* 0x0000002010057812 */ /* 0x000fc400078efcff */
[----:B------:R-:W-:Y:S02]  /*df80*/  LOP3.LUT R8, R16, 0x24, RZ, 0xfc, !PT ;  /* 0x0000002410087812 */ /* 0x000fe400078efcff */
[----:B------:R-:W0:Y:S02]  /*df90*/  S2R R16, SR_TID.X ;  /* 0x0000000000107919 */ /* 0x000e240000002100 */
[----:B------:R-:W-:Y:S02]  /*dfa0*/  ISETP.GE.AND P4, PT, R8, UR7, PT ;  /* 0x0000000708007c0c */ /* 0x000fe4000bf86270 */
[----:B------:R-:W1:Y:S01]  /*dfb0*/  S2R R8, SR_TID.X ;  /* 0x0000000000087919 */ /* 0x000e620000002100 */
[----:B------:R-:W-:Y:S01]  /*dfc0*/  STL [R1+0x1130], R6 ;  /* 0x0011300601007387 */ /* 0x000fe20000100800 */
[----:B0-----:R-:W-:-:S04]  /*dfd0*/  SHF.R.U32.HI R15, RZ, 0x5, R16 ;  /* 0x00000005ff0f7819 */ /* 0x001fc80000011610 */
[----:B------:R-:W-:Y:S02]  /*dfe0*/  SGXT.U32 R15, R15, 0x2 ;  /* 0x000000020f0f781a */ /* 0x000fe40000000000 */
[----:B------:R-:W-:-:S04]  /*dff0*/  SHF.R.U32.HI R16, RZ, 0x5, R16 ;  /* 0x00000005ff107819 */ /* 0x000fc80000011610 */
[----:B------:R-:W-:Y:S02]  /*e000*/  SGXT.U32 R16, R16, 0x2 ;  /* 0x000000021010781a */ /* 0x000fe40000000000 */
[----:B------:R-:W-:Y:S02]  /*e010*/  ISETP.GE.AND P6, PT, R5, UR7, PT ;  /* 0x0000000705007c0c */ /* 0x000fe4000bfc6270 */
[----:B------:R-:W-:Y:S02]  /*e020*/  PRMT R7, RZ, 0x7610, R7 ;  /* 0x00007610ff077816 */ /* 0x000fe40000000007 */
[----:B------:R-:W-:Y:S02]  /*e030*/  PRMT R28, RZ, 0x7610, R28 ;  /* 0x00007610ff1c7816 */ /* 0x000fe4000000001c */
[----:B------:R-:W-:Y:S02]  /*e040*/  PRMT R23, RZ, 0x7610, R23 ;  /* 0x00007610ff177816 */ /* 0x000fe40000000017 */
[----:B------:R-:W-:-:S04]  /*e050*/  LOP3.LUT R5, R29, 0x40, RZ, 0xfc, !PT ;  /* 0x000000401d057812 */ /* 0x000fc800078efcff */
[----:B------:R-:W-:Y:S02]  /*e060*/  ISETP.GE.AND P3, PT, R5, UR7, PT ;  /* 0x0000000705007c0c */ /* 0x000fe4000bf66270 */
[----:B------:R-:W-:Y:S01]  /*e070*/  PRMT R5, RZ, 0x7610, R5 ;  /* 0x00007610ff057816 */ /* 0x000fe20000000005 */
[----:B--2---:R-:W-:Y:S04]  /*e080*/  STL [R1+0x10c0], R3 ;  /* 0x0010c00301007387 */ /* 0x004fe80000100800 */
[----:B------:R-:W-:Y:S04]  /*e090*/  STL [R1+0x1124], R3 ;  /* 0x0011240301007387 */ /* 0x000fe80000100800 */
[----:B------:R-:W-:Y:S04]  /*e0a0*/  STL [R1+0x1134], R3 ;  /* 0x0011340301007387 */ /* 0x000fe80000100800 */
[----:B---3--:R0:W-:Y:S02]  /*e0b0*/  STL [R1+0x20], R14 ;  /* 0x0000200e01007387 */ /* 0x0081e40000100800 */
[----:B0-----:R-:W-:-:S05]  /*e0c0*/  LOP3.LUT R14, R15, 0x1c, RZ, 0xfc, !PT ;  /* 0x0000001c0f0e7812 */ /* 0x001fca00078efcff */
[----:B------:R-:W-:Y:S01]  /*e0d0*/  IMAD R14, R14, UR4, RZ ;  /* 0x000000040e0e7c24 */ /* 0x000fe2000f8e02ff */
[----:B------:R-:W-:-:S03]  /*e0e0*/  ULDC UR4, c[0x0][0x238] ;  /* 0x00008e0000047ab9 */ /* 0x000fc60000000800 */
[----:B------:R-:W-:Y:S01]  /*e0f0*/  IMAD.WIDE R10, R14, 0x2, R20 ;  /* 0x000000020e0a7825 */ /* 0x000fe200078e0214 */
[----:B------:R-:W-:Y:S02]  /*e100*/  LOP3.LUT R14, R16, 0x20, RZ, 0xfc, !PT ;  /* 0x00000020100e7812 */ /* 0x000fe400078efcff */
[--C-:B-1----:R-:W-:Y:S02]  /*e110*/  SHF.R.U32.HI R16, RZ, 0x5, R8.reuse ;  /* 0x00000005ff107819 */ /* 0x102fe40000011608 */
[----:B------:R0:W2:Y:S01]  /*e120*/  @!P5 LDG.E.U16 R26, desc[UR8][R10.64] ;  /* 0x000000080a1ad981 */ /* 0x0000a2000c1e1500 */
[----:B------:R-:W-:Y:S01]  /*e130*/  IMAD R14, R14, UR4, RZ ;  /* 0x000000040e0e7c24 */ /* 0x000fe2000f8e02ff */
[----:B------:R-:W-:Y:S01]  /*e140*/  SGXT.U32 R16, R16, 0x2 ;  /* 0x000000021010781a */ /* 0x000fe20000000000 */
[----:B------:R-:W-:Y:S01]  /*e150*/  ULDC UR4, c[0x0][0x238] ;  /* 0x00008e0000047ab9 */ /* 0x000fe20000000800 */
[----:B------:R-:W-:Y:S01]  /*e160*/  SHF.R.U32.HI R8, RZ, 0x5, R8 ;  /* 0x00000005ff087819 */ /* 0x000fe20000011608 */
[----:B------:R-:W-:Y:S01]  /*e170*/  IMAD.WIDE R12, R14, 0x2, R20 ;  /* 0x000000020e0c7825 */ /* 0x000fe200078e0214 */
[----:B------:R-:W-:-:S02]  /*e180*/  LOP3.LUT R14, R16, 0x24, RZ, 0xfc, !PT ;  /* 0x00000024100e7812 */ /* 0x000fc400078efcff */
[----:B------:R-:W-:Y:S02]  /*e190*/  LOP3.LUT R16, R16, 0x28, RZ, 0xfc, !PT ;  /* 0x0000002810107812 */ /* 0x000fe400078efcff */
[----:B------:R-:W-:Y:S01]  /*e1a0*/  SGXT.U32 R8, R8, 0x2 ;  /* 0x000000020808781a */ /* 0x000fe20000000000 */
[----:B------:R-:W3:Y:S01]  /*e1b0*/  @!P6 LDG.E.U16 R7, desc[UR8][R12.64] ;  /* 0x000000080c07e981 */ /* 0x000ee2000c1e1500 */
[----:B------:R-:W-:Y:S02]  /*e1c0*/  ISETP.GE.AND P5, PT, R16, UR7, PT ;  /* 0x0000000710007c0c */ /* 0x000fe4000bfa6270 */
[----:B------:R-:W-:-:S04]  /*e1d0*/  LOP3.LUT R16, R8, 0x2c, RZ, 0xfc, !PT ;  /* 0x0000002c08107812 */ /* 0x000fc800078efcff */
[----:B------:R-:W-:Y:S02]  /*e1e0*/  ISETP.GE.AND P6, PT, R16, UR7, PT ;  /* 0x0000000710007c0c */ /* 0x000fe4000bfc6270 */
[----:B------:R-:W1:Y:S01]  /*e1f0*/  S2R R16, SR_TID.X ;  /* 0x0000000000107919 */ /* 0x000e620000002100 */
[----:B------:R-:W-:Y:S01]  /*e200*/  IMAD R14, R14, UR4, RZ ;  /* 0x000000040e0e7c24 */ /* 0x000fe2000f8e02ff */
[----:B------:R-:W-:Y:S01]  /*e210*/  LOP3.LUT R8, R8, 0x30, RZ, 0xfc, !PT ;  /* 0x0000003008087812 */ /* 0x000fe200078efcff */
[----:B------:R-:W-:Y:S02]  /*e220*/  ULDC UR4, c[0x0][0x238] ;  /* 0x00008e0000047ab9 */ /* 0x000fe40000000800 */
[----:B------:R-:W-:-:S05]  /*e230*/  IMAD.WIDE R14, R14, 0x2, R20 ;  /* 0x000000020e0e7825 */ /* 0x000fca00078e0214 */
[----:B------:R-:W4:Y:S01]  /*e240*/  @!P4 LDG.E.U16 R28, desc[UR8][R14.64] ;  /* 0x000000080e1cc981 */ /* 0x000f22000c1e1500 */
[----:B------:R-:W-:Y:S02]  /*e250*/  ISETP.GE.AND P4, PT, R8, UR7, PT ;  /* 0x0000000708007c0c */ /* 0x000fe4000bf86270 */
[----:B------:R-:W0:Y:S01]  /*e260*/  S2R R8, SR_TID.X ;  /* 0x0000000000087919 */ /* 0x000e220000002100 */
[----:B-1----:R-:W-:-:S04]  /*e270*/  SHF.R.U32.HI R16, RZ, 0x5, R16 ;  /* 0x00000005ff107819 */ /* 0x002fc80000011610 */
[----:B------:R-:W-:-:S04]  /*e280*/  SGXT.U32 R16, R16, 0x2 ;  /* 0x000000021010781a */ /* 0x000fc80000000000 */
[----:B------:R-:W-:-:S05]  /*e290*/  LOP3.LUT R16, R16, 0x28, RZ, 0xfc, !PT ;  /* 0x0000002810107812 */ /* 0x000fca00078efcff */
[----:B------:R-:W-:Y:S01]  /*e2a0*/  IMAD R16, R16, UR4, RZ ;  /* 0x0000000410107c24 */ /* 0x000fe2000f8e02ff */
[----:B0-----:R-:W-:Y:S01]  /*e2b0*/  SHF.R.U32.HI R8, RZ, 0x5, R8 ;  /* 0x00000005ff087819 */ /* 0x001fe20000011608 */
[----:B------:R-:W-:Y:S02]  /*e2c0*/  ULDC UR4, c[0x0][0x238] ;  /* 0x00008e0000047ab9 */ /* 0x000fe40000000800 */
[----:B------:R-:W-:-:S05]  /*e2d0*/  IMAD.WIDE R10, R16, 0x2, R20 ;  /* 0x00000002100a7825 */ /* 0x000fca00078e0214 */
[----:B------:R0:W4:Y:S02]  /*e2e0*/  @!P5 LDG.E.U16 R24, desc[UR8][R10.64] ;  /* 0x000000080a18d981 */ /* 0x000124000c1e1500 */
[----:B0-----:R-:W0:Y:S01]  /*e2f0*/  S2R R11, SR_TID.X ;  /* 0x00000000000b7919 */ /* 0x001e220000002100 */
[----:B------:R-:W-:-:S04]  /*e300*/  SGXT.U32 R8, R8, 0x2 ;  /* 0x000000020808781a */ /* 0x000fc80000000000 */
[C---:B------:R-:W-:Y:S02]  /*e310*/  LOP3.LUT R16, R8.reuse, 0x2c, RZ, 0xfc, !PT ;  /* 0x0000002c08107812 */ /* 0x040fe400078efcff */
[----:B------:R-:W-:-:S03]  /*e320*/  LOP3.LUT R15, R8, 0x30, RZ, 0xfc, !PT ;  /* 0x00000030080f7812 */ /* 0x000fc600078efcff */
[----:B------:R-:W-:Y:S01]  /*e330*/  IMAD R16, R16, UR5, RZ ;  /* 0x0000000510107c24 */ /* 0x000fe2000f8e02ff */
[----:B------:R-:W-:Y:S01]  /*e340*/  ULDC UR5, c[0x0][0x238] ;  /* 0x00008e0000057ab9 */ /* 0x000fe20000000800 */
[----:B------:R-:W-:Y:S01]  /*e350*/  IMAD R15, R15, UR4, RZ ;  /* 0x000000040f0f7c24 */ /* 0x000fe2000f8e02ff */
[----:B------:R-:W-:Y:S01]  /*e360*/  ULDC UR4, c[0x0][0x238] ;  /* 0x00008e0000047ab9 */ /* 0x000fe20000000800 */
[----:B------:R-:W-:Y:S01]  /*e370*/  IMAD.WIDE R12, R16, 0x2, R20 ;  /* 0x00000002100c7825 */ /* 0x000fe200078e0214 */
[----:B0-----:R-:W-:-:S04]  /*e380*/  SHF.R.U32.HI R10, RZ, 0x5, R11 ;  /* 0x00000005ff0a7819 */ /* 0x001fc8000001160b */
[----:B------:R0:W4:Y:S01]  /*e390*/  @!P6 LDG.E.U16 R23, desc[UR8][R12.64] ;  /* 0x000000080c17e981 */ /* 0x000122000c1e1500 */
[----:B------:R-:W-:-:S04]  /*e3a0*/  SGXT.U32 R10, R10, 0x2 ;  /* 0x000000020a0a781a */ /* 0x000fc80000000000 */
[----:B------:R-:W-:Y:S01]  /*e3b0*/  LOP3.LUT R11, R10, 0x34, RZ, 0xfc, !PT ;  /* 0x000000340a0b7812 */ /* 0x000fe200078efcff */
[----:B------:R-:W-:-:S04]  /*e3c0*/  IMAD.WIDE R14, R15, 0x2, R20 ;  /* 0x000000020f0e7825 */ /* 0x000fc800078e0214 */
[----:B------:R-:W-:Y:S01]  /*e3d0*/  IMAD R11, R11, UR5, RZ ;  /* 0x000000050b0b7c24 */ /* 0x000fe2000f8e02ff */
[----:B0-----:R-:W-:Y:S01]  /*e3e0*/  LOP3.LUT R13, R10, 0x38, RZ, 0xfc, !PT ;  /* 0x000000380a0d7812 */ /* 0x001fe200078efcff */
[----:B------:R-:W4:Y:S01]  /*e3f0*/  @!P4 LDG.E.U16 R5, desc[UR8][R14.64] ;  /* 0x000000080e05c981 */ /* 0x000f22000c1e1500 */
[----:B------:R-:W-:Y:S01]  /*e400*/  LOP3.LUT R16, R29, 0x48, RZ, 0xfc, !PT ;  /* 0x000000481d107812 */ /* 0x000fe200078efcff */
[----:B------:R-:W-:Y:S01]  /*e410*/  IMAD.WIDE R10, R11, 0x2, R20 ;  /* 0x000000020b0a7825 */ /* 0x000fe200078e0214 */
[----:B------:R-:W-:Y:S01]  /*e420*/  LOP3.LUT R8, R29, 0x44, RZ, 0xfc, !PT ;  /* 0x000000441d087812 */ /* 0x000fe200078efcff */
[----:B------:R-:W-:-:S03]  /*e430*/  ULDC UR5, c[0x0][0x238] ;  /* 0x00008e0000057ab9 */ /* 0x000fc60000000800 */
[----:B------:R-:W4:Y:S01]  /*e440*/  @!P2 LDG.E.U16 R17, desc[UR8][R10.64] ;  /* 0x000000080a11a981 */ /* 0x000f22000c1e1500 */
[----:B------:R-:W-:Y:S02]  /*e450*/  ISETP.GE.AND P6, PT, R16, UR7, PT ;  /* 0x0000000710007c0c */ /* 0x000fe4000bfc6270 */
[----:B------:R-:W0:Y:S01]  /*e460*/  S2R R16, SR_TID.X ;  /* 0x0000000000107919 */ /* 0x000e220000002100 */
[----:B------:R-:W-:Y:S01]  /*e470*/  IMAD R13, R13, UR4, RZ ;  /* 0x000000040d0d7c24 */ /* 0x000fe2000f8e02ff */
[----:B------:R-:W-:Y:S01]  /*e480*/  ULDC UR4, c[0x0][0x238] ;  /* 0x00008e0000047ab9 */ /* 0x000fe20000000800 */
[----:B------:R-:W-:Y:S02]  /*e490*/  ISETP.GE.AND P5, PT, R8, UR7, PT ;  /* 0x0000000708007c0c */ /* 0x000fe4000bfa6270 */
[----:B------:R-:W-:Y:S01]  /*e4a0*/  PRMT R8, RZ, 0x7610, R8 ;  /* 0x00007610ff087816 */ /* 0x000fe20000000008 */
[----:B------:R-:W-:Y:S01]  /*e4b0*/  IMAD.WIDE R12, R13, 0x2, R20 ;  /* 0x000000020d0c7825 */ /* 0x000fe200078e0214 */
[----:B------:R-:W-:-:S04]  /*e4c0*/  PRMT R18, RZ, 0x7610, R18 ;  /* 0x00007610ff127816 */ /* 0x000fc80000000012 */
[----:B------:R-:W4:Y:S01]  /*e4d0*/  @!P1 LDG.E.U16 R8, desc[UR8][R12.64] ;  /* 0x000000080c089981 */ /* 0x000f22000c1e1500 */
[----:B0-----:R-:W-:-:S04]  /*e4e0*/  SHF.R.U32.HI R16, RZ, 0x5, R16 ;  /* 0x00000005ff107819 */ /* 0x001fc80000011610 */
[----:B------:R-:W-:Y:S01]  /*e4f0*/  SGXT.U32 R16, R16, 0x2 ;  /* 0x000000021010781a */ /* 0x000fe20000000000 */
[----:B--2---:R0:W-:Y:S04]  /*e500*/  STL [R1+0x40], R26 ;  /* 0x0000401a01007387 */ /* 0x0041e80000100800 */
[----:B0-----:R-:W2:Y:S04]  /*e510*/  LDL.LU R26, [R1+0x1150] ;  /* 0x00115000011a7983 */ /* 0x001ea80000300800 */
[----:B---3--:R-:W-:Y:S04]  /*e520*/  STL [R1+0x10bc], R7 ;  /* 0x0010bc0701007387 */ /* 0x008fe80000100800 */
[----:B----4-:R0:W-:Y:S04]  /*e530*/  STL [R1+0x44], R28 ;  /* 0x0000441c01007387 */ /* 0x0101e80000100800 */
[----:B0-----:R-:W3:Y:S04]  /*e540*/  LDL.LU R28, [R1+0x114c] ;  /* 0x00114c00011c7983 */ /* 0x001ee80000300800 */
[----:B------:R-:W-:Y:S04]  /*e550*/  STL [R1+0x10b8], R24 ;  /* 0x0010b81801007387 */ /* 0x000fe80000100800 */
[----:B------:R0:W-:Y:S04]  /*e560*/  STL [R1+0x38], R23 ;  /* 0x0000381701007387 */ /* 0x0001e80000100800 */
[----:B0-----:R-:W4:Y:S04]  /*e570*/  LDL.LU R23, [R1+0x1148] ;  /* 0x0011480001177983 */ /* 0x001f280000300800 */
[----:B------:R-:W-:Y:S04]  /*e580*/  STL [R1+0x10b4], R5 ;  /* 0x0010b40501007387 */ /* 0x000fe80000100800 */
[----:B------:R0:W-:Y:S02]  /*e590*/  STL [R1+0x30], R17 ;  /* 0x0000301101007387 */ /* 0x0001e40000100800 */
[----:B0-----:R-:W0:Y:S02]  /*e5a0*/  S2R R17, SR_TID.X ;  /* 0x0000000000117919 */ /* 0x001e240000002100 */
[----:B0-----:R-:W-:-:S04]  /*e5b0*/  SHF.R.U32.HI R17, RZ, 0x5, R17 ;  /* 0x00000005ff117819 */ /* 0x001fc80000011611 */
[----:B------:R-:W-:-:S04]  /*e5c0*/  SGXT.U32 R17, R17, 0x2 ;  /* 0x000000021111781a */ /* 0x000fc80000000000 */
[----:B------:R-:W-:-:S05]  /*e5d0*/  LOP3.LUT R17, R17, 0x3c, RZ, 0xfc, !PT ;  /* 0x0000003c11117812 */ /* 0x000fca00078efcff */
[----:B------:R-:W-:Y:S01]  /*e5e0*/  IMAD R17, R17, UR4, RZ ;  /* 0x0000000411117c24 */ /* 0x000fe2000f8e02ff */
[----:B------:R-:W-:Y:S01]  /*e5f0*/  STL [R1+0x10b0], R8 ;  /* 0x0010b00801007387 */ /* 0x000fe20000100800 */
[----:B------:R-:W-:Y:S01]  /*e600*/  LOP3.LUT R14, R29, 0x50, RZ, 0xfc, !PT ;  /* 0x000000501d0e7812 */ /* 0x000fe200078efcff */
[----:B------:R-:W-:Y:S01]  /*e610*/  ULDC UR4, c[0x0][0x238] ;  /* 0x00008e0000047ab9 */ /* 0x000fe20000000800 */
[----:B------:R-:W-:Y:S01]  /*e620*/  IMAD.WIDE R10, R17, 0x2, R20 ;  /* 0x00000002110a7825 */ /* 0x000fe200078e0214 */
[----:B------:R-:W-:-:S04]  /*e630*/  LOP3.LUT R17, R16, 0x40, RZ, 0xfc, !PT ;  /* 0x0000004010117812 */ /* 0x000fc800078efcff */
[----:B------:R-:W2:Y:S01]  /*e640*/  @!P0 LDG.E.U16 R18, desc[UR8][R10.64] ;  /* 0x000000080a128981 */ /* 0x000ea2000c1e1500 */
[----:B------:R-:W-:Y:S01]  /*e650*/  IMAD R17, R17, UR5, RZ ;  /* 0x0000000511117c24 */ /* 0x000fe2000f8e02ff */
[----:B------:R-:W-:Y:S01]  /*e660*/  ISETP.GE.AND P2, PT, R14, UR7, PT ;  /* 0x000000070e007c0c */ /* 0x000fe2000bf46270 */
[----:B------:R-:W-:Y:S02]  /*e670*/  ULDC UR5, c[0x0][0x238] ;  /* 0x00008e0000057ab9 */ /* 0x000fe40000000800 */
[----:B------:R-:W-:-:S05]  /*e680*/  IMAD.WIDE R12, R17, 0x2, R20 ;  /* 0x00000002110c7825 */ /* 0x000fca00078e0214 */
[----:B------:R-:W3:Y:S01]  /*e690*/  @!P3 LDG.E.U16 R27, desc[UR8][R12.64] ;  /* 0x000000080c1bb981 */ /* 0x000ee2000c1e1500 */
[----:B------:R-:W-:Y:S02]  /*e6a0*/  LOP3.LUT R15, R29, 0x4c, RZ, 0xfc, !PT ;  /* 0x0000004c1d0f7812 */ /* 0x000fe400078efcff */
[----:B------:R-:W-:Y:S02]  /*e6b0*/  LOP3.LUT R14, R16, 0x44, RZ, 0xfc, !PT ;  /* 0x00000044100e7812 */ /* 0x000fe400078efcff */
[----:B------:R-:W-:Y:S02]  /*e6c0*/  ISETP.GE.AND P4, PT, R15, UR7, PT ;  /* 0x000000070f007c0c */ /* 0x000fe4000bf86270 */
[C---:B------:R-:W-:Y:S01]  /*e6d0*/  LOP3.LUT R15, R29.reuse, 0x54, RZ, 0xfc, !PT ;  /* 0x000000541d0f7812 */ /* 0x040fe200078efcff */
[----:B------:R-:W-:Y:S01]  /*e6e0*/  IMAD R14, R14, UR4, RZ ;  /* 0x000000040e0e7c24 */ /* 0x000fe2000f8e02ff */
[----:B------:R-:W-:Y:S01]  /*e6f0*/  LOP3.LUT R16, R29, 0x58, RZ, 0xfc, !PT ;  /* 0x000000581d107812 */ /* 0x000fe200078efcff */
[----:B------:R-:W-:Y:S01]  /*e700*/  ULDC UR4, c[0x0][0x238] ;  /* 0x00008e0000047ab9 */ /* 0x000fe20000000800 */
[----:B------:R-:W-:Y:S01]  /*e710*/  ISETP.GE.AND P1, PT, R15, UR7, PT ;  /* 0x000000070f007c0c */ /* 0x000fe2000bf26270 */
[----:B------:R-:W-:Y:S01]  /*e720*/  IMAD.WIDE R14, R14, 0x2, R20 ;  /* 0x000000020e0e7825 */ /* 0x000fe200078e0214 */
[----:B------:R-:W-:-:S02]  /*e730*/  PRMT R22, RZ, 0x7610, R22 ;  /* 0x00007610ff167816 */ /* 0x000fc40000000016 */
[----:B------:R-:W-:Y:S02]  /*e740*/  ISETP.GE.AND P0, PT, R16, UR7, PT ;  /* 0x0000000710007c0c */ /* 0x000fe4000bf06270 */
[----:B------:R-:W-:Y:S02]  /*e750*/  PRMT R16, RZ, 0x7610, R16 ;  /* 0x00007610ff107816 */ /* 0x000fe40000000010 */
[----:B------:R-:W4:Y:S04]  /*e760*/  @!P5 LDG.E.U16 R22, desc[UR8][R14.64] ;  /* 0x000000080e16d981 */ /* 0x000f28000c1e1500 */
[----:B---3--:R-:W-:Y:S04]  /*e770*/  STL [R1+0x10ac], R27 ;  /* 0x0010ac1b01007387 */ /* 0x008fe80000100800 */
[----:B--2---:R0:W-:Y:S02]  /*e780*/  STL [R1+0x24], R18 ;  /* 0x0000241201007387 */ /* 0x0041e40000100800 */
[----:B0-----:R-:W0:Y:S02]  /*e790*/  S2R R18, SR_TID.X ;  /* 0x0000000000127919 */ /* 0x001e240000002100 */
[----:B0-----:R-:W-:-:S04]  /*e7a0*/  SHF.R.U32.HI R18, RZ, 0x5, R18 ;  /* 0x00000005ff127819 */ /* 0x001fc80000011612 */
[----:B------:R-:W-:-:S04]  /*e7b0*/  SGXT.U32 R18, R18, 0x2 ;  /* 0x000000021212781a */ /* 0x000fc80000000000 */
[C---:B------:R-:W-:Y:S02]  /*e7c0*/  LOP3.LUT R11, R18.reuse, 0x48, RZ, 0xfc, !PT ;  /* 0x00000048120b7812 */ /* 0x040fe400078efcff */
[----:B------:R-:W-:-:S05]  /*e7d0*/  LOP3.LUT R18, R18, 0x4c, RZ, 0xfc, !PT ;  /* 0x0000004c12127812 */ /* 0x000fca00078efcff */
[----:B------:R-:W-:Y:S01]  /*e7e0*/  IMAD R18, R18, UR4, RZ ;  /* 0x0000000412127c24 */ /* 0x000fe2000f8e02ff */
[----:B----4-:R0:W-:Y:S01]  /*e7f0*/  STL [R1+0x2c], R22 ;  /* 0x00002c1601007387 */ /* 0x0101e20000100800 */
[----:B------:R-:W-:Y:S01]  /*e800*/  IMAD R11, R11, UR5, RZ ;  /* 0x000000050b0b7c24 */ /* 0x000fe2000f8e02ff */
[----:B------:R-:W-:Y:S01]  /*e810*/  PRMT R25, RZ, 0x7610, R25 ;  /* 0x00007610ff197816 */ /* 0x000fe20000000019 */
[----:B------:R-:W-:Y:S01]  /*e820*/  IMAD.WIDE R12, R18, 0x2, R20 ;  /* 0x00000002120c7825 */ /* 0x000fe200078e0214 */
[----:B------:R-:W-:Y:S01]  /*e830*/  LOP3.LUT R14, R29, 0x64, RZ, 0xfc, !PT ;  /* 0x000000641d0e7812 */ /* 0x000fe200078efcff */
[----:B------:R-:W-:Y:S01]  /*e840*/  ULDC UR4, c[0x0][0x238] ;  /* 0x00008e0000047ab9 */ /* 0x000fe20000000800 */
[----:B------:R-:W-:Y:S01]  /*e850*/  PRMT R0, RZ, 0x7610, R0 ;  /* 0x00007610ff007816 */ /* 0x000fe20000000000 */
[----:B------:R-:W-:Y:S01]  /*e860*/  ULDC UR5, c[0x0][0x238] ;  /* 0x00008e0000057ab9 */ /* 0x000fe20000000800 */
[----:B------:R-:W2:Y:S01]  /*e870*/  @!P4 LDG.E.U16 R16, desc[UR8][R12.64] ;  /* 0x000000080c10c981 */ /* 0x000ea2000c1e1500 */
[----:B------:R-:W1:Y:S03]  /*e880*/  S2R R18, SR_TID.X ;  /* 0x0000000000127919 */ /* 0x000e660000002100 */
[----:B0-----:R-:W3:Y:S01]  /*e890*/  LDL.LU R22, [R1+0x1144] ;  /* 0x0011440001167983 */ /* 0x001ee20000300800 */
[----:B------:R-:W-:-:S05]  /*e8a0*/  IMAD.WIDE R10, R11, 0x2, R20 ;  /* 0x000000020b0a7825 */ /* 0x000fca00078e0214 */
[----:B------:R0:W4:Y:S01]  /*e8b0*/  @!P6 LDG.E.U16 R25, desc[UR8][R10.64] ;  /* 0x000000080a19e981 */ /* 0x000122000c1e1500 */
[----:B------:R-:W-:-:S03]  /*e8c0*/  ISETP.GE.AND P6, PT, R14, UR7, PT ;  /* 0x000000070e007c0c */ /* 0x000fc6000bfc6270 */
[----:B--2---:R1:W-:Y:S02]  /*e8d0*/  STL [R1+0x18], R16 ;  /* 0x0000181001007387 */ /* 0x0043e40000100800 */
[--C-:B-1----:R-:W-:Y:S02]  /*e8e0*/  SHF.R.U32.HI R16, RZ, 0x5, R18.reuse ;  /* 0x00000005ff107819 */ /* 0x102fe40000011612 */
[----:B------:R-:W-:-:S04]  /*e8f0*/  SHF.R.U32.HI R18, RZ, 0x5, R18 ;  /* 0x00000005ff127819 */ /* 0x000fc80000011612 */
[----:B------:R-:W-:-:S04]  /*e900*/  SGXT.U32 R18, R18, 0x2 ;  /* 0x000000021212781a */ /* 0x000fc80000000000 */
[----:B------:R-:W-:-:S05]  /*e910*/  LOP3.LUT R14, R18, 0x54, RZ, 0xfc, !PT ;  /* 0x00000054120e7812 */ /* 0x000fca00078efcff */
[----:B------:R-:W-:Y:S01]  /*e920*/  IMAD R14, R14, UR6, RZ ;  /* 0x000000060e0e7c24 */ /* 0x000fe2000f8e02ff */
[----:B------:R-:W-:Y:S01]  /*e930*/  SGXT.U32 R16, R16, 0x2 ;  /* 0x000000021010781a */ /* 0x000fe20000000000 */
[----:B------:R-:W-:Y:S02]  /*e940*/  ULDC UR6, c[0x0][0x238] ;  /* 0x00008e0000067ab9 */ /* 0x000fe40000000800 */
[----:B------:R-:W-:-:S05]  /*e950*/  IMAD.WIDE R12, R14, 0x2, R20 ;  /* 0x000000020e0c7825 */ /* 0x000fca00078e0214 */
[----:B------:R-:W2:Y:S01]  /*e960*/  @!P1 LDG.E.U16 R0, desc[UR8][R12.64] ;  /* 0x000000080c009981 */ /* 0x000ea2000c1e1500 */
[----:B------:R-:W-:Y:S02]  /*e970*/  LOP3.LUT R16, R16, 0x50, RZ, 0xfc, !PT ;  /* 0x0000005010107812 */ /* 0x000fe400078efcff */
[----:B------:R-:W-:-:S03]  /*e980*/  PRMT R26, RZ, 0x7610, R26 ;  /* 0x00007610ff1a7816 */ /* 0x000fc6000000001a */
[----:B------:R-:W-:Y:S01]  /*e990*/  IMAD R16, R16, UR4, RZ ;  /* 0x0000000410107c24 */ /* 0x000fe2000f8e02ff */
[----:B------:R-:W-:Y:S01]  /*e9a0*/  LOP3.LUT R17, R29, 0x5c, RZ, 0xfc, !PT ;  /* 0x0000005c1d117812 */ /* 0x000fe200078efcff */
[----:B------:R-:W-:Y:S02]  /*e9b0*/  ULDC UR4, c[0x0][0x238] ;  /* 0x00008e0000047ab9 */ /* 0x000fe40000000800 */
[----:B0-----:R-:W-:-:S05]  /*e9c0*/  IMAD.WIDE R10, R16, 0x2, R20 ;  /* 0x00000002100a7825 */ /* 0x001fca00078e0214 */
[----:B------:R0:W4:Y:S01]  /*e9d0*/  @!P2 LDG.E.U16 R26, desc[UR8][R10.64] ;  /* 0x000000080a1aa981 */ /* 0x000122000c1e1500 */
[----:B------:R-:W-:Y:S02]  /*e9e0*/  ISETP.GE.AND P3, PT, R17, UR7, PT ;  /* 0x0000000711007c0c */ /* 0x000fe4000bf66270 */
[----:B------:R-:W-:Y:S02]  /*e9f0*/  LOP3.LUT R15, R29, 0x60, RZ, 0xfc, !PT ;  /* 0x000000601d0f7812 */ /* 0x000fe400078efcff */
[C---:B------:R-:W-:Y:S02]  /*ea00*/  LOP3.LUT R17, R18.reuse, 0x58, RZ, 0xfc, !PT ;  /* 0x0000005812117812 */ /* 0x040fe400078efcff */
[----:B0-----:R-:W-:Y:S02]  /*ea10*/  SHF.R.U32.HI R11, RZ, 0x5, R19 ;  /* 0x00000005ff0b7819 */ /* 0x001fe40000011613 */
[----:B------:R-:W-:Y:S02]  /*ea20*/  LOP3.LUT R16, R18, 0x5c, RZ, 0xfc, !PT ;  /* 0x0000005c12107812 */ /* 0x000fe400078efcff */
[----:B------:R-:W-:-:S02]  /*ea30*/  SGXT.U32 R11, R11, 0x2 ;  /* 0x000000020b0b781a */ /* 0x000fc40000000000 */
[----:B------:R-:W-:Y:S02]  /*ea40*/  ISETP.GE.AND P5, PT, R15, UR7, PT ;  /* 0x000000070f007c0c */ /* 0x000fe4000bfa6270 */
[----:B------:R-:W-:Y:S01]  /*ea50*/  LOP3.LUT R13, R11, 0x64, RZ, 0xfc, !PT ;  /* 0x000000640b0d7812 */ /* 0x000fe200078efcff */
[----:B------:R-:W-:Y:S01]  /*ea60*/  IMAD R17, R17, UR5, RZ ;  /* 0x0000000511117c24 */ /* 0x000fe2000f8e02ff */
[----:B------:R-:W-:Y:S01]  /*ea70*/  LOP3.LUT R15, R29, 0x68, RZ, 0xfc, !PT ;  /* 0x000000681d0f7812 */ /* 0x000fe200078efcff */
[----:B--2---:R0:W-:Y:S01]  /*ea80*/  STL [R1+0x10], R0 ;  /* 0x0000100001007387 */ /* 0x0041e20000100800 */
[----:B------:R-:W-:Y:S02]  /*ea90*/  IMAD R16, R16, UR4, RZ ;  /* 0x0000000410107c24 */ /* 0x000fe4000f8e02ff */
[----:B------:R-:W-:Y:S01]  /*eaa0*/  ISETP.GE.AND P4, PT, R15, UR7, PT ;  /* 0x000000070f007c0c */ /* 0x000fe2000bf86270 */
[----:B------:R-:W-:Y:S01]  /*eab0*/  IMAD R13, R13, UR6, RZ ;  /* 0x000000060d0d7c24 */ /* 0x000fe2000f8e02ff */
[----:B------:R-:W-:Y:S01]  /*eac0*/  PRMT R28, RZ, 0x7610, R28 ;  /* 0x00007610ff1c7816 */ /* 0x000fe2000000001c */
[----:B------:R-:W-:Y:S01]  /*ead0*/  ULDC UR5, c[0x0][0x238] ;  /* 0x00008e0000057ab9 */ /* 0x000fe20000000800 */
[----:B0-----:R-:W2:Y:S01]  /*eae0*/  LDL.LU R0, [R1+0x1140] ;  /* 0x0011400001007983 */ /* 0x001ea20000300800 */
[----:B------:R-:W-:Y:S01]  /*eaf0*/  PRMT R2, RZ, 0x7610, R2 ;  /* 0x00007610ff027816 */ /* 0x000fe20000000002 */
[----:B------:R-:W-:Y:S01]  /*eb00*/  IMAD.WIDE R14, R17, 0x2, R20 ;  /* 0x00000002110e7825 */ /* 0x000fe200078e0214 */
[----:B------:R-:W-:Y:S01]  /*eb10*/  PRMT R9, RZ, 0x7610, R9 ;  /* 0x00007610ff097816 */ /* 0x000fe20000000009 */
[----:B------:R-:W-:-:S02]  /*eb20*/  ULDC UR4, c[0x0][0x238] ;  /* 0x00008e0000047ab9 */ /* 0x000fc40000000800 */
[--C-:B------:R-:W-:Y:S01]  /*eb30*/  IMAD.WIDE R16, R16, 0x2, R20.reuse ;  /* 0x0000000210107825 */ /* 0x100fe200078e0214 */
[----:B------:R-:W3:Y:S03]  /*eb40*/  @!P0 LDG.E.U16 R28, desc[UR8][R14.64] ;  /* 0x000000080e1c8981 */ /* 0x000ee6000c1e1500 */
[----:B------:R-:W-:Y:S01]  /*eb50*/  IMAD.WIDE R12, R13, 0x2, R20 ;  /* 0x000000020d0c7825 */ /* 0x000fe200078e0214 */
[----:B------:R0:W4:Y:S04]  /*eb60*/  @!P3 LDG.E.U16 R2, desc[UR8][R16.64] ;  /* 0x000000081002b981 */ /* 0x000128000c1e1500 */
[----:B------:R-:W4:Y:S01]  /*eb70*/  @!P6 LDG.E.U16 R9, desc[UR8][R12.64] ;  /* 0x000000080c09e981 */ /* 0x000f22000c1e1500 */
[----:B------:R-:W-:-:S02]  /*eb80*/  LOP3.LUT R18, R29, 0x6c, RZ, 0xfc, !PT ;  /* 0x0000006c1d127812 */ /* 0x000fc400078efcff */
[----:B------:R-:W-:Y:S02]  /*eb90*/  LOP3.LUT R10, R29, 0x7c, RZ, 0xfc, !PT ;  /* 0x0000007c1d0a7812 */ /* 0x000fe400078efcff */
[----:B------:R-:W-:Y:S02]  /*eba0*/  LOP3.LUT R19, R11, 0x6c, RZ, 0xfc, !PT ;  /* 0x0000006c0b137812 */ /* 0x000fe400078efcff */
[----:B------:R-:W-:Y:S02]  /*ebb0*/  ISETP.GE.AND P2, PT, R18, UR7, PT ;  /* 0x0000000712007c0c */ /* 0x000fe4000bf46270 */
[C---:B------:R-:W-:Y:S01]  /*ebc0*/  ISETP.GE.AND P0, PT, R10.reuse, UR7, PT ;  /* 0x000000070a007c0c */ /* 0x040fe2000bf06270 */
[----:B------:R-:W-:Y:S02]  /*ebd0*/  IMAD R19, R19, UR4, RZ ;  /* 0x0000000413137c24 */ /* 0x000fe4000f8e02ff */
[----:B------:R-:W-:Y:S01]  /*ebe0*/  IMAD R18, R10, UR10, RZ ;  /* 0x0000000a0a127c24 */ /* 0x000fe2000f8e02ff */
[----:B------:R-:W-:Y:S01]  /*ebf0*/  PRMT R6, RZ, 0x7610, R6 ;  /* 0x00007610ff067816 */ /* 0x000fe20000000006 */
[----:B0-----:R-:W-:-:S04]  /*ec00*/  IMAD.WIDE R16, R19, 0x2, R20 ;  /* 0x0000000213107825 */ /* 0x001fc800078e0214 */
[----:B------:R-:W-:-:S05]  /*ec10*/  IMAD.WIDE R18, R18, 0x2, R20 ;  /* 0x0000000212127825 */ /* 0x000fca00078e0214 */
[----:B------:R-:W4:Y:S01]  /*ec20*/  @!P0 LDG.E.U16 R6, desc[UR8][R18.64] ;  /* 0x0000000812068981 */ /* 0x000f22000c1e1500 */
[----:B--2---:R-:W-:-:S06]  /*ec30*/  PRMT R0, RZ, 0x7610, R0 ;  /* 0x00007610ff007816 */ /* 0x004fcc0000000000 */
[----:B------:R-:W2:Y:S04]  /*ec40*/  @!P2 LDG.E.U16 R0, desc[UR8][R16.64] ;  /* 0x000000081000a981 */ /* 0x000ea8000c1e1500 */
[----:B---3--:R-:W-:Y:S04]  /*ec50*/  STL [R1+0x10a8], R28 ;  /* 0x0010a81c01007387 */ /* 0x008fe80000100800 */
[----:B----4-:R0:W-:Y:S04]  /*ec60*/  STL [R1+0x28], R2 ;  /* 0x0000280201007387 */ /* 0x0101e80000100800 */
[----:B0-----:R-:W3:Y:S04]  /*ec70*/  LDL.LU R2, [R1+0x113c] ;  /* 0x00113c0001027983 */ /* 0x001ee80000300800 */
[----:B------:R0:W-:Y:S02]  /*ec80*/  STL [R1+0x8], R9 ;  /* 0x0000080901007387 */ /* 0x0001e40000100800 */
[----:B0-----:R-:W0:Y:S01]  /*ec90*/  S2R R9, SR_TID.X ;  /* 0x0000000000097919 */ /* 0x001e220000002100 */
[----:B------:R-:W-:-:S02]  /*eca0*/  LOP3.LUT R15, R11, 0x68, RZ, 0xfc, !PT ;  /* 0x000000680b0f7812 */ /* 0x000fc400078efcff */
[----:B------:R-:W-:Y:S02]  /*ecb0*/  LOP3.LUT R11, R11, 0x60, RZ, 0xfc, !PT ;  /* 0x000000600b0b7812 */ /* 0x000fe400078efcff */
[----:B------:R-:W-:-:S03]  /*ecc0*/  PRMT R23, RZ, 0x7610, R23 ;  /* 0x00007610ff177816 */ /* 0x000fc60000000017 */
[----:B------:R-:W-:-:S04]  /*ecd0*/  IMAD R11, R11, UR11, RZ ;  /* 0x0000000b0b0b7c24 */ /* 0x000fc8000f8e02ff */
[----:B------:R-:W-:-:S05]  /*ece0*/  IMAD.WIDE R10, R11, 0x2, R20 ;  /* 0x000000020b0a7825 */ /* 0x000fca00078e0214 */
[----:B------:R1:W4:Y:S01]  /*ecf0*/  @!P5 LDG.E.U16 R23, desc[UR8][R10.64] ;  /* 0x000000080a17d981 */ /* 0x000322000c1e1500 */
[----:B------:R-:W-:Y:S01]  /*ed00*/  IMAD R15, R15, UR5, RZ ;  /* 0x000000050f0f7c24 */ /* 0x000fe2000f8e02ff */
[----:B------:R-:W-:Y:S02]  /*ed10*/  PRMT R22, RZ, 0x7610, R22 ;  /* 0x00007610ff167816 */ /* 0x000fe40000000016 */
[----:B-1----:R-:W-:Y:S01]  /*ed20*/  LOP3.LUT R11, R29, 0x74, RZ, 0xfc, !PT ;  /* 0x000000741d0b7812 */ /* 0x002fe200078efcff */
[----:B------:R-:W-:-:S03]  /*ed30*/  IMAD.WIDE R14, R15, 0x2, R20 ;  /* 0x000000020f0e7825 */ /* 0x000fc600078e0214 */
[----:B------:R-:W-:Y:S02]  /*ed40*/  ISETP.GE.AND P3, PT, R11, UR7, PT ;  /* 0x000000070b007c0c */ /* 0x000fe4000bf66270 */
[----:B0-----:R-:W-:Y:S01]  /*ed50*/  LOP3.LUT R9, R9, 0x7f, RZ, 0xc0, !PT ;  /* 0x0000007f09097812 */ /* 0x001fe200078ec0ff */
[----:B------:R-:W-:Y:S01]  /*ed60*/  IMAD R11, R11, UR10, RZ ;  /* 0x0000000a0b0b7c24 */ /* 0x000fe2000f8e02ff */
[----:B------:R0:W4:Y:S01]  /*ed70*/  @!P4 LDG.E.U16 R22, desc[UR8][R14.64] ;  /* 0x000000080e16c981 */ /* 0x000122000c1e1500 */
[----:B------:R-:W-:Y:S02]  /*ed80*/  PRMT R3, RZ, 0x7610, R3 ;  /* 0x00007610ff037816 */ /* 0x000fe40000000003 */
[----:B------:R-:W-:Y:S01]  /*ed90*/  ISETP.GE.AND P0, PT, R9, UR7, PT ;  /* 0x0000000709007c0c */ /* 0x000fe2000bf06270 */
[----:B0-----:R-:W-:-:S05]  /*eda0*/  IMAD.WIDE R14, R11, 0x2, R20 ;  /* 0x000000020b0e7825 */ /* 0x001fca00078e0214 */
[----:B------:R-:W3:Y:S04]  /*edb0*/  @!P3 LDG.E.U16 R3, desc[UR8][R14.64] ;  /* 0x000000080e03b981 */ /* 0x000ee8000c1e1500 */
[----:B--2---:R0:W-:Y:S04]  /*edc0*/  STL [R1+0x14], R0 ;  /* 0x0000140001007387 */ /* 0x0041e80000100800 */
[----:B0-----:R-:W2:Y:S04]  /*edd0*/  LDL.LU R0, [R1+0x1138] ;  /* 0x0011380001007983 */ /* 0x001ea80000300800 */
[----:B------:R0:W-:Y:S04]  /*ede0*/  STL [R1+0x34], R6 ;  /* 0x0000340601007387 */ /* 0x0001e80000100800 */
[----:B------:R-:W2:Y:S04]  /*edf0*/  LDL R9, [R1+0x1e4] ;  /* 0x0001e40001097983 */ /* 0x000ea80000100800 */
[----:B0-----:R-:W4:Y:S01]  /*ee00*/  LDL R6, [R1+0x1e0] ;  /* 0x0001e00001067983 */ /* 0x001f220000100800 */
[----:B------:R-:W-:-:S02]  /*ee10*/  LOP3.LUT R12, R29, 0x78, RZ, 0xfc, !PT ;  /* 0x000000781d0c7812 */ /* 0x000fc400078efcff */
[----:B------:R-:W-:Y:S02]  /*ee20*/  LOP3.LUT R13, R29, 0x70, RZ, 0xfc, !PT ;  /* 0x000000701d0d7812 */ /* 0x000fe400078efcff */
[C---:B------:R-:W-:Y:S01]  /*ee30*/  ISETP.GE.AND P4, PT, R12.reuse, UR7, PT ;  /* 0x000000070c007c0c */ /* 0x040fe2000bf86270 */
[----:B------:R-:W2:Y:S01]  /*ee40*/  LDL R29, [R1+0x1e8] ;  /* 0x0001e800011d7983 */ /* 0x000ea20000100800 */
[C---:B------:R-:W-:Y:S01]  /*ee50*/  ISETP.GE.AND P2, PT, R13.reuse, UR7, PT ;  /* 0x000000070d007c0c */ /* 0x040fe2000bf46270 */
[----:B------:R-:W-:Y:S02]  /*ee60*/  IMAD R12, R12, UR10, RZ ;  /* 0x0000000a0c0c7c24 */ /* 0x000fe4000f8e02ff */
[----:B------:R-:W-:Y:S01]  /*ee70*/  IMAD R16, R13, UR10, RZ ;  /* 0x0000000a0d107c24 */ /* 0x000fe2000f8e02ff */
[----:B------:R-:W-:Y:S01]  /*ee80*/  PRMT R10, RZ, 0x7610, R10 ;  /* 0x00007610ff0a7816 */ /* 0x000fe2000000000a */
[----:B------:R-:W-:Y:S01]  /*ee90*/  IMAD.WIDE R12, R12, 0x2, R20 ;  /* 0x000000020c0c7825 */ /* 0x000fe200078e0214 */
[----:B------:R-:W-:-:S03]  /*eea0*/  PRMT R11, RZ, 0x7610, R11 ;  /* 0x00007610ff0b7816 */ /* 0x000fc6000000000b */
[----:B------:R-:W-:Y:S02]  /*eeb0*/  IMAD.WIDE R16, R16, 0x2, R20 ;  /* 0x0000000210107825 */ /* 0x000fe400078e0214 */
[----:B------:R0:W2:Y:S04]  /*eec0*/  @!P4 LDG.E.U16 R10, desc[UR8][R12.64] ;  /* 0x000000080c0ac981 */ /* 0x0000a8000c1e1500 */
[----:B------:R-:W2:Y:S01]  /*eed0*/  @!P2 LDG.E.U16 R11, desc[UR8][R16.64] ;  /* 0x00000008100ba981 */ /* 0x000ea2000c1e1500 */
[----:B------:R-:W-:-:S03]  /*eee0*/  PRMT R4, RZ, 0x7610, R4 ;  /* 0x00007610ff047816 */ /* 0x000fc60000000004 */
[----:B------:R-:W-:Y:S04]  /*eef0*/  STL [R1+0xc64], R20 ;  /* 0x000c641401007387 */ /* 0x000fe80000100800 */
[----:B------:R-:W-:Y:S04]  /*ef00*/  STL [R1+0x1094], R20 ;  /* 0x0010941401007387 */ /* 0x000fe80000100800 */
[----:B------:R-:W-:Y:S04]  /*ef10*/  STL [R1+0x1098], R20 ;  /* 0x0010981401007387 */ /* 0x000fe80000100800 */
[----:B------:R-:W-:Y:S04]  /*ef20*/  STL [R1+0x109c], R20 ;  /* 0x00109c1401007387 */ /* 0x000fe80000100800 */
[----:B------:R-:W-:Y:S04]  /*ef30*/  STL [R1+0x10a0], R20 ;  /* 0x0010a01401007387 */ /* 0x000fe80000100800 */
[----:B------:R-:W-:Y:S04]  /*ef40*/  STL [R1+0x10a4], R20 ;  /* 0x0010a41401007387 */ /* 0x000fe80000100800 */
[----:B------:R-:W-:Y:S04]  /*ef50*/  STL [R1+0xc60], R21 ;  /* 0x000c601501007387 */ /* 0x000fe80000100800 */
[----:B---3--:R1:W-:Y:S04]  /*ef60*/  STL [R1+0x4], R3 ;  /* 0x0000040301007387 */ /* 0x0083e80000100800 */
[----:B-1----:R-:W3:Y:S04]  /*ef70*/  LDL.LU R3, [R1+0x1134] ;  /* 0x0011340001037983 */ /* 0x002ee80000300800 */
[----:B------:R-:W3:Y:S04]  /*ef80*/  LDL R14, [R1+0x1ec] ;  /* 0x0001ec00010e7983 */ /* 0x000ee80000100800 */
[----:B------:R-:W3:Y:S01]  /*ef90*/  LDL R15, [R1+0x1f0] ;  /* 0x0001f000010f7983 */ /* 0x000ee20000100800 */
[----:B------:R-:W-:Y:S01]  /*efa0*/  BAR.SYNC.DEFER_BLOCKING 0x0 ;  /* 0x0000000000007b1d */ /* 0x000fe20000010000 */
[C---:B----4-:R-:W-:Y:S01]  /*efb0*/  IADD3 RZ, P1, R6.reuse, R2, RZ ;  /* 0x0000000206ff7210 */ /* 0x050fe20007f3e0ff */
[----:B0-----:R-:W-:-:S04]  /*efc0*/  IMAD.IADD R12, R6, 0x1, R2 ;  /* 0x00000001060c7824 */ /* 0x001fc800078e0202 */
[----:B------:R-:W4:Y:S01]  /*efd0*/  LDL.LU R6, [R1+0x1130] ;  /* 0x0011300001067983 */ /* 0x000f220000300800 */
[----:B--2---:R-:W-:Y:S01]  /*efe0*/  IMAD.X R13, R9, 0x1, R0, P1 ;  /* 0x00000001090d7824 */ /* 0x004fe200008e0600 */
[C---:B------:R-:W-:Y:S02]  /*eff0*/  IADD3 RZ, P2, R29.reuse, R2, RZ ;  /* 0x000000021dff7210 */ /* 0x040fe40007f5e0ff */
[----:B------:R-:W2:Y:S04]  /*f000*/  LDL R9, [R1+0x1fc] ;  /* 0x0001fc0001097983 */ /* 0x000ea80000100800 */
[----:B------:R0:W4:Y:S02]  /*f010*/  @!P0 LDG.E.U16 R4, desc[UR8][R12.64] ;  /* 0x000000080c048981 */ /* 0x000124000c1e1500 */
[----:B0-----:R-:W-:-:S02]  /*f020*/  IMAD.IADD R12, R29, 0x1, R2 ;  /* 0x000000011d0c7824 */ /* 0x001fc400078e0202 */
[----:B---3--:R-:W-:Y:S01]  /*f030*/  IMAD.X R13, R14, 0x1, R0, P2 ;  /* 0x000000010e0d7824 */ /* 0x008fe200010e0600 */
[CC--:B------:R-:W-:Y:S02]  /*f040*/  IADD3 RZ, P1, R15.reuse, R2.reuse, RZ ;  /* 0x000000020fff7210 */ /* 0x0c0fe40007f3e0ff */
[----:B------:R-:W-:Y:S01]  /*f050*/  IADD3 R14, R15, R2, RZ ;  /* 0x000000020f0e7210 */ /* 0x000fe20007ffe0ff */
[----:B----4-:R0:W-:Y:S04]  /*f060*/  STL [R1+0x4c], R4 ;  /* 0x00004c0401007387 */ /* 0x0101e80000100800 */
[----:B0-----:R-:W3:Y:S04]  /*f070*/  LDL.LU R4, [R1+0x112c] ;  /* 0x00112c0001047983 */ /* 0x001ee80000300800 */
[----:B------:R-:W4:Y:S04]  /*f080*/  LDL.LU R29, [R1+0x1128] ;  /* 0x00112800011d7983 */ /* 0x000f280000300800 */
[----:B------:R-:W2:Y:S01]  /*f090*/  LDL R15, [R1+0x1f4] ;  /* 0x0001f400010f7983 */ /* 0x000ea20000100800 */
[----:B------:R-:W-:-:S02]  /*f0a0*/  PRMT R3, RZ, 0x7610, R3 ;  /* 0x00007610ff037816 */ /* 0x000fc40000000003 */
[----:B---3--:R-:W-:-:S06]  /*f0b0*/  PRMT R4, RZ, 0x7610, R4 ;  /* 0x00007610ff047816 */ /* 0x008fcc0000000004 */
[----:B------:R-:W3:Y:S01]  /*f0c0*/  @!P0 LDG.E.U16 R4, desc[UR8][R12.64] ;  /* 0x000000080c048981 */ /* 0x000ee2000c1e1500 */
[----:B--2---:R-:W-:-:S05]  /*f0d0*/  IMAD.X R15, R15, 0x1, R0, P1 ;  /* 0x000000010f0f7824 */ /* 0x004fca00008e0600 */
[----:B------:R-:W2:Y:S04]  /*f0e0*/  @!P0 LDG.E.U16 R3, desc[UR8][R14.64] ;  /* 0x000000080e038981 */ /* 0x000ea8000c1e1500 */
[----:B------:R-:W4:Y:S04]  /*f0f0*/  LDL R13, [R1+0x1f8] ;  /* 0x0001f800010d7983 */ /* 0x000f280000100800 */
[----:B---3--:R0:W-:Y:S04]  /*f100*/  STL [R1+0x80], R4 ;  /* 0x0000800401007387 */ /* 0x0081e80000100800 */
[----:B0-----:R-:W3:Y:S04]  /*f110*/  LDL R4, [R1+0x210] ;  /* 0x0002100001047983 */ /* 0x001ee80000100800 */
[----:B--2---:R0:W-:Y:S04]  /*f120*/  STL [R1+0xb0], R3 ;  /* 0x0000b00301007387 */ /* 0x0041e80000100800 */
[----:B0-----:R-:W2:Y:S04]  /*f130*/  LDL.LU R3, [R1+0x1124] ;  /* 0x0011240001037983 */ /* 0x001ea80000300800 */
[----:B------:R-:W3:Y:S01]  /*f140*/  LDL R15, [R1+0x200] ;  /* 0x00020000010f7983 */ /* 0x000ee20000100800 */
[C---:B----4-:R-:W-:Y:S01]  /*f150*/  IADD3 RZ, P2, R13.reuse, R2, RZ ;  /* 0x000000020dff7210 */ /* 0x050fe20007f5e0ff */
[----:B------:R-:W-:Y:S01]  /*f160*/  IMAD.IADD R12, R13, 0x1, R2 ;  /* 0x000000010d0c7824 */ /* 0x000fe200078e0202 */
[----:B------:R-:W-:-:S03]  /*f170*/  PRMT R29, RZ, 0x7610, R29 ;  /* 0x00007610ff1d7816 */ /* 0x000fc6000000001d */
[----:B------:R-:W-:Y:S01]  /*f180*/  IMAD.X R13, R9, 0x1, R0, P2 ;  /* 0x00000001090d7824 */ /* 0x000fe200010e0600 */
[----:B------:R-:W-:Y:S01]  /*f190*/  PRMT R6, RZ, 0x7610, R6 ;  /* 0x00007610ff067816 */ /* 0x000fe20000000006 */
[----:B------:R-:W4:Y:S04]  /*f1a0*/  LDL R9, [R1+0x218] ;  /* 0x0002180001097983 */ /* 0x000f280000100800 */
[----:B------:R-:W2:Y:S01]  /*f1b0*/  @!P0 LDG.E.U16 R29, desc[UR8][R12.64] ;  /* 0x000000080c1d8981 */ /* 0x000ea2000c1e1500 */
[C---:B---3--:R-:W-:Y:S01]  /*f1c0*/  IADD3 RZ, P1, R15.reuse, R2, RZ ;  /* 0x000000020fff7210 */ /* 0x048fe20007f3e0ff */
[----:B------:R-:W-:Y:S02]  /*f1d0*/  IMAD.IADD R14, R15, 0x1, R2 ;  /* 0x000000010f0e7824 */ /* 0x000fe400078e0202 */
[----:B------:R-:W3:Y:S04]  /*f1e0*/  LDL R15, [R1+0x204] ;  /* 0x00020400010f7983 */ /* 0x000ee80000100800 */
[----:B--2---:R0:W-:Y:S04]  /*f1f0*/  STL [R1+0xe4], R29 ;  /* 0x0000e41d01007387 */ /* 0x0041e80000100800 */
[----:B0-----:R-:W2:Y:S04]  /*f200*/  LDL.LU R29, [R1+0x1120] ;  /* 0x00112000011d7983 */ /* 0x001ea80000300800 */
[----:B------:R-:W4:Y:S01]  /*f210*/  LDL R13, [R1+0x208] ;  /* 0x00020800010d7983 */ /* 0x000f220000100800 */
[----:B---3--:R-:W-:-:S05]  /*f220*/  IMAD.X R15, R15, 0x1, R0, P1 ;  /* 0x000000010f0f7824 */ /* 0x008fca00008e0600 */
[----:B------:R-:W3:Y:S01]  /*f230*/  @!P0 LDG.E.U16 R6, desc[UR8][R14.64] ;  /* 0x000000080e068981 */ /* 0x000ee2000c1e1500 */
[C---:B----4-:R-:W-:Y:S01]  /*f240*/  IADD3 RZ, P1, R13.reuse, R2, RZ ;  /* 0x000000020dff7210 */ /* 0x050fe20007f3e0ff */
[----:B------:R-:W-:Y:S02]  /*f250*/  IMAD.IADD R12, R13, 0x1, R2 ;  /* 0x000000010d0c7824 */ /* 0x000fe400078e0202 */
[----:B---3--:R0:W-:Y:S04]  /*f260*/  STL [R1+0xf0], R6 ;  /* 0x0000f00601007387 */ /* 0x0081e80000100800 */
[----:B0-----:R-:W3:Y:S04]  /*f270*/  LDL.LU R6, [R1+0x111c] ;  /* 0x00111c0001067983 */ /* 0x001ee80000300800 */
[----:B------:R-:W4:Y:S01]  /*f280*/  LDL R13, [R1+0x20c] ;  /* 0x00020c00010d7983 */ /* 0x000f220000100800 */
[----:B--2---:R-:W-:Y:S01]  /*f290*/  PRMT R29, RZ, 0x7610, R29 ;  /* 0x00007610ff1d7816 */ /* 0x004fe2000000001d */
[----:B----4-:R-:W-:-:S05]  /*f2a0*/  IMAD.X R13, R13, 0x1, R0, P1 ;  /* 0x000000010d0d7824 */ /* 0x010fca00008e0600 */
[----:B------:R0:W2:Y:S01]  /*f2b0*/  @!P0 LDG.E.U16 R29, desc[UR8][R12.64] ;  /* 0x000000080c1d8981 */ /* 0x0000a2000c1e1500 */
[C---:B------:R-:W-:Y:S01]  /*f2c0*/  IADD3 RZ, P1, R4.reuse, R2, RZ ;  /* 0x0000000204ff7210 */ /* 0x040fe20007f3e0ff */
[----:B0-----:R-:W-:Y:S02]  /*f2d0*/  IMAD.IADD R12, R4, 0x1, R2 ;  /* 0x00000001040c7824 */ /* 0x001fe400078e0202 */
[----:B--2---:R0:W-:Y:S04]  /*f2e0*/  STL [R1+0xec], R29 ;  /* 0x0000ec1d01007387 */ /* 0x0041e80000100800 */
[----:B0-----:R-:W2:Y:S04]  /*f2f0*/  LDL.LU R29, [R1+0x1118] ;  /* 0x00111800011d7983 */ /* 0x001ea80000300800 */
[----:B------:R-:W4:Y:S04]  /*f300*/  LDL.LU R4, [R1+0x1114] ;  /* 0x0011140001047983 */ /* 0x000f280000300800 */
[----:B------:R-:W3:Y:S01]  /*f310*/  LDL R13, [R1+0x214] ;  /* 0x00021400010d7983 */ /* 0x000ee20000100800 */
[----:B--2---:R-:W-:Y:S01]  /*f320*/  PRMT R29, RZ, 0x7610, R29 ;  /* 0x00007610ff1d7816 */ /* 0x004fe2000000001d */
[----:B---3--:R-:W-:-:S05]  /*f330*/  IMAD.X R13, R13, 0x1, R0, P1 ;  /* 0x000000010d0d7824 */ /* 0x008fca00008e0600 */
[----:B------:R0:W2:Y:S01]  /*f340*/  @!P0 LDG.E.U16 R29, desc[UR8][R12.64] ;  /* 0x000000080c1d8981 */ /* 0x0000a2000c1e1500 */
[CC--:B------:R-:W-:Y:S02]  /*f350*/  IADD3 RZ, P1, R9.reuse, R2.reuse, RZ ;  /* 0x0000000209ff7210 */ /* 0x0c0fe40007f3e0ff */
[----:B0-----:R-:W-:Y:S01]  /*f360*/  IADD3 R12, R9, R2, RZ ;  /* 0x00000002090c7210 */ /* 0x001fe20007ffe0ff */
[----:B--2---:R0:W-:Y:S04]  /*f370*/  STL [R1+0xe8], R29 ;  /* 0x0000e81d01007387 */ /* 0x0041e80000100800 */
[----:B0-----:R-:W2:Y:S04]  /*f380*/  LDL.LU R29, [R1+0x1110] ;  /* 0x00111000011d7983 */ /* 0x001ea80000300800 */
[----:B------:R-:W3:Y:S04]  /*f390*/  LDL.LU R9, [R1+0x110c] ;  /* 0x00110c0001097983 */ /* 0x000ee80000300800 */
[----:B------:R-:W4:Y:S01]  /*f3a0*/  LDL R13, [R1+0x21c] ;  /* 0x00021c00010d7983 */ /* 0x000f220000100800 */
[----:B------:R-:W-:Y:S01]  /*f3b0*/  PRMT R19, RZ, 0x7610, R19 ;  /* 0x00007610ff137816 */ /* 0x000fe20000000013 */
[----:B----4-:R-:W-:-:S05]  /*f3c0*/  IMAD.X R13, R13, 0x1, R0, P1 ;  /* 0x000000010d0d7824 */ /* 0x010fca00008e0600 */
[----:B------:R0:W4:Y:S04]  /*f3d0*/  @!P0 LDG.E.U16 R19, desc[UR8][R12.64] ;  /* 0x000000080c138981 */ /* 0x000128000c1e1500 */
[----:B------:R-:W2:Y:S02]  /*f3e0*/  LDL R13, [R1+0x220] ;  /* 0x00022000010d7983 */ /* 0x000ea40000100800 */
[C---:B--2---:R-:W-:Y:S01]  /*f3f0*/  IADD3 RZ, P1, R13.reuse, R2, RZ ;  /* 0x000000020dff7210 */ /* 0x044fe20007f3e0ff */
[----:B0-----:R-:W-:Y:S02]  /*f400*/  IMAD.IADD R12, R13, 0x1, R2 ;  /* 0x000000010d0c7824 */ /* 0x001fe400078e0202 */
[----:B------:R-:W2:Y:S01]  /*f410*/  LDL R13, [R1+0x224] ;  /* 0x00022400010d7983 */ /* 0x000ea20000100800 */
[----:B------:R-:W-:Y:S01]  /*f420*/  PRMT R29, RZ, 0x7610, R29 ;  /* 0x00007610ff1d7816 */ /* 0x000fe2000000001d */
[----:B--2---:R-:W-:-:S05]  /*f430*/  IMAD.X R13, R13, 0x1, R0, P1 ;  /* 0x000000010d0d7824 */ /* 0x004fca00008e0600 */
[----:B------:R-:W2:Y:S04]  /*f440*/  @!P0 LDG.E.U16 R29, desc[UR8][R12.64] ;  /* 0x000000080c1d8981 */ /* 0x000ea8000c1e1500 */
[----:B--2---:R0:W-:Y:S04]  /*f450*/  STL [R1+0x48], R29 ;  /* 0x0000481d01007387 */ /* 0x0041e80000100800 */
[----:B0-----:R-:W2:Y:S04]  /*f460*/  LDL.LU R29, [R1+0x1108] ;  /* 0x00110800011d7983 */ /* 0x001ea80000300800 */
[----:B------:R-:W3:Y:S02]  /*f470*/  LDL R13, [R1+0x228] ;  /* 0x00022800010d7983 */ /* 0x000ee40000100800 */
[C---:B---3--:R-:W-:Y:S01]  /*f480*/  IADD3 RZ, P1, R13.reuse, R2, RZ ;  /* 0x000000020dff7210 */ /* 0x048fe20007f3e0ff */
[----:B------:R-:W-:-:S02]  /*f490*/  IMAD.IADD R12, R13, 0x1, R2 ;  /* 0x000000010d0c7824 */ /* 0x000fc400078e0202 */
[----:B------:R-:W3:Y:S01]  /*f4a0*/  LDL R13, [R1+0x22c] ;  /* 0x00022c00010d7983 */ /* 0x000ee20000100800 */
[----:B--2---:R-:W-:Y:S01]  /*f4b0*/  PRMT R29, RZ, 0x7610, R29 ;  /* 0x00007610ff1d7816 */ /* 0x004fe2000000001d */
[----:B---3--:R-:W-:-:S05]  /*f4c0*/  IMAD.X R13, R13, 0x1, R0, P1 ;  /* 0x000000010d0d7824 */ /* 0x008fca00008e0600 */
        /* <DEDUP_REMOVED lines=22> */
[----:B---3--:R-:W-:-:S02]  /*f630*/  IADD3 RZ, P1, R13, R2, RZ ;  /* 0x000000020dff7210 */ /* 0x008fc40007f3e0ff */
[----:B------:R-:W-:Y:S02]  /*f640*/  IADD3 R12, R13, R2, RZ ;  /* 0x000000020d0c7210 */ /* 0x000fe40007ffe0ff */
        /* <DEDUP_REMOVED lines=28> */
[----:B------:R-:W-:Y:S01]  /*f810*/  PRMT R16, RZ, 0x7610, R16 ;  /* 0x00007610ff107816 */ /* 0x000fe20000000010 */
[----:B---3--:R-:W-:-:S05]  /*f820*/  IMAD.X R13, R13, 0x1, R0, P1 ;  /* 0x000000010d0d7824 */ /* 0x008fca00008e0600 */
[----:B------:R0:W3:Y:S04]  /*f830*/  @!P0 LDG.E.U16 R16, desc[UR8][R12.64] ;  /* 0x000000080c108981 */ /* 0x0000e8000c1e1500 */
[----:B------:R-:W4:Y:S02]  /*f840*/  LDL R13, [R1+0x260] ;  /* 0x00026000010d7983 */ /* 0x000f240000100800 */
[C---:B----4-:R-:W-:Y:S01]  /*f850*/  IADD3 RZ, P1, R13.reuse, R2, RZ ;  /* 0x000000020dff7210 */ /* 0x050fe20007f3e0ff */
[----:B0-----:R-:W-:Y:S02]  /*f860*/  IMAD.IADD R12, R13, 0x1, R2 ;  /* 0x000000010d0c7824 */ /* 0x001fe400078e0202 */
[----:B------:R-:W4:Y:S01]  /*f870*/  LDL R13, [R1+0x264] ;  /* 0x00026400010d7983 */ /* 0x000f220000100800 */
[----:B--2---:R-:W-:Y:S01]  /*f880*/  PRMT R29, RZ, 0x7610, R29 ;  /* 0x00007610ff1d7816 */ /* 0x004fe2000000001d */
[----:B----4-:R-:W-:-:S05]  /*f890*/  IMAD.X R13, R13, 0x1, R0, P1 ;  /* 0x000000010d0d7824 */ /* 0x010fca00008e0600 */
[----:B------:R-:W2:Y:S04]  /*f8a0*/  @!P0 LDG.E.U16 R29, desc[UR8][R12.64] ;  /* 0x000000080c1d8981 */ /* 0x000ea8000c1e1500 */
[----:B--2---:R0:W-:Y:S04]  /*f8b0*/  STL [R1+0x3c], R29 ;  /* 0x00003c1d01007387 */ /* 0x0041e80000100800 */
[----:B0-----:R-:W2:Y:S04]  /*f8c0*/  LDL.LU R29, [R1+0x10ec] ;  /* 0x0010ec00011d7983 */ /* 0x001ea80000300800 */
[----:B------:R-:W4:Y:S02]  /*f8d0*/  LDL R13, [R1+0x268] ;  /* 0x00026800010d7983 */ /* 0x000f240000100800 */
[----:B----4-:R-:W-:-:S02]  /*f8e0*/  IADD3 RZ, P1, R13, R2, RZ ;  /* 0x000000020dff7210 */ /* 0x010fc40007f3e0ff */
[----:B------:R-:W-:Y:S02]  /*f8f0*/  IADD3 R12, R13, R2, RZ ;  /* 0x000000020d0c7210 */ /* 0x000fe40007ffe0ff */
[----:B------:R-:W4:Y:S01]  /*f900*/  LDL R13, [R1+0x26c] ;  /* 0x00026c00010d7983 */ /* 0x000f220000100800 */
[----:B--2---:R-:W-:Y:S01]  /*f910*/  PRMT R29, RZ, 0x7610, R29 ;  /* 0x00007610ff1d7816 */ /* 0x004fe2000000001d */
[----:B----4-:R-:W-:-:S05]  /*f920*/  IMAD.X R13, R13, 0x1, R0, P1 ;  /* 0x000000010d0d7824 */ /* 0x010fca00008e0600 */
[----:B------:R-:W2:Y:S04]  /*f930*/  @!P0 LDG.E.U16 R29, desc[UR8][R12.64] ;  /* 0x000000080c1d8981 */ /* 0x000ea8000c1e1500 */
[----:B--2---:R0:W-:Y:S04]  /*f940*/  STL [R1+0x64], R29 ;  /* 0x0000641d01007387 */ /* 0x0041e80000100800 */
[----:B0-----:R-:W2:Y:S04]  /*f950*/  LDL.LU R29, [R1+0x10e8] ;  /* 0x0010e800011d7983 */ /* 0x001ea80000300800 */
[----:B------:R-:W4:Y:S02]  /*f960*/  LDL R13, [R1+0x270] ;  /* 0x00027000010d7983 */ /* 0x000f240000100800 */
[C---:B----4-:R-:W-:Y:S01]  /*f970*/  IADD3 RZ, P1, R13.reuse, R2, RZ ;  /* 0x000000020dff7210 */ /* 0x050fe20007f3e0ff */
[----:B------:R-:W-:-:S02]  /*f980*/  IMAD.IADD R12, R13, 0x1, R2 ;  /* 0x000000010d0c7824 */ /* 0x000fc400078e0202 */
        /* <DEDUP_REMOVED lines=37> */
[----:B------:R-:W-:Y:S01]  /*fbe0*/  PRMT R14, RZ, 0x7610, R14 ;  /* 0x00007610ff0e7816 */ /* 0x000fe2000000000e */
[----:B----4-:R-:W-:-:S05]  /*fbf0*/  IMAD.X R13, R13, 0x1, R0, P1 ;  /* 0x000000010d0d7824 */ /* 0x010fca00008e0600 */
[----:B------:R-:W4:Y:S04]  /*fc00*/  @!P0 LDG.E.U16 R14, desc[UR8][R12.64] ;  /* 0x000000080c0e8981 */ /* 0x000f28000c1e1500 */
[----:B------:R-:W3:Y:S04]  /*fc10*/  LDL R13, [R1+0x298] ;  /* 0x00029800010d7983 */ /* 0x000ee80000100800 */
[----:B----4-:R0:W-:Y:S01]  /*fc20*/  STL [R1+0xc8], R14 ;  /* 0x0000c80e01007387 */ /* 0x0101e20000100800 */
[C---:B---3--:R-:W-:Y:S01]  /*fc30*/  IADD3 RZ, P1, R13.reuse, R2, RZ ;  /* 0x000000020dff7210 */ /* 0x048fe20007f3e0ff */
[----:B------:R-:W-:Y:S01]  /*fc40*/  IMAD.IADD R12, R13, 0x1, R2 ;  /* 0x000000010d0c7824 */ /* 0x000fe200078e0202 */
[----:B------:R-:W-:Y:S01]  /*fc50*/  PRMT R17, RZ, 0x7610, R17 ;  /* 0x00007610ff117816 */ /* 0x000fe20000000011 */
[----:B------:R-:W3:Y:S01]  /*fc60*/  LDL R13, [R1+0x29c] ;  /* 0x00029c00010d7983 */ /* 0x000ee20000100800 */
[----:B--2---:R-:W-:-:S03]  /*fc70*/  PRMT R29, RZ, 0x7610, R29 ;  /* 0x00007610ff1d7816 */ /* 0x004fc6000000001d */
[----:B0-----:R-:W2:Y:S01]  /*fc80*/  LDL R14, [R1+0x2b0] ;  /* 0x0002b000010e7983 */ /* 0x001ea20000100800 */
[----:B---3--:R-:W-:-:S05]  /*fc90*/  IMAD.X R13, R13, 0x1, R0, P1 ;  /* 0x000000010d0d7824 */ /* 0x008fca00008e0600 */
[----:B------:R0:W3:Y:S04]  /*fca0*/  @!P0 LDG.E.U16 R17, desc[UR8][R12.64] ;  /* 0x000000080c118981 */ /* 0x0000e8000c1e1500 */
[----:B------:R-:W4:Y:S02]  /*fcb0*/  LDL R13, [R1+0x2a0] ;  /* 0x0002a000010d7983 */ /* 0x000f240000100800 */
[C---:B----4-:R-:W-:Y:S01]  /*fcc0*/  IADD3 RZ, P1, R13.reuse, R2, RZ ;  /* 0x000000020dff7210 */ /* 0x050fe20007f3e0ff */
[----:B0-----:R-:W-:Y:S02]  /*fcd0*/  IMAD.IADD R12, R13, 0x1, R2 ;  /* 0x000000010d0c7824 */ /* 0x001fe400078e0202 */
[----:B------:R-:W4:Y:S02]  /*fce0*/  LDL R13, [R1+0x2a4] ;  /* 0x0002a400010d7983 */ /* 0x000f240000100800 */
[----:B----4-:R-:W-:-:S05]  /*fcf0*/  IMAD.X R13, R13, 0x1, R0, P1 ;  /* 0x000000010d0d7824 */ /* 0x010fca00008e0600 */
[----:B------:R-:W4:Y:S04]  /*fd00*/  @!P0 LDG.E.U16 R29, desc[UR8][R12.64] ;  /* 0x000000080c1d8981 */ /* 0x000f28000c1e1500 */
[----:B----4-:R0:W-:Y:S04]  /*fd10*/  STL [R1+0x1c], R29 ;  /* 0x00001c1d01007387 */ /* 0x0101e80000100800 */
[----:B0-----:R-:W4:Y:S04]  /*fd20*/  LDL.LU R29, [R1+0x10d4] ;  /* 0x0010d400011d7983 */ /* 0x001f280000300800 */
[----:B------:R-:W2:Y:S02]  /*fd30*/  LDL R13, [R1+0x2a8] ;  /* 0x0002a800010d7983 */ /* 0x000ea40000100800 */
[C---:B--2---:R-:W-:Y:S01]  /*fd40*/  IADD3 RZ, P1, R13.reuse, R2, RZ ;  /* 0x000000020dff7210 */ /* 0x044fe20007f3e0ff */
[----:B------:R-:W-:-:S02]  /*fd50*/  IMAD.IADD R12, R13, 0x1, R2 ;  /* 0x000000010d0c7824 */ /* 0x000fc400078e0202 */
[----:B------:R-:W2:Y:S01]  /*fd60*/  LDL R13, [R1+0x2ac] ;  /* 0x0002ac00010d7983 */ /* 0x000ea20000100800 */
[----:B------:R-:W-:Y:S01]  /*fd70*/  PRMT R18, RZ, 0x7610, R18 ;  /* 0x00007610ff127816 */ /* 0x000fe20000000012 */
[----:B--2---:R-:W-:-:S05]  /*fd80*/  IMAD.X R13, R13, 0x1, R0, P1 ;  /* 0x000000010d0d7824 */ /* 0x004fca00008e0600 */
[----:B------:R-:W2:Y:S01]  /*fd90*/  @!P0 LDG.E.U16 R18, desc[UR8][R12.64] ;  /* 0x000000080c128981 */ /* 0x000ea2000c1e1500 */
[----:B------:R-:W-:-:S03]  /*fda0*/  IADD3 RZ, P1, R14, R2, RZ ;  /* 0x000000020eff7210 */ /* 0x000fc60007f3e0ff */
[----:B--2---:R0:W-:Y:S04]  /*fdb0*/  STL [R1+0x5c], R18 ;  /* 0x00005c1201007387 */ /* 0x0041e80000100800 */
[----:B------:R-:W2:Y:S01]  /*fdc0*/  LDL R13, [R1+0x2b4] ;  /* 0x0002b400010d7983 */ /* 0x000ea20000100800 */
[----:B----4-:R-:W-:Y:S01]  /*fdd0*/  PRMT R29, RZ, 0x7610, R29 ;  /* 0x00007610ff1d7816 */ /* 0x010fe2000000001d */
[----:B------:R-:W-:Y:S02]  /*fde0*/  IMAD.IADD R12, R14, 0x1, R2 ;  /* 0x000000010e0c7824 */ /* 0x000fe400078e0202 */
[----:B------:R-:W4:Y:S04]  /*fdf0*/  LDL R14, [R1+0x2cc] ;  /* 0x0002cc00010e7983 */ /* 0x000f280000100800 */
[----:B0-----:R-:W3:Y:S01]  /*fe00*/  LDL R18, [R1+0x2c8] ;  /* 0x0002c80001127983 */ /* 0x001ee20000100800 */
[----:B--2---:R-:W-:-:S05]  /*fe10*/  IMAD.X R13, R13, 0x1, R0, P1 ;  /* 0x000000010d0d7824 */ /* 0x004fca00008e0600 */
        /* <DEDUP_REMOVED lines=18> */
[----:B------:R-:W2:Y:S01]  /*ff40*/  @!P0 LDG.E.U16 R29, desc[UR8][R12.64] ;  /* 0x000000080c1d8981 */ /* 0x000ea2000c1e1500 */
[----:B---3--:R-:W-:-:S03]  /*ff50*/  IADD3 RZ, P1, R18, R2, RZ ;  /* 0x0000000212ff7210 */ /* 0x008fc60007f3e0ff */
[----:B--2---:R0:W-:Y:S04]  /*ff60*/  STL [R1+0xc0], R29 ;  /* 0x0000c01d01007387 */ /* 0x0041e80000100800 */
[----:B0-----:R-:W2:Y:S01]  /*ff70*/  LDL.LU R29, [R1+0x10c8] ;  /* 0x0010c800011d7983 */ /* 0x001ea20000300800 */
[----:B------:R-:W-:Y:S02]  /*ff80*/  IMAD.IADD R12, R18, 0x1, R2 ;  /* 0x00000001120c7824 */ /* 0x000fe400078e0202 */
[----:B------:R-:W-:Y:S02]  /*ff90*/  IMAD.X R13, R14, 0x1, R0, P1 ;  /* 0x000000010e0d7824 */ /* 0x000fe400008e0600 */
[----:B------:R-:W3:Y:S01]  /*ffa0*/  LDL R14, [R1+0x2d8] ;  /* 0x0002d800010e7983 */ /* 0x000ee20000100800 */
[----:B--2---:R-:W-:-:S06]  /*ffb0*/  PRMT R29, RZ, 0x7610, R29 ;  /* 0x00007610ff1d7816 */ /* 0x004fcc000000001d */
[----:B------:R-:W2:Y:S01]  /*ffc0*/  @!P0 LDG.E.U16 R29, desc[UR8][R12.64] ;  /* 0x000000080c1d8981 */ /* 0x000ea2000c1e1500 */
[----:B------:R-:W0:Y:S03]  /*ffd0*/  S2R R18, SR_TID.X ;  /* 0x0000000000127919 */ /* 0x000e260000002100 */
[----:B--2---:R1:W-:Y:S04]  /*ffe0*/  STL [R1+0xbc], R29 ;  /* 0x0000bc1d01007387 */ /* 0x0043e80000100800 */
[----:B-1----:R-:W2:Y:S04]  /*fff0*/  LDL.LU R29, [R1+0x10c4] ;  /* 0x0010c400011d7983 */ /* 0x002ea80000300800 */
[----:B------:R-:W4:Y:S01]  /*10000*/  LDL R13, [R1+0x2d0] ;  /* 0x0002d000010d7983 */ /* 0x000f220000100800 */
[----:B0-----:R-:W-:Y:S01]  /*10010*/  SHF.R.S32.HI R12, RZ, 0x6, R18 ;  /* 0x00000006ff0c7819 */ /* 0x001fe20000011412 */
[----:B------:R-:W-:-:S03]  /*10020*/  IMAD.SHL.U32 R18, R18, 0x2, RZ ;  /* 0x0000000212127824 */ /* 0x000fc600078e00ff */
[----:B------:R-:W-:-:S04]  /*10030*/  SGXT R12, R12, 0x1 ;  /* 0x000000010c0c781a */ /* 0x000fc80000000200 */
[----:B------:R-:W-:-:S04]  /*10040*/  LOP3.LUT R12, R12, 0x90, RZ, 0xc0, !PT ;  /* 0x000000900c0c7812 */ /* 0x000fc800078ec0ff */
[----:B------:R-:W-:Y:S01]  /*10050*/  LOP3.LUT R18, R12, 0x7e, R18, 0x78, !PT ;  /* 0x0000007e0c127812 */ /* 0x000fe200078e7812 */
[----:B------:R-:W0:Y:S01]  /*10060*/  S2UR UR5, SR_CgaCtaId ;  /* 0x00000000000579c3 */ /* 0x000e220000008800 */
[C---:B----4-:R-:W-:Y:S01]  /*10070*/  IADD3 RZ, P1, R13.reuse, R2, RZ ;  /* 0x000000020dff7210 */ /* 0x050fe20007f3e0ff */
[----:B------:R-:W-:Y:S02]  /*10080*/  IMAD.IADD R12, R13, 0x1, R2 ;  /* 0x000000010d0c7824 */ /* 0x000fe400078e0202 */
[----:B------:R-:W4:Y:S01]  /*10090*/  LDL R13, [R1+0x2d4] ;  /* 0x0002d400010d7983 */ /* 0x000f220000100800 */
[----:B------:R-:W-:Y:S02]  /*100a0*/  UMOV UR4, 0x400 ;  /* 0x0000040000047882 */ /* 0x000fe40000000000 */
[----:B0-----:R-:W-:Y:S01]  /*100b0*/  ULEA UR4, UR5, UR4, 0x18 ;  /* 0x0000000405047291 */ /* 0x001fe2000f8ec03f */
[----:B------:R-:W-:-:S08]  /*100c0*/  PRMT R15, RZ, 0x7610, R15 ;  /* 0x00007610ff0f7816 */ /* 0x000fd0000000000f */
[----:B------:R0:W-:Y:S04]  /*100d0*/  STS.U16 [R18+UR4+0x8000], R9 ;  /* 0x0080000912007988 */ /* 0x0001e80008000404 */
[----:B0-----:R-:W2:Y:S01]  /*100e0*/  LDL R9, [R1+0x2dc] ;  /* 0x0002dc0001097983 */ /* 0x001ea20000100800 */
[----:B----4-:R-:W-:-:S05]  /*100f0*/  IMAD.X R13, R13, 0x1, R0, P1 ;  /* 0x000000010d0d7824 */ /* 0x010fca00008e0600 */
[----:B------:R0:W4:Y:S01]  /*10100*/  @!P0 LDG.E.U16 R15, desc[UR8][R12.64] ;  /* 0x000000080c0f8981 */ /* 0x000122000c1e1500 */
[C---:B---3--:R-:W-:Y:S01]  /*10110*/  IADD3 RZ, P1, R14.reuse, R2, RZ ;  /* 0x000000020eff7210 */ /* 0x048fe20007f3e0ff */
[----:B------:R-:W-:Y:S01]  /*10120*/  IMAD.IADD R14, R14, 0x1, R2 ;  /* 0x000000010e0e7824 */ /* 0x000fe200078e0202 */
[----:B0-----:R-:W-:Y:S01]  /*10130*/  PRMT R12, RZ, 0x7610, R12 ;  /* 0x00007610ff0c7816 */ /* 0x001fe2000000000c */
[----:B----4-:R2:W-:Y:S02]  /*10140*/  STL [R1+0xb8], R15 ;  /* 0x0000b80f01007387 */ /* 0x0105e40000100800 */
[----:B--2---:R-:W-:Y:S02]  /*10150*/  IADD3.X R15, R9, R0, RZ, P1, !PT ;  /* 0x00000000090f7210 */ /* 0x004fe40000ffe4ff */
[----:B------:R-:W-:Y:S01]  /*10160*/  PRMT R29, RZ, 0x7610, R29 ;  /* 0x00007610ff1d7816 */ /* 0x000fe2000000001d */
[----:B------:R0:W-:Y:S04]  /*10170*/  STS.U16 [R18+UR4+0x8200], R4 ;  /* 0x0082000412007988 */ /* 0x0001e80008000404 */
[----:B------:R1:W2:Y:S04]  /*10180*/  @!P0 LDG.E.U16 R12, desc[UR8][R14.64] ;  /* 0x000000080e0c8981 */ /* 0x0002a8000c1e1500 */
[----:B------:R-:W3:Y:S04]  /*10190*/  LDL R9, [R1+0x2f4] ;  /* 0x0002f40001097983 */ /* 0x000ee80000100800 */
[----:B0-----:R-:W4:Y:S04]  /*101a0*/  LDL R4, [R1+0x2f0] ;  /* 0x0002f00001047983 */ /* 0x001f280000100800 */
[----:B------:R-:W2:Y:S02]  /*101b0*/  LDL R15, [R1+0x2e0] ;  /* 0x0002e000010f7983 */ /* 0x000ea40000100800 */
[C---:B--2---:R-:W-:Y:S01]  /*101c0*/  IADD3 RZ, P1, R15.reuse, R2, RZ ;  /* 0x000000020fff7210 */ /* 0x044fe20007f3e0ff */
[----:B-1----:R-:W-:-:S02]  /*101d0*/  IMAD.IADD R14, R15, 0x1, R2 ;  /* 0x000000010f0e7824 */ /* 0x002fc400078e0202 */
[----:B------:R-:W2:Y:S02]  /*101e0*/  LDL R15, [R1+0x2e4] ;  /* 0x0002e400010f7983 */ /* 0x000ea40000100800 */
[----:B--2---:R-:W-:-:S05]  /*101f0*/  IMAD.X R15, R15, 0x1, R0, P1 ;  /* 0x000000010f0f7824 */ /* 0x004fca00008e0600 */
[----:B------:R0:W2:Y:S04]  /*10200*/  @!P0 LDG.E.U16 R29, desc[UR8][R14.64] ;  /* 0x000000080e1d8981 */ /* 0x0000a8000c1e1500 */
[----:B------:R-:W3:Y:S02]  /*10210*/  LDL R15, [R1+0x2e8] ;  /* 0x0002e800010f7983 */ /* 0x000ee40000100800 */
[C---:B---3--:R-:W-:Y:S01]  /*10220*/  IADD3 RZ, P1, R15.reuse, R2, RZ ;  /* 0x000000020fff7210 */ /* 0x048fe20007f3e0ff */
[----:B0-----:R-:W-:Y:S02]  /*10230*/  IMAD.IADD R14, R15, 0x1, R2 ;  /* 0x000000010f0e7824 */ /* 0x001fe400078e0202 */
[----:B------:R-:W3:Y:S01]  /*10240*/  LDL R15, [R1+0x2ec] ;  /* 0x0002ec00010f7983 */ /* 0x000ee20000100800 */
[----:B------:R-:W-:-:S02]  /*10250*/  PRMT R3, RZ, 0x7610, R3 ;  /* 0x00007610ff037816 */ /* 0x000fc40000000003 */
[----:B------:R-:W-:Y:S01]  /*10260*/  PRMT R7, RZ, 0x7610, R7 ;  /* 0x00007610ff077816 */ /* 0x000fe20000000007 */
[----:B---3--:R-:W-:Y:S01]  /*10270*/  IMAD.X R15, R15, 0x1, R0, P1 ;  /* 0x000000010f0f7824 */ /* 0x008fe200008e0600 */
[----:B----4-:R-:W-:-:S04]  /*10280*/  IADD3 RZ, P1, R4, R2, RZ ;  /* 0x0000000204ff7210 */ /* 0x010fc80007f3e0ff */
[----:B------:R0:W3:Y:S02]  /*10290*/  @!P0 LDG.E.U16 R3, desc[UR8][R14.64] ;  /* 0x000000080e038981 */ /* 0x0000e4000c1e1500 */
[----:B0-----:R-:W-:Y:S02]  /*102a0*/  IMAD.IADD R14, R4, 0x1, R2 ;  /* 0x00000001040e7824 */ /* 0x001fe400078e0202 */
[----:B------:R-:W-:-:S05]  /*102b0*/  IMAD.X R15, R9, 0x1, R0, P1 ;  /* 0x00000001090f7824 */ /* 0x000fca00008e0600 */
[----:B------:R-:W4:Y:S04]  /*102c0*/  @!P0 LDG.E.U16 R7, desc[UR8][R14.64] ;  /* 0x000000080e078981 */ /* 0x000f28000c1e1500 */
[----:B------:R0:W-:Y:S04]  /*102d0*/  STS.U16 [R18+UR4+0x8400], R6 ;  /* 0x0084000612007988 */ /* 0x0001e80008000404 */
[----:B0-----:R-:W2:Y:S04]  /*102e0*/  LDL R6, [R1+0x2f8] ;  /* 0x0002f80001067983 */ /* 0x001ea80000100800 */
[----:B---3--:R0:W-:Y:S04]  /*102f0*/  STL [R1+0x54], R3 ;  /* 0x0000540301007387 */ /* 0x0081e80000100800 */
[----:B0-----:R-:W3:Y:S04]  /*10300*/  LDL.LU R3, [R1+0x10c0] ;  /* 0x0010c00001037983 */ /* 0x001ee80000300800 */
[----:B------:R-:W3:Y:S04]  /*10310*/  LDL R4, [R1+0x308] ;  /* 0x0003080001047983 */ /* 0x000ee80000100800 */
[----:B------:R-:W3:Y:S04]  /*10320*/  LDL R9, [R1+0x30c] ;  /* 0x00030c0001097983 */ /* 0x000ee80000100800 */
[----:B----4-:R0:W-:Y:S04]  /*10330*/  STL [R1+0x7c], R7 ;  /* 0x00007c0701007387 */ /* 0x0101e80000100800 */
[----:B0-----:R-:W4:Y:S01]  /*10340*/  LDL.LU R7, [R1+0x10bc] ;  /* 0x0010bc0001077983 */ /* 0x001f220000300800 */
[----:B--2---:R-:W-:-:S03]  /*10350*/  IADD3 RZ, P1, R6, R2, RZ ;  /* 0x0000000206ff7210 */ /* 0x004fc60007f3e0ff */
[----:B----4-:R0:W-:Y:S04]  /*10360*/  STS.U16 [R18+UR4+0x8800], R7 ;  /* 0x0088000712007988 */ /* 0x0101e80008000404 */
[----:B0-----:R-:W2:Y:S01]  /*10370*/  LDL R7, [R1+0x2fc] ;  /* 0x0002fc0001077983 */ /* 0x001ea20000100800 */
[----:B------:R-:W-:Y:S01]  /*10380*/  PRMT R24, RZ, 0x7610, R24 ;  /* 0x00007610ff187816 */ /* 0x000fe20000000018 */
[----:B------:R-:W-:Y:S02]  /*10390*/  IMAD.IADD R6, R6, 0x1, R2 ;  /* 0x0000000106067824 */ /* 0x000fe400078e0202 */
[----:B--2---:R-:W-:-:S05]  /*103a0*/  IMAD.X R7, R7, 0x1, R0, P1 ;  /* 0x0000000107077824 */ /* 0x004fca00008e0600 */
[----:B------:R-:W2:Y:S04]  /*103b0*/  @!P0 LDG.E.U16 R24, desc[UR8][R6.64] ;  /* 0x0000000806188981 */ /* 0x000ea8000c1e1500 */
[----:B--2---:R0:W-:Y:S04]  /*103c0*/  STL [R1+0xa0], R24 ;  /* 0x0000a01801007387 */ /* 0x0041e80000100800 */
[----:B0-----:R-:W2:Y:S04]  /*103d0*/  LDL.LU R24, [R1+0x10b8] ;  /* 0x0010b80001187983 */ /* 0x001ea80000300800 */
[----:B------:R-:W4:Y:S02]  /*103e0*/  LDL R7, [R1+0x300] ;  /* 0x0003000001077983 */ /* 0x000f240000100800 */
[C---:B----4-:R-:W-:Y:S01]  /*103f0*/  IADD3 RZ, P1, R7.reuse, R2, RZ ;  /* 0x0000000207ff7210 */ /* 0x050fe20007f3e0ff */
[----:B------:R-:W-:-:S02]  /*10400*/  IMAD.IADD R6, R7, 0x1, R2 ;  /* 0x0000000107067824 */ /* 0x000fc400078e0202 */
[----:B------:R-:W4:Y:S01]  /*10410*/  LDL R7, [R1+0x304] ;  /* 0x0003040001077983 */ /* 0x000f220000100800 */
[----:B------:R-:W-:Y:S02]  /*10420*/  PRMT R5, RZ, 0x7610, R5 ;  /* 0x00007610ff057816 */ /* 0x000fe40000000005 */
[----:B----4-:R-:W-:-:S05]  /*10430*/  IADD3.X R7, R7, R0, RZ, P1, !PT ;  /* 0x0000000007077210 */ /* 0x010fca0000ffe4ff */
[----:B------:R-:W4:Y:S01]  /*10440*/  @!P0 LDG.E.U16 R5, desc[UR8][R6.64] ;  /* 0x0000000806058981 */ /* 0x000f22000c1e1500 */
[----:B---3--:R-:W-:-:S03]  /*10450*/  IADD3 RZ, P1, R4, R2, RZ ;  /* 0x0000000204ff7210 */ /* 0x008fc60007f3e0ff */
[----:B----4-:R0:W-:Y:S04]  /*10460*/  STL [R1+0xa8], R5 ;  /* 0x0000a80501007387 */ /* 0x0101e80000100800 */
[----:B0-----:R-:W3:Y:S01]  /*10470*/  LDL.LU R5, [R1+0x10b4] ;  /* 0x0010b40001057983 */ /* 0x001ee20000300800 */
[----:B------:R-:W-:Y:S01]  /*10480*/  PRMT R8, RZ, 0x7610, R8 ;  /* 0x00007610ff087816 */ /* 0x000fe20000000008 */
[----:B------:R-:W-:Y:S02]  /*10490*/  IMAD.IADD R4, R4, 0x1, R2 ;  /* 0x0000000104047824 */ /* 0x000fe400078e0202 */
[----:B---3--:R0:W-:Y:S02]  /*104a0*/  STS.U16 [R18+UR4+0x8c00], R5 ;  /* 0x008c000512007988 */ /* 0x0081e40008000404 */
[----:B0-----:R-:W-:-:S02]  /*104b0*/  IMAD.X R5, R9, 0x1, R0, P1 ;  /* 0x0000000109057824 */ /* 0x001fc400008e0600 */
[----:B------:R-:W3:Y:S04]  /*104c0*/  LDL R9, [R1+0x324] ;  /* 0x0003240001097983 */ /* 0x000ee80000100800 */
        /* <DEDUP_REMOVED lines=9> */
[----:B------:R-:W2:Y:S04]  /*10560*/  @!P0 LDG.E.U16 R27, desc[UR8][R4.64] ;  /* 0x00000008041b8981 */ /* 0x000ea8000c1e1500 */
[----:B----4-:R0:W-:Y:S04]  /*10570*/  STS.U16 [R18+UR4+0x8e00], R8 ;  /* 0x008e000812007988 */ /* 0x0101e80008000404 */
[----:B0-----:R-:W4:Y:S04]  /*10580*/  LDL R8, [R1+0x320] ;  /* 0x0003200001087983 */ /* 0x001f280000100800 */
[----:B--2---:R0:W-:Y:S04]  /*10590*/  STL [R1+0x9c], R27 ;  /* 0x00009c1b01007387 */ /* 0x0041e80000100800 */
[----:B0-----:R-:W2:Y:S04]  /*105a0*/  LDL.LU R27, [R1+0x10ac] ;  /* 0x0010ac00011b7983 */ /* 0x001ea80000300800 */
[----:B------:R-:W3:Y:S02]  /*105b0*/  LDL R5, [R1+0x318] ;  /* 0x0003180001057983 */ /* 0x000ee40000100800 */
[C---:B---3--:R-:W-:Y:S01]  /*105c0*/  IADD3 RZ, P1, R5.reuse, R2, RZ ;  /* 0x0000000205ff7210 */ /* 0x048fe20007f3e0ff */
[----:B------:R-:W-:-:S02]  /*105d0*/  IMAD.IADD R4, R5, 0x1, R2 ;  /* 0x0000000105047824 */ /* 0x000fc400078e0202 */
[----:B------:R-:W3:Y:S01]  /*105e0*/  LDL R5, [R1+0x31c] ;  /* 0x00031c0001057983 */ /* 0x000ee20000100800 */
[----:B------:R-:W-:-:S03]  /*105f0*/  PRMT R13, RZ, 0x7610, R13 ;  /* 0x00007610ff0d7816 */ /* 0x000fc6000000000d */
[----:B--2---:R0:W-:Y:S02]  /*10600*/  STS.U16 [R18+UR4+0x9000], R27 ;  /* 0x0090001b12007988 */ /* 0x0041e40008000404 */
[----:B0-----:R-:W-:Y:S01]  /*10610*/  PRMT R27, RZ, 0x7610, R27 ;  /* 0x00007610ff1b7816 */ /* 0x001fe2000000001b */
[----:B---3--:R-:W-:Y:S01]  /*10620*/  IMAD.X R5, R5, 0x1, R0, P1 ;  /* 0x0000000105057824 */ /* 0x008fe200008e0600 */
[----:B----4-:R-:W-:-:S04]  /*10630*/  IADD3 RZ, P1, R8, R2, RZ ;  /* 0x0000000208ff7210 */ /* 0x010fc80007f3e0ff */
[----:B------:R0:W2:Y:S02]  /*10640*/  @!P0 LDG.E.U16 R13, desc[UR8][R4.64] ;  /* 0x00000008040d8981 */ /* 0x0000a4000c1e1500 */
[----:B0-----:R-:W-:Y:S02]  /*10650*/  IMAD.IADD R4, R8, 0x1, R2 ;  /* 0x0000000108047824 */ /* 0x001fe400078e0202 */
[----:B------:R-:W-:Y:S01]  /*10660*/  IMAD.X R5, R9, 0x1, R0, P1 ;  /* 0x0000000109057824 */ /* 0x000fe200008e0600 */
[----:B------:R-:W3:Y:S04]  /*10670*/  LDL R8, [R1+0x33c] ;  /* 0x00033c0001087983 */ /* 0x000ee80000100800 */
[----:B------:R-:W4:Y:S04]  /*10680*/  @!P0 LDG.E.U16 R27, desc[UR8][R4.64] ;  /* 0x00000008041b8981 */ /* 0x000f28000c1e1500 */
[----:B------:R-:W2:Y:S04]  /*10690*/  LDL R9, [R1+0x338] ;  /* 0x0003380001097983 */ /* 0x000ea80000100800 */
[----:B------:R-:W3:Y:S04]  /*106a0*/  LDL R5, [R1+0x328] ;  /* 0x0003280001057983 */ /* 0x000ee80000100800 */
[----:B----4-:R-:W-:Y:S01]  /*106b0*/  STL [R1+0x1090], R27 ;  /* 0x0010901b01007387 */ /* 0x010fe20000100800 */
[C---:B---3--:R-:W-:Y:S01]  /*106c0*/  IADD3 RZ, P1, R5.reuse, R2, RZ ;  /* 0x0000000205ff7210 */ /* 0x048fe20007f3e0ff */
[----:B------:R-:W-:-:S02]  /*106d0*/  IMAD.IADD R4, R5, 0x1, R2 ;  /* 0x0000000105047824 */ /* 0x000fc400078e0202 */
[----:B------:R-:W3:Y:S01]  /*106e0*/  LDL R5, [R1+0x32c] ;  /* 0x00032c0001057983 */ /* 0x000ee20000100800 */
[----:B------:R-:W-:Y:S02]  /*106f0*/  PRMT R28, RZ, 0x7610, R28 ;  /* 0x00007610ff1c7816 */ /* 0x000fe4000000001c */
[----:B---3--:R-:W-:-:S05]  /*10700*/  IADD3.X R5, R5, R0, RZ, P1, !PT ;  /* 0x0000000005057210 */ /* 0x008fca0000ffe4ff */
[----:B------:R-:W3:Y:S04]  /*10710*/  @!P0 LDG.E.U16 R28, desc[UR8][R4.64] ;  /* 0x00000008041c8981 */ /* 0x000ee8000c1e1500 */
[----:B---3--:R0:W-:Y:S04]  /*10720*/  STL [R1+0x50], R28 ;  /* 0x0000501c01007387 */ /* 0x0081e80000100800 */
[----:B0-----:R-:W3:Y:S04]  /*10730*/  LDL.LU R28, [R1+0x10a8] ;  /* 0x0010a800011c7983 */ /* 0x001ee80000300800 */
[----:B------:R-:W4:Y:S02]  /*10740*/  LDL R5, [R1+0x330] ;  /* 0x0003300001057983 */ /* 0x000f240000100800 */
[C---:B----4-:R-:W-:Y:S01]  /*10750*/  IADD3 RZ, P1, R5.reuse, R2, RZ ;  /* 0x0000000205ff7210 */ /* 0x050fe20007f3e0ff */
[----:B------:R-:W-:-:S02]  /*10760*/  IMAD.IADD R4, R5, 0x1, R2 ;  /* 0x0000000105047824 */ /* 0x000fc400078e0202 */
[----:B------:R-:W4:Y:S04]  /*10770*/  LDL R5, [R1+0x334] ;  /* 0x0003340001057983 */ /* 0x000f280000100800 */
[----:B---3--:R0:W-:Y:S02]  /*10780*/  STS.U16 [R18+UR4+0x9600], R28 ;  /* 0x0096001c12007988 */ /* 0x0081e40008000404 */
[----:B0-----:R-:W-:Y:S01]  /*10790*/  PRMT R28, RZ, 0x7610, R28 ;  /* 0x00007610ff1c7816 */ /* 0x001fe2000000001c */
[----:B----4-:R-:W-:-:S05]  /*107a0*/  IMAD.X R5, R5, 0x1, R0, P1 ;  /* 0x0000000105057824 */ /* 0x010fca00008e0600 */
[----:B------:R0:W3:Y:S01]  /*107b0*/  @!P0 LDG.E.U16 R28, desc[UR8][R4.64] ;  /* 0x00000008041c8981 */ /* 0x0000e2000c1e1500 */
[C---:B--2---:R-:W-:Y:S02]  /*107c0*/  IADD3 RZ, P1, R9.reuse, R2, RZ ;  /* 0x0000000209ff7210 */ /* 0x044fe40007f3e0ff */
[----:B------:R-:W-:Y:S01]  /*107d0*/  PRMT R6, RZ, 0x7610, R6 ;  /* 0x00007610ff067816 */ /* 0x000fe20000000006 */
[----:B0-----:R-:W-:Y:S02]  /*107e0*/  IMAD.IADD R4, R9, 0x1, R2 ;  /* 0x0000000109047824 */ /* 0x001fe400078e0202 */
[----:B------:R-:W-:-:S05]  /*107f0*/  IMAD.X R5, R8, 0x1, R0, P1 ;  /* 0x0000000108057824 */ /* 0x000fca00008e0600 */
[----:B------:R-:W2:Y:S04]  /*10800*/  @!P0 LDG.E.U16 R6, desc[UR8][R4.64] ;  /* 0x0000000804068981 */ /* 0x000ea8000c1e1500 */
[----:B---3--:R0:W-:Y:S04]  /*10810*/  STL [R1+0x60], R28 ;  /* 0x0000601c01007387 */ /* 0x0081e80000100800 */
[----:B------:R-:W3:Y:S04]  /*10820*/  LDL R5, [R1+0x340] ;  /* 0x0003400001057983 */ /* 0x000ee80000100800 */
[----:B------:R-:W4:Y:S04]  /*10830*/  LDL R8, [R1+0x350] ;  /* 0x0003500001087983 */ /* 0x000f280000100800 */
[----:B0-----:R-:W4:Y:S04]  /*10840*/  LDL R28, [R1+0x34c] ;  /* 0x00034c00011c7983 */ /* 0x001f280000100800 */
[----:B--2---:R0:W-:Y:S04]  /*10850*/  STL [R1+0x88], R6 ;  /* 0x0000880601007387 */ /* 0x0041e80000100800 */
[----:B0-----:R-:W2:Y:S04]  /*10860*/  LDL R6, [R1+0x354] ;  /* 0x0003540001067983 */ /* 0x001ea80000100800 */
[----:B------:R-:W2:Y:S01]  /*10870*/  LDL.LU R9, [R1] ;  /* 0x0000000001097983 */ /* 0x000ea20000300800 */
[C---:B---3--:R-:W-:Y:S01]  /*10880*/  IADD3 RZ, P1, R5.reuse, R2, RZ ;  /* 0x0000000205ff7210 */ /* 0x048fe20007f3e0ff */
[----:B------:R-:W-:-:S02]  /*10890*/  IMAD.IADD R4, R5, 0x1, R2 ;  /* 0x0000000105047824 */ /* 0x000fc400078e0202 */
[----:B------:R-:W3:Y:S01]  /*108a0*/  LDL R5, [R1+0x344] ;  /* 0x0003440001057983 */ /* 0x000ee20000100800 */
[----:B------:R-:W-:Y:S01]  /*108b0*/  PRMT R20, RZ, 0x7610, R20 ;  /* 0x00007610ff147816 */ /* 0x000fe20000000014 */
[----:B---3--:R-:W-:-:S05]  /*108c0*/  IMAD.X R5, R5, 0x1, R0, P1 ;  /* 0x0000000105057824 */ /* 0x008fca00008e0600 */
[----:B------:R-:W3:Y:S04]  /*108d0*/  @!P0 LDG.E.U16 R20, desc[UR8][R4.64] ;  /* 0x0000000804148981 */ /* 0x000ee8000c1e1500 */
[----:B---3--:R0:W-:Y:S04]  /*108e0*/  STL [R1+0x94], R20 ;  /* 0x0000941401007387 */ /* 0x0081e80000100800 */
[----:B0-----:R-:W3:Y:S04]  /*108f0*/  LDL.LU R20, [R1+0x10a4] ;  /* 0x0010a40001147983 */ /* 0x001ee80000300800 */
[----:B------:R-:W4:Y:S01]  /*10900*/  LDL R5, [R1+0x348] ;  /* 0x0003480001057983 */ /* 0x000f220000100800 */
[----:B------:R-:W-:-:S02]  /*10910*/  PRMT R15, RZ, 0x7610, R15 ;  /* 0x00007610ff0f7816 */ /* 0x000fc4000000000f */
[----:B------:R-:W-:Y:S02]  /*10920*/  PRMT R21, RZ, 0x7610, R21 ;  /* 0x00007610ff157816 */ /* 0x000fe40000000015 */
[C---:B----4-:R-:W-:Y:S01]  /*10930*/  IADD3 RZ, P1, R5.reuse, R2, RZ ;  /* 0x0000000205ff7210 */ /* 0x050fe20007f3e0ff */
[----:B------:R-:W-:-:S04]  /*10940*/  IMAD.IADD R4, R5, 0x1, R2 ;  /* 0x0000000105047824 */ /* 0x000fc800078e0202 */
[----:B------:R-:W-:Y:S01]  /*10950*/  IMAD.X R5, R28, 0x1, R0, P1 ;  /* 0x000000011c057824 */ /* 0x000fe200008e0600 */
[C---:B------:R-:W-:Y:S01]  /*10960*/  IADD3 RZ, P1, R8.reuse, R2, RZ ;  /* 0x0000000208ff7210 */ /* 0x040fe20007f3e0ff */
[----:B------:R-:W4:Y:S04]  /*10970*/  LDL R28, [R1+0x360] ;  /* 0x00036000011c7983 */ /* 0x000f280000100800 */
[----:B------:R0:W3:Y:S02]  /*10980*/  @!P0 LDG.E.U16 R15, desc[UR8][R4.64] ;  /* 0x00000008040f8981 */ /* 0x0000e4000c1e1500 */
[----:B0-----:R-:W-:Y:S01]  /*10990*/  IMAD.IADD R4, R8, 0x1, R2 ;  /* 0x0000000108047824 */ /* 0x001fe200078e0202 */
[----:B--2---:R-:W-:Y:S01]  /*109a0*/  IADD3.X R5, R6, R0, RZ, P1, !PT ;  /* 0x0000000006057210 */ /* 0x004fe20000ffe4ff */
[----:B------:R-:W2:Y:S04]  /*109b0*/  LDL R8, [R1+0x358] ;  /* 0x0003580001087983 */ /* 0x000ea80000100800 */
[----:B------:R-:W4:Y:S01]  /*109c0*/  @!P0 LDG.E.U16 R21, desc[UR8][R4.64] ;  /* 0x0000000804158981 */ /* 0x000f22000c1e1500 */
[----:B------:R-:W-:-:S03]  /*109d0*/  LOP3.LUT R6, R18, 0x20, RZ, 0x3c, !PT ;  /* 0x0000002012067812 */ /* 0x000fc600078e3cff */
[----:B------:R-:W-:Y:S04]  /*109e0*/  STS.U16 [R18+UR4+0x8600], R3 ;  /* 0x0086000312007988 */ /* 0x000fe80008000404 */
        /* <DEDUP_REMOVED lines=8> */
[----:B----4-:R-:W-:Y:S04]  /*10a70*/  STL [R1+0x1020], R21 ;  /* 0x0010201501007387 */ /* 0x010fe80000100800 */
        /* <DEDUP_REMOVED lines=9> */
[----:B0-----:R-:W3:Y:S04]  /*10b10*/  LDL.LU R15, [R1+0x38] ;  /* 0x00003800010f7983 */ /* 0x001ee80000300800 */
[----:B------:R-:W4:Y:S01]  /*10b20*/  LDL R9, [R1+0x35c] ;  /* 0x00035c0001097983 */ /* 0x000f220000100800 */
[C---:B--2---:R-:W-:Y:S01]  /*10b30*/  IADD3 RZ, P1, R8.reuse, R2, RZ ;  /* 0x0000000208ff7210 */ /* 0x044fe20007f3e0ff */
[----:B------:R-:W-:Y:S01]  /*10b40*/  IMAD.IADD R8, R8, 0x1, R2 ;  /* 0x0000000108087824 */ /* 0x000fe200078e0202 */
[----:B------:R-:W-:-:S03]  /*10b50*/  PRMT R4, RZ, 0x7610, R4 ;  /* 0x00007610ff047816 */ /* 0x000fc60000000004 */
[----:B----4-:R-:W-:-:S05]  /*10b60*/  IMAD.X R9, R9, 0x1, R0, P1 ;  /* 0x0000000109097824 */ /* 0x010fca00008e0600 */
[----:B------:R0:W2:Y:S04]  /*10b70*/  @!P0 LDG.E.U16 R4, desc[UR8][R8.64] ;  /* 0x0000000808048981 */ /* 0x0000a8000c1e1500 */
[----:B------:R-:W4:Y:S01]  /*10b80*/  LDL.LU R9, [R1+0xc] ;  /* 0x00000c0001097983 */ /* 0x000f220000300800 */
[----:B------:R-:W-:-:S03]  /*10b90*/  IADD3 RZ, P1, R28, R2, RZ ;  /* 0x000000021cff7210 */ /* 0x000fc60007f3e0ff */
[----:B----4-:R1:W-:Y:S04]  /*10ba0*/  STS.U16 [R6+UR4+0x8300], R9 ;  /* 0x0083000906007988 */ /* 0x0103e80008000404 */
[----:B-1----:R-:W4:Y:S01]  /*10bb0*/  LDL R9, [R1+0x398] ;  /* 0x0003980001097983 */ /* 0x002f220000100800 */
[----:B------:R-:W-:Y:S01]  /*10bc0*/  PRMT R26, RZ, 0x7610, R26 ;  /* 0x00007610ff1a7816 */ /* 0x000fe2000000001a */
[----:B0-----:R-:W-:Y:S02]  /*10bd0*/  IMAD.IADD R8, R28, 0x1, R2 ;  /* 0x000000011c087824 */ /* 0x001fe400078e0202 */
[----:B------:R-:W2:Y:S01]  /*10be0*/  LDL.LU R28, [R1+0x30] ;  /* 0x00003000011c7983 */ /* 0x000ea20000300800 */
[----:B----4-:R-:W-:-:S05]  /*10bf0*/  IMAD.X R9, R9, 0x1, R0, P1 ;  /* 0x0000000109097824 */ /* 0x010fca00008e0600 */
[----:B------:R0:W4:Y:S04]  /*10c00*/  @!P0 LDG.E.U16 R26, desc[UR8][R8.64] ;  /* 0x00000008081a8981 */ /* 0x000128000c1e1500 */
[----:B------:R-:W3:Y:S04]  /*10c10*/  LDL.LU R8, [R1+0x20] ;  /* 0x0000200001087983 */ /* 0x000ee80000300800 */
[----:B------:R-:W2:Y:S04]  /*10c20*/  LDL R9, [R1+0x368] ;  /* 0x0003680001097983 */ /* 0x000ea80000100800 */
[----:B---3--:R0:W-:Y:S01]  /*10c30*/  STS.U16 [R6+UR4+0x8500], R8 ;  /* 0x0085000806007988 */ /* 0x0081e20008000404 */
[C---:B--2---:R-:W-:Y:S01]  /*10c40*/  IADD3 RZ, P1, R9.reuse, R2, RZ ;  /* 0x0000000209ff7210 */ /* 0x044fe20007f3e0ff */
[----:B0-----:R-:W-:-:S02]  /*10c50*/  IMAD.IADD R8, R9, 0x1, R2 ;  /* 0x0000000109087824 */ /* 0x001fc400078e0202 */
[----:B------:R-:W2:Y:S01]  /*10c60*/  LDL R9, [R1+0x39c] ;  /* 0x00039c0001097983 */ /* 0x000ea20000100800 */
[----:B------:R-:W-:Y:S01]  /*10c70*/  PRMT R20, RZ, 0x7610, R20 ;  /* 0x00007610ff147816 */ /* 0x000fe20000000014 */
[----:B--2---:R-:W-:-:S05]  /*10c80*/  IMAD.X R9, R9, 0x1, R0, P1 ;  /* 0x0000000109097824 */ /* 0x004fca00008e0600 */
[----:B------:R-:W2:Y:S04]  /*10c90*/  @!P0 LDG.E.U16 R20, desc[UR8][R8.64] ;  /* 0x0000000808148981 */ /* 0x000ea8000c1e1500 */
[----:B--2---:R0:W-:Y:S04]  /*10ca0*/  STL [R1], R20 ;  /* 0x0000001401007387 */ /* 0x0041e80000100800 */
[----:B0-----:R-:W2:Y:S04]  /*10cb0*/  LDL.LU R20, [R1+0x10a0] ;  /* 0x0010a00001147983 */ /* 0x001ea80000300800 */
[----:B------:R-:W3:Y:S04]  /*10cc0*/  LDL.LU R8, [R1+0x40] ;  /* 0x0000400001087983 */ /* 0x000ee80000300800 */
[----:B------:R-:W4:Y:S04]  /*10cd0*/  LDL R9, [R1+0x370] ;  /* 0x0003700001097983 */ /* 0x000f280000100800 */
[----:B---3--:R0:W-:Y:S01]  /*10ce0*/  STS.U16 [R6+UR4+0x8700], R8 ;  /* 0x0087000806007988 */ /* 0x0081e20008000404 */
[C---:B----4-:R-:W-:Y:S01]  /*10cf0*/  IADD3 RZ, P1, R9.reuse, R2, RZ ;  /* 0x0000000209ff7210 */ /* 0x050fe20007f3e0ff */
[----:B0-----:R-:W-:-:S02]  /*10d00*/  IMAD.IADD R8, R9, 0x1, R2 ;  /* 0x0000000109087824 */ /* 0x001fc400078e0202 */
[----:B------:R-:W3:Y:S01]  /*10d10*/  LDL R9, [R1+0x55c] ;  /* 0x00055c0001097983 */ /* 0x000ee20000100800 */
[----:B--2---:R-:W-:Y:S01]  /*10d20*/  PRMT R20, RZ, 0x7610, R20 ;  /* 0x00007610ff147816 */ /* 0x004fe20000000014 */
[----:B---3--:R-:W-:-:S05]  /*10d30*/  IMAD.X R9, R9, 0x1, R0, P1 ;  /* 0x0000000109097824 */ /* 0x008fca00008e0600 */
[----:B------:R-:W2:Y:S04]  /*10d40*/  @!P0 LDG.E.U16 R20, desc[UR8][R8.64] ;  /* 0x0000000808148981 */ /* 0x000ea8000c1e1500 */
[----:B--2---:R0:W-:Y:S04]  /*10d50*/  STL [R1+0x58], R20 ;  /* 0x0000581401007387 */ /* 0x0041e80000100800 */
[----:B0-----:R-:W2:Y:S04]  /*10d60*/  LDL.LU R20, [R1+0x109c] ;  /* 0x00109c0001147983 */ /* 0x001ea80000300800 */
[----:B------:R-:W3:Y:S04]  /*10d70*/  LDL.LU R8, [R1+0x44] ;  /* 0x0000440001087983 */ /* 0x000ee80000300800 */
[----:B------:R-:W4:Y:S04]  /*10d80*/  LDL R9, [R1+0x378] ;  /* 0x0003780001097983 */ /* 0x000f280000100800 */
[----:B---3--:R0:W-:Y:S01]  /*10d90*/  STS.U16 [R6+UR4+0x8900], R8 ;  /* 0x0089000806007988 */ /* 0x0081e20008000404 */
[C---:B----4-:R-:W-:Y:S01]  /*10da0*/  IADD3 RZ, P1, R9.reuse, R2, RZ ;  /* 0x0000000209ff7210 */ /* 0x050fe20007f3e0ff */
[----:B0-----:R-:W-:-:S02]  /*10db0*/  IMAD.IADD R8, R9, 0x1, R2 ;  /* 0x0000000109087824 */ /* 0x001fc400078e0202 */
[----:B------:R-:W3:Y:S01]  /*10dc0*/  LDL R9, [R1+0x56c] ;  /* 0x00056c0001097983 */ /* 0x000ee20000100800 */
[----:B------:R-:W-:Y:S02]  /*10dd0*/  PRMT R14, RZ, 0x7610, R14 ;  /* 0x00007610ff0e7816 */ /* 0x000fe4000000000e */
[----:B---3--:R-:W-:-:S05]  /*10de0*/  IADD3.X R9, R9, R0, RZ, P1, !PT ;  /* 0x0000000009097210 */ /* 0x008fca0000ffe4ff */
[----:B------:R-:W3:Y:S04]  /*10df0*/  @!P0 LDG.E.U16 R14, desc[UR8][R8.64] ;  /* 0x00000008080e8981 */ /* 0x000ee8000c1e1500 */
[----:B------:R-:W4:Y:S04]  /*10e00*/  LDL R9, [R1+0x380] ;  /* 0x0003800001097983 */ /* 0x000f280000100800 */
[----:B------:R0:W-:Y:S04]  /*10e10*/  STS.U16 [R6+UR4+0x8b00], R15 ;  /* 0x008b000f06007988 */ /* 0x0001e80008000404 */
[----:B0-----:R-:W2:Y:S04]  /*10e20*/  LDL R15, [R1+0x584] ;  /* 0x00058400010f7983 */ /* 0x001ea80000100800 */
[----:B---3--:R0:W-:Y:S04]  /*10e30*/  STL [R1+0x6c], R14 ;  /* 0x00006c0e01007387 */ /* 0x0081e80000100800 */
[----:B0-----:R-:W3:Y:S01]  /*10e40*/  LDL.LU R14, [R1+0x10] ;  /* 0x00001000010e7983 */ /* 0x001ee20000300800 */
        /* <DEDUP_REMOVED lines=8> */
[----:B------:R-:W4:Y:S04]  /*10ed0*/  LDL R9, [R1+0x388] ;  /* 0x0003880001097983 */ /* 0x000f280000100800 */
[----:B------:R0:W-:Y:S04]  /*10ee0*/  STS.U16 [R6+UR4+0x8d00], R28 ;  /* 0x008d001c06007988 */ /* 0x0001e80008000404 */
        /* <DEDUP_REMOVED lines=9> */
[----:B------:R-:W4:Y:S04]  /*10f80*/  LDL.LU R8, [R1+0x24] ;  /* 0x0000240001087983 */ /* 0x000f280000300800 */
[----:B------:R-:W3:Y:S01]  /*10f90*/  LDL R9, [R1+0x390] ;  /* 0x0003900001097983 */ /* 0x000ee20000100800 */
[----:B--2---:R-:W-:-:S03]  /*10fa0*/  PRMT R20, RZ, 0x7610, R20 ;  /* 0x00007610ff147816 */ /* 0x004fc60000000014 */
[----:B----4-:R0:W-:Y:S01]  /*10fb0*/  STS.U16 [R6+UR4+0x8f00], R8 ;  /* 0x008f000806007988 */ /* 0x0101e20008000404 */
[C---:B---3--:R-:W-:Y:S01]  /*10fc0*/  IADD3 RZ, P1, R9.reuse, R2, RZ ;  /* 0x0000000209ff7210 */ /* 0x048fe20007f3e0ff */
[----:B0-----:R-:W-:-:S04]  /*10fd0*/  IMAD.IADD R8, R9, 0x1, R2 ;  /* 0x0000000109087824 */ /* 0x001fc800078e0202 */
[----:B------:R-:W-:Y:S02]  /*10fe0*/  IMAD.X R9, R15, 0x1, R0, P1 ;  /* 0x000000010f097824 */ /* 0x000fe400008e0600 */
[----:B------:R-:W2:Y:S04]  /*10ff0*/  LDL.LU R15, [R1+0x14] ;  /* 0x00001400010f7983 */ /* 0x000ea80000300800 */
[----:B------:R-:W3:Y:S04]  /*11000*/  @!P0 LDG.E.U16 R20, desc[UR8][R8.64] ;  /* 0x0000000808148981 */ /* 0x000ee8000c1e1500 */
[----:B------:R-:W4:Y:S04]  /*11010*/  LDL.LU R8, [R1+0x2c] ;  /* 0x00002c0001087983 */ /* 0x000f280000300800 */
[----:B------:R-:W2:Y:S04]  /*11020*/  LDL R9, [R1+0x554] ;  /* 0x0005540001097983 */ /* 0x000ea80000100800 */
[----:B---3--:R-:W-:Y:S04]  /*11030*/  STL [R1+0x1024], R20 ;  /* 0x0010241401007387 */ /* 0x008fe80000100800 */
[----:B----4-:R2:W-:Y:S02]  /*11040*/  STS.U16 [R6+UR4+0x9100], R8 ;  /* 0x0091000806007988 */ /* 0x0105e40008000404 */
[----:B--2---:R-:W-:-:S02]  /*11050*/  IADD3 R8, P1, R9, R2, RZ ;  /* 0x0000000209087210 */ /* 0x004fc40007f3e0ff */
[----:B------:R-:W2:Y:S01]  /*11060*/  LDL R9, [R1+0x198] ;  /* 0x0001980001097983 */ /* 0x000ea20000100800 */
[----:B------:R-:W-:Y:S02]  /*11070*/  PRMT R5, RZ, 0x7610, R5 ;  /* 0x00007610ff057816 */ /* 0x000fe40000000005 */
[----:B--2---:R-:W-:-:S05]  /*11080*/  IMAD.X R9, R9, 0x1, R0, P1 ;  /* 0x0000000109097824 */ /* 0x004fca00008e0600 */
[----:B------:R0:W2:Y:S04]  /*11090*/  @!P0 LDG.E.U16 R5, desc[UR8][R8.64] ;  /* 0x0000000808058981 */ /* 0x0000a8000c1e1500 */
[----:B------:R-:W3:Y:S04]  /*110a0*/  LDL.LU R8, [R1+0x18] ;  /* 0x0000180001087983 */ /* 0x000ee80000300800 */
[----:B------:R-:W0:Y:S04]  /*110b0*/  LDL R9, [R1+0x59c] ;  /* 0x00059c0001097983 */ /* 0x000e280000100800 */
[----:B---3--:R0:W-:Y:S02]  /*110c0*/  STS.U16 [R6+UR4+0x9300], R8 ;  /* 0x0093000806007988 */ /* 0x0081e40008000404 */
[----:B0-----:R-:W-:-:S02]  /*110d0*/  IADD3 R8, P1, R9, R2, RZ ;  /* 0x0000000209087210 */ /* 0x001fc40007f3e0ff */
[----:B------:R-:W3:Y:S01]  /*110e0*/  LDL R9, [R1+0x598] ;  /* 0x0005980001097983 */ /* 0x000ee20000100800 */
[----:B------:R-:W-:Y:S02]  /*110f0*/  PRMT R3, RZ, 0x7610, R3 ;  /* 0x00007610ff037816 */ /* 0x000fe40000000003 */
[----:B---3--:R-:W-:-:S05]  /*11100*/  IMAD.X R9, R9, 0x1, R0, P1 ;  /* 0x0000000109097824 */ /* 0x008fca00008e0600 */
[----:B------:R0:W3:Y:S04]  /*11110*/  @!P0 LDG.E.U16 R3, desc[UR8][R8.64] ;  /* 0x0000000808038981 */ /* 0x0000e8000c1e1500 */
[----:B------:R-:W0:Y:S02]  /*11120*/  LDL R9, [R1+0x51c] ;  /* 0x00051c0001097983 */ /* 0x000e240000100800 */
[----:B0-----:R-:W-:Y:S02]  /*11130*/  IADD3 R8, P1, R9, R2, RZ ;  /* 0x0000000209087210 */ /* 0x001fe40007f3e0ff */
[----:B------:R-:W4:Y:S01]  /*11140*/  LDL R9, [R1+0x510] ;  /* 0x0005100001097983 */ /* 0x000f220000100800 */
[----:B------:R-:W-:Y:S02]  /*11150*/  PRMT R7, RZ, 0x7610, R7 ;  /* 0x00007610ff077816 */ /* 0x000fe40000000007 */
[----:B----4-:R-:W-:-:S05]  /*11160*/  IMAD.X R9, R9, 0x1, R0, P1 ;  /* 0x0000000109097824 */ /* 0x010fca00008e0600 */
[----:B------:R0:W4:Y:S04]  /*11170*/  @!P0 LDG.E.U16 R7, desc[UR8][R8.64] ;  /* 0x0000000808078981 */ /* 0x000128000c1e1500 */
[----:B------:R-:W0:Y:S02]  /*11180*/  LDL R9, [R1+0x4dc] ;  /* 0x0004dc0001097983 */ /* 0x000e240000100800 */
[----:B0-----:R-:W-:Y:S02]  /*11190*/  IADD3 R8, P1, R9, R2, RZ ;  /* 0x0000000209087210 */ /* 0x001fe40007f3e0ff */
[----:B------:R-:W2:Y:S01]  /*111a0*/  LDL R9, [R1+0x4d0] ;  /* 0x0004d00001097983 */ /* 0x000ea20000100800 */
[----:B------:R-:W-:-:S03]  /*111b0*/  PRMT R11, RZ, 0x7610, R11 ;  /* 0x00007610ff0b7816 */ /* 0x000fc6000000000b */
[----:B------:R0:W-:Y:S04]  /*111c0*/  STS.U16 [R6+UR4+0x9500], R14 ;  /* 0x0095000e06007988 */ /* 0x0001e80008000404 */
[----:B------:R1:W-:Y:S04]  /*111d0*/  STS.U16 [R6+UR4+0x9700], R28 ;  /* 0x0097001c06007988 */ /* 0x0003e80008000404 */
[----:B0-----:R-:W3:Y:S04]  /*111e0*/  LDL R14, [R1+0x45c] ;  /* 0x00045c00010e7983 */ /* 0x001ee80000100800 */
[----:B-1----:R-:W4:Y:S01]  /*111f0*/  LDL R28, [R1+0x410] ;  /* 0x00041000011c7983 */ /* 0x002f220000100800 */
[----:B--2---:R-:W-:-:S05]  /*11200*/  IADD3.X R9, R9, R0, RZ, P1, !PT ;  /* 0x0000000009097210 */ /* 0x004fca0000ffe4ff */
[----:B------:R0:W2:Y:S04]  /*11210*/  @!P0 LDG.E.U16 R11, desc[UR8][R8.64] ;  /* 0x00000008080b8981 */ /* 0x0000a8000c1e1500 */
[----:B------:R-:W3:Y:S04]  /*11220*/  LDL.LU R8, [R1+0x8] ;  /* 0x0000080001087983 */ /* 0x000ee80000300800 */
[----:B------:R-:W0:Y:S04]  /*11230*/  LDL R9, [R1+0x49c] ;  /* 0x00049c0001097983 */ /* 0x000e280000100800 */
[----:B------:R1:W-:Y:S04]  /*11240*/  STS.U16 [R6+UR4+0x9b00], R15 ;  /* 0x009b000f06007988 */ /* 0x0003e80008000404 */
[----:B-1----:R-:W4:Y:S04]  /*11250*/  LDL R15, [R1+0x450] ;  /* 0x00045000010f7983 */ /* 0x002f280000100800 */
[----:B---3--:R0:W-:Y:S02]  /*11260*/  STS.U16 [R6+UR4+0x9900], R8 ;  /* 0x0099000806007988 */ /* 0x0081e40008000404 */
[----:B0-----:R-:W-:-:S02]  /*11270*/  IADD3 R8, P1, R9, R2, RZ ;  /* 0x0000000209087210 */ /* 0x001fc40007f3e0ff */
[----:B------:R-:W3:Y:S01]  /*11280*/  LDL R9, [R1+0x490] ;  /* 0x0004900001097983 */ /* 0x000ee20000100800 */
[----:B------:R-:W-:Y:S02]  /*11290*/  PRMT R10, RZ, 0x7610, R10 ;  /* 0x00007610ff0a7816 */ /* 0x000fe4000000000a */
[----:B---3--:R-:W-:Y:S01]  /*112a0*/  IMAD.X R9, R9, 0x1, R0, P1 ;  /* 0x0000000109097824 */ /* 0x008fe200008e0600 */
[----:B------:R-:W-:-:S04]  /*112b0*/  IADD3 R14, P1, R14, R2, RZ ;  /* 0x000000020e0e7210 */ /* 0x000fc80007f3e0ff */
[----:B------:R0:W3:Y:S01]  /*112c0*/  @!P0 LDG.E.U16 R10, desc[UR8][R8.64] ;  /* 0x00000008080a8981 */ /* 0x0000e2000c1e1500 */
[----:B----4-:R-:W-:Y:S01]  /*112d0*/  IMAD.X R15, R15, 0x1, R0, P1 ;  /* 0x000000010f0f7824 */ /* 0x010fe200008e0600 */
[----:B0-----:R-:W-:-:S06]  /*112e0*/  PRMT R9, RZ, 0x7610, R9 ;  /* 0x00007610ff097816 */ /* 0x001fcc0000000009 */
[----:B------:R0:W4:Y:S04]  /*112f0*/  @!P0 LDG.E.U16 R9, desc[UR8][R14.64] ;  /* 0x000000080e098981 */ /* 0x000128000c1e1500 */
[----:B------:R-:W2:Y:S04]  /*11300*/  LDL.LU R14, [R1+0x4] ;  /* 0x00000400010e7983 */ /* 0x000ea80000300800 */
[----:B------:R-:W0:Y:S01]  /*11310*/  LDL R15, [R1+0x41c] ;  /* 0x00041c00010f7983 */ /* 0x000e220000100800 */
[----:B------:R-:W-:-:S03]  /*11320*/  PRMT R8, RZ, 0x7610, R8 ;  /* 0x00007610ff087816 */ /* 0x000fc60000000008 */
[----:B--2---:R0:W-:Y:S02]  /*11330*/  STS.U16 [R6+UR4+0x9d00], R14 ;  /* 0x009d000e06007988 */ /* 0x0041e40008000404 */
[----:B0-----:R-:W-:-:S05]  /*11340*/  IADD3 R14, P1, R15, R2, RZ ;  /* 0x000000020f0e7210 */ /* 0x001fca0007f3e0ff */
[----:B------:R-:W-:-:S05]  /*11350*/  IMAD.X R15, R28, 0x1, R0, P1 ;  /* 0x000000011c0f7824 */ /* 0x000fca00008e0600 */
        /* <DEDUP_REMOVED lines=9> */
[----:B------:R-:W0:Y:S01]  /*113f0*/  LDL R15, [R1+0x3c0] ;  /* 0x0003c000010f7983 */ /* 0x000e220000100800 */
[----:B------:R-:W1:Y:S01]  /*11400*/  S2R R28, SR_TID.X ;  /* 0x00000000001c7919 */ /* 0x000e620000002100 */
[----:B0-----:R-:W-:Y:S02]  /*11410*/  IADD3 R14, P1, R15, R2, RZ ;  /* 0x000000020f0e7210 */ /* 0x001fe40007f3e0ff */
[----:B------:R-:W4:Y:S01]  /*11420*/  LDL R15, [R1+0x1c4] ;  /* 0x0001c400010f7983 */ /* 0x000f220000100800 */
[----:B-1----:R-:W-:-:S05]  /*11430*/  LOP3.LUT R28, R28, 0x7f, RZ, 0xc0, !PT ;  /* 0x0000007f1c1c7812 */ /* 0x002fca00078ec0ff */
[----:B------:R-:W-:-:S05]  /*11440*/  IMAD.SHL.U32 R28, R28, 0x2, RZ ;  /* 0x000000021c1c7824 */ /* 0x000fca00078e00ff */
[----:B------:R0:W-:Y:S02]  /*11450*/  STS.U16 [R28+UR4+0x800], R5 ;  /* 0x000800051c007988 */ /* 0x0001e40008000404 */
[----:B0-----:R-:W-:Y:S01]  /*11460*/  PRMT R5, RZ, 0x7610, R5 ;  /* 0x00007610ff057816 */ /* 0x001fe20000000005 */
[----:B----4-:R-:W-:-:S05]  /*11470*/  IMAD.X R15, R15, 0x1, R0, P1 ;  /* 0x000000010f0f7824 */ /* 0x010fca00008e0600 */
[----:B------:R0:W4:Y:S04]  /*11480*/  @!P0 LDG.E.U16 R5, desc[UR8][R14.64] ;  /* 0x000000080e058981 */ /* 0x000128000c1e1500 */
[----:B------:R-:W0:Y:S02]  /*11490*/  LDL R15, [R1+0x3a0] ;  /* 0x0003a000010f7983 */ /* 0x000e240000100800 */
[----:B0-----:R-:W-:Y:S02]  /*114a0*/  IADD3 R14, P1, R15, R2, RZ ;  /* 0x000000020f0e7210 */ /* 0x001fe40007f3e0ff */
[----:B------:R-:W2:Y:S04]  /*114b0*/  LDL R15, [R1+0x1d8] ;  /* 0x0001d800010f7983 */ /* 0x000ea80000100800 */
[----:B------:R0:W-:Y:S02]  /*114c0*/  STS.U16 [R28+UR4], R3 ;  /* 0x000000031c007988 */ /* 0x0001e40008000404 */
[----:B0-----:R-:W-:Y:S01]  /*114d0*/  PRMT R3, RZ, 0x7610, R3 ;  /* 0x00007610ff037816 */ /* 0x001fe20000000003 */
[----:B--2---:R-:W-:-:S05]  /*114e0*/  IMAD.X R15, R15, 0x1, R0, P1 ;  /* 0x000000010f0f7824 */ /* 0x004fca00008e0600 */
[----:B------:R0:W2:Y:S04]  /*114f0*/  @!P0 LDG.E.U16 R3, desc[UR8][R14.64] ;  /* 0x000000080e038981 */ /* 0x0000a8000c1e1500 */
[----:B------:R-:W0:Y:S02]  /*11500*/  LDL R15, [R1+0x594] ;  /* 0x00059400010f7983 */ /* 0x000e240000100800 */
[----:B0-----:R-:W-:Y:S02]  /*11510*/  IADD3 R14, P1, R15, R2, RZ ;  /* 0x000000020f0e7210 */ /* 0x001fe40007f3e0ff */
        /* <DEDUP_REMOVED lines=13> */
[----:B------:R-:W-:Y:S02]  /*115f0*/  PRMT R23, RZ, 0x7610, R23 ;  /* 0x00007610ff177816 */ /* 0x000fe40000000017 */
[----:B--2---:R-:W-:-:S05]  /*11600*/  IADD3.X R15, R15, R0, RZ, P1, !PT ;  /* 0x000000000f0f7210 */ /* 0x004fca0000ffe4ff */
        /* <DEDUP_REMOVED lines=9> */
[----:B------:R-:W4:Y:S04]  /*116a0*/  LDL R15, [R1+0x488] ;  /* 0x00048800010f7983 */ /* 0x000f280000100800 */
[----:B------:R0:W-:Y:S02]  /*116b0*/  STS.U16 [R28+UR4+0x7000], R13 ;  /* 0x0070000d1c007988 */ /* 0x0001e40008000404 */
[----:B0-----:R-:W-:Y:S01]  /*116c0*/  PRMT R13, RZ, 0x7610, R13 ;  /* 0x00007610ff0d7816 */ /* 0x001fe2000000000d */
[----:B----4-:R-:W-:-:S05]  /*116d0*/  IMAD.X R15, R15, 0x1, R0, P1 ;  /* 0x000000010f0f7824 */ /* 0x010fca00008e0600 */
[----:B------:R0:W4:Y:S04]  /*116e0*/  @!P0 LDG.E.U16 R13, desc[UR8][R14.64] ;  /* 0x000000080e0d8981 */ /* 0x000128000c1e1500 */
[----:B------:R-:W0:Y:S02]  /*116f0*/  LDL R15, [R1+0x454] ;  /* 0x00045400010f7983 */ /* 0x000e240000100800 */
[----:B0-----:R-:W-:Y:S02]  /*11700*/  IADD3 R14, P1, R15, R2, RZ ;  /* 0x000000020f0e7210 */ /* 0x001fe40007f3e0ff */
[----:B------:R-:W2:Y:S04]  /*11710*/  LDL R15, [R1+0x448] ;  /* 0x00044800010f7983 */ /* 0x000ea80000100800 */
[----:B------:R0:W-:Y:S02]  /*11720*/  STS.U16 [R28+UR4+0x7800], R4 ;  /* 0x007800041c007988 */ /* 0x0001e40008000404 */
[----:B0-----:R-:W-:Y:S01]  /*11730*/  PRMT R4, RZ, 0x7610, R4 ;  /* 0x00007610ff047816 */ /* 0x001fe20000000004 */
[----:B--2---:R-:W-:-:S05]  /*11740*/  IMAD.X R15, R15, 0x1, R0, P1 ;  /* 0x000000010f0f7824 */ /* 0x004fca00008e0600 */
[----:B------:R0:W2:Y:S04]  /*11750*/  @!P0 LDG.E.U16 R4, desc[UR8][R14.64] ;  /* 0x000000080e048981 */ /* 0x0000a8000c1e1500 */
[----:B------:R-:W0:Y:S02]  /*11760*/  LDL R15, [R1+0x414] ;  /* 0x00041400010f7983 */ /* 0x000e240000100800 */
[----:B0-----:R-:W-:Y:S02]  /*11770*/  IADD3 R14, P1, R15, R2, RZ ;  /* 0x000000020f0e7210 */ /* 0x001fe40007f3e0ff */
[----:B------:R-:W3:Y:S04]  /*11780*/  LDL R15, [R1+0x408] ;  /* 0x00040800010f7983 */ /* 0x000ee80000100800 */
[----:B------:R0:W-:Y:S02]  /*11790*/  STS.U16 [R28+UR4+0x1000], R7 ;  /* 0x001000071c007988 */ /* 0x0001e40008000404 */
[----:B0-----:R-:W-:Y:S01]  /*117a0*/  PRMT R7, RZ, 0x7610, R7 ;  /* 0x00007610ff077816 */ /* 0x001fe20000000007 */
        /* <DEDUP_REMOVED lines=16> */
[----:B------:R-:W0:Y:S04]  /*118b0*/  LDL R15, [R1+0x50c] ;  /* 0x00050c00010f7983 */ /* 0x000e280000100800 */
[----:B------:R1:W-:Y:S04]  /*118c0*/  STS.U16 [R28+UR4+0x2800], R9 ;  /* 0x002800091c007988 */ /* 0x0003e80008000404 */
[----:B------:R3:W-:Y:S04]  /*118d0*/  STS.U16 [R28+UR4+0x5000], R19 ;  /* 0x005000131c007988 */ /* 0x0007e80008000404 */
[----:B-1----:R-:W4:Y:S01]  /*118e0*/  LDL R9, [R1+0x54c] ;  /* 0x00054c0001097983 */ /* 0x002f220000100800 */
[----:B0-----:R-:W-:-:S03]  /*118f0*/  IADD3 R14, P1, R15, R2, RZ ;  /* 0x000000020f0e7210 */ /* 0x001fc60007f3e0ff */
[----:B------:R-:W2:Y:S01]  /*11900*/  LDL R15, [R1+0x500] ;  /* 0x00050000010f7983 */ /* 0x000ea20000100800 */
[----:B---3--:R-:W-:-:S03]  /*11910*/  PRMT R19, RZ, 0x7610, R19 ;  /* 0x00007610ff137816 */ /* 0x008fc60000000013 */
[----:B------:R0:W-:Y:S04]  /*11920*/  STS.U16 [R28+UR4+0x2000], R10 ;  /* 0x0020000a1c007988 */ /* 0x0001e80008000404 */
[----:B0-----:R-:W3:Y:S01]  /*11930*/  LDL R10, [R1+0x540] ;  /* 0x00054000010a7983 */ /* 0x001ee20000100800 */
[----:B--2---:R-:W-:-:S05]  /*11940*/  IMAD.X R15, R15, 0x1, R0, P1 ;  /* 0x000000010f0f7824 */ /* 0x004fca00008e0600 */
[----:B------:R-:W2:Y:S04]  /*11950*/  @!P0 LDG.E.U16 R19, desc[UR8][R14.64] ;  /* 0x000000080e138981 */ /* 0x000ea8000c1e1500 */
[----:B------:R4:W-:Y:S04]  /*11960*/  STS.U16 [R28+UR4+0x3000], R8 ;  /* 0x003000081c007988 */ /* 0x0009e80008000404 */
[----:B------:R0:W-:Y:S04]  /*11970*/  STS.U16 [R28+UR4+0x6000], R17 ;  /* 0x006000111c007988 */ /* 0x0001e80008000404 */
[----:B------:R-:W2:Y:S01]  /*11980*/  LDL R15, [R1+0x4c0] ;  /* 0x0004c000010f7983 */ /* 0x000ea20000100800 */
[----:B----4-:R-:W-:-:S02]  /*11990*/  IADD3 R8, P1, R9, R2, RZ ;  /* 0x0000000209087210 */ /* 0x010fc40007f3e0ff */
[----:B0-----:R-:W-:-:S03]  /*119a0*/  PRMT R17, RZ, 0x7610, R17 ;  /* 0x00007610ff117816 */ /* 0x001fc60000000011 */
[----:B---3--:R-:W-:-:S05]  /*119b0*/  IMAD.X R9, R10, 0x1, R0, P1 ;  /* 0x000000010a097824 */ /* 0x008fca00008e0600 */
[----:B------:R-:W3:Y:S04]  /*119c0*/  @!P0 LDG.E.U16 R17, desc[UR8][R8.64] ;  /* 0x0000000808118981 */ /* 0x000ee8000c1e1500 */
[----:B--2---:R-:W-:Y:S04]  /*119d0*/  STL [R1+0x106c], R19 ;  /* 0x00106c1301007387 */ /* 0x004fe80000100800 */
[----:B------:R-:W2:Y:S04]  /*119e0*/  LDL R9, [R1+0x58c] ;  /* 0x00058c0001097983 */ /* 0x000ea80000100800 */
[----:B------:R-:W4:Y:S04]  /*119f0*/  LDL R14, [R1+0x48c] ;  /* 0x00048c00010e7983 */ /* 0x000f280000100800 */
[----:B------:R-:W4:Y:S04]  /*11a00*/  LDL R10, [R1+0x480] ;  /* 0x00048000010a7983 */ /* 0x000f280000100800 */
[----:B---3--:R-:W-:Y:S01]  /*11a10*/  STL [R1+0x1068], R17 ;  /* 0x0010681101007387 */ /* 0x008fe20000100800 */
[----:B--2---:R-:W-:-:S03]  /*11a20*/  IADD3 R8, P1, R9, R2, RZ ;  /* 0x0000000209087210 */ /* 0x004fc60007f3e0ff */
[----:B------:R-:W2:Y:S01]  /*11a30*/  LDL R9, [R1+0x588] ;  /* 0x0005880001097983 */ /* 0x000ea20000100800 */
[----:B------:R-:W-:Y:S01]  /*11a40*/  PRMT R18, RZ, 0x7610, R18 ;  /* 0x00007610ff127816 */ /* 0x000fe20000000012 */
[----:B--2---:R-:W-:-:S05]  /*11a50*/  IMAD.X R9, R9, 0x1, R0, P1 ;  /* 0x0000000109097824 */ /* 0x004fca00008e0600 */
[----:B------:R0:W2:Y:S04]  /*11a60*/  @!P0 LDG.E.U16 R18, desc[UR8][R8.64] ;  /* 0x0000000808128981 */ /* 0x0000a8000c1e1500 */
[----:B------:R-:W0:Y:S04]  /*11a70*/  LDL R9, [R1+0x4cc] ;  /* 0x0004cc0001097983 */ /* 0x000e280000100800 */
[----:B------:R1:W-:Y:S02]  /*11a80*/  STS.U16 [R28+UR4+0x5800], R16 ;  /* 0x005800101c007988 */ /* 0x0003e40008000404 */
[----:B-1----:R-:W-:-:S02]  /*11a90*/  PRMT R16, RZ, 0x7610, R16 ;  /* 0x00007610ff107816 */ /* 0x002fc40000000010 */
[----:B0-----:R-:W-:-:S04]  /*11aa0*/  IADD3 R8, P1, R9, R2, RZ ;  /* 0x0000000209087210 */ /* 0x001fc80007f3e0ff */
[----:B------:R-:W-:-:S05]  /*11ab0*/  IADD3.X R9, R15, R0, RZ, P1, !PT ;  /* 0x000000000f097210 */ /* 0x000fca0000ffe4ff */
[----:B------:R0:W3:Y:S01]  /*11ac0*/  @!P0 LDG.E.U16 R16, desc[UR8][R8.64] ;  /* 0x0000000808108981 */ /* 0x0000e2000c1e1500 */
[----:B----4-:R-:W-:-:S05]  /*11ad0*/  IADD3 R14, P1, R14, R2, RZ ;  /* 0x000000020e0e7210 */ /* 0x010fca0007f3e0ff */
[----:B------:R-:W-:Y:S01]  /*11ae0*/  IMAD.X R15, R10, 0x1, R0, P1 ;  /* 0x000000010a0f7824 */ /* 0x000fe200008e0600 */
[----:B0-----:R-:W-:Y:S01]  /*11af0*/  PRMT R9, RZ, 0x7610, R9 ;  /* 0x00007610ff097816 */ /* 0x001fe20000000009 */
[----:B--2---:R-:W-:Y:S05]  /*11b00*/  STL [R1+0x1064], R18 ;  /* 0x0010641201007387 */ /* 0x004fea0000100800 */
[----:B------:R-:W2:Y:S04]  /*11b10*/  @!P0 LDG.E.U16 R9, desc[UR8][R14.64] ;  /* 0x000000080e098981 */ /* 0x000ea8000c1e1500 */
[----:B---3--:R-:W-:Y:S04]  /*11b20*/  STL [R1+0x1060], R16 ;  /* 0x0010601001007387 */ /* 0x008fe80000100800 */
[----:B------:R-:W3:Y:S04]  /*11b30*/  LDL.LU R14, [R1+0x4c] ;  /* 0x00004c00010e7983 */ /* 0x000ee80000300800 */
[----:B------:R-:W4:Y:S01]  /*11b40*/  LDL R15, [R1+0x44c] ;  /* 0x00044c00010f7983 */ /* 0x000f220000100800 */
[----:B------:R-:W-:-:S03]  /*11b50*/  LOP3.LUT R10, R28, 0x10, RZ, 0x3c, !PT ;  /* 0x000000101c0a7812 */ /* 0x000fc600078e3cff */
[----:B------:R-:W-:Y:S04]  /*11b60*/  STS.U16 [R28+UR4+0x3800], R6 ;  /* 0x003800061c007988 */ /* 0x000fe80008000404 */
[----:B------:R-:W-:Y:S04]  /*11b70*/  STS.U16 [R28+UR4+0x4000], R5 ;  /* 0x004000051c007988 */ /* 0x000fe80008000404 */
[----:B------:R-:W-:Y:S04]  /*11b80*/  STS.U16 [R28+UR4+0x4800], R3 ;  /* 0x004800031c007988 */ /* 0x000fe80008000404 */
[----:B--2---:R-:W-:Y:S04]  /*11b90*/  STL [R1+0x105c], R9 ;  /* 0x00105c0901007387 */ /* 0x004fe80000100800 */
[----:B---3--:R4:W-:Y:S02]  /*11ba0*/  STS.U16 [R10+UR4+0x4900], R14 ;  /* 0x0049000e0a007988 */ /* 0x0089e40008000404 */
[----:B----4-:R-:W-:-:S02]  /*11bb0*/  IADD3 R14, P1, R15, R2, RZ ;  /* 0x000000020f0e7210 */ /* 0x010fc40007f3e0ff */
        /* <DEDUP_REMOVED lines=12> */
[----:B------:R-:W4:Y:S04]  /*11c80*/  LDL.LU R14, [R1+0x3c] ;  /* 0x00003c00010e7983 */ /* 0x000f280000300800 */
[----:B------:R-:W0:Y:S04]  /*11c90*/  LDL R15, [R1+0x3d8] ;  /* 0x0003d800010f7983 */ /* 0x000e280000100800 */
[----:B----4-:R0:W-:Y:S02]  /*11ca0*/  STS.U16 [R10+UR4+0x5900], R14 ;  /* 0x0059000e0a007988 */ /* 0x0101e40008000404 */
[----:B0-----:R-:W-:-:S02]  /*11cb0*/  IADD3 R14, P1, R15, R2, RZ ;  /* 0x000000020f0e7210 */ /* 0x001fc40007f3e0ff */
[----:B------:R-:W4:Y:S01]  /*11cc0*/  LDL R15, [R1+0x374] ;  /* 0x00037400010f7983 */ /* 0x000f220000100800 */
[----:B------:R-:W-:Y:S02]  /*11cd0*/  PRMT R3, RZ, 0x7610, R3 ;  /* 0x00007610ff037816 */ /* 0x000fe40000000003 */
[----:B----4-:R-:W-:-:S05]  /*11ce0*/  IMAD.X R15, R15, 0x1, R0, P1 ;  /* 0x000000010f0f7824 */ /* 0x010fca00008e0600 */
[----:B------:R0:W4:Y:S04]  /*11cf0*/  @!P0 LDG.E.U16 R3, desc[UR8][R14.64] ;  /* 0x000000080e038981 */ /* 0x000128000c1e1500 */
[----:B------:R-:W2:Y:S04]  /*11d00*/  LDL.LU R14, [R1+0x1c] ;  /* 0x00001c00010e7983 */ /* 0x000ea80000300800 */
[----:B------:R-:W0:Y:S04]  /*11d10*/  LDL R15, [R1+0x3b8] ;  /* 0x0003b800010f7983 */ /* 0x000e280000100800 */
[----:B--2---:R0:W-:Y:S02]  /*11d20*/  STS.U16 [R10+UR4+0x6100], R14 ;  /* 0x0061000e0a007988 */ /* 0x0041e40008000404 */
[----:B0-----:R-:W-:-:S02]  /*11d30*/  IADD3 R14, P1, R15, R2, RZ ;  /* 0x000000020f0e7210 */ /* 0x001fc40007f3e0ff */
[----:B------:R-:W2:Y:S01]  /*11d40*/  LDL R15, [R1+0x1b4] ;  /* 0x0001b400010f7983 */ /* 0x000ea20000100800 */
[----:B------:R-:W-:Y:S02]  /*11d50*/  PRMT R6, RZ, 0x7610, R6 ;  /* 0x00007610ff067816 */ /* 0x000fe40000000006 */
[----:B--2---:R-:W-:-:S05]  /*11d60*/  IMAD.X R15, R15, 0x1, R0, P1 ;  /* 0x000000010f0f7824 */ /* 0x004fca00008e0600 */
[----:B------:R0:W2:Y:S04]  /*11d70*/  @!P0 LDG.E.U16 R6, desc[UR8][R14.64] ;  /* 0x000000080e068981 */ /* 0x0000a8000c1e1500 */
[----:B------:R-:W0:Y:S02]  /*11d80*/  LDL R15, [R1+0x544] ;  /* 0x00054400010f7983 */ /* 0x000e240000100800 */
[----:B0-----:R-:W-:Y:S02]  /*11d90*/  IADD3 R14, P1, R15, R2, RZ ;  /* 0x000000020f0e7210 */ /* 0x001fe40007f3e0ff */
[----:B------:R-:W3:Y:S01]  /*11da0*/  LDL R15, [R1+0x538] ;  /* 0x00053800010f7983 */ /* 0x000ee20000100800 */
[----:B------:R-:W-:Y:S02]  /*11db0*/  PRMT R27, RZ, 0x7610, R27 ;  /* 0x00007610ff1b7816 */ /* 0x000fe4000000001b */
[----:B---3--:R-:W-:-:S05]  /*11dc0*/  IMAD.X R15, R15, 0x1, R0, P1 ;  /* 0x000000010f0f7824 */ /* 0x008fca00008e0600 */
[----:B------:R-:W3:Y:S04]  /*11dd0*/  @!P0 LDG.E.U16 R27, desc[UR8][R14.64] ;  /* 0x000000080e1b8981 */ /* 0x000ee8000c1e1500 */
[----:B---3--:R0:W-:Y:S04]  /*11de0*/  STL [R1+0x40], R27 ;  /* 0x0000401b01007387 */ /* 0x0081e80000100800 */
[----:B0-----:R-:W3:Y:S04]  /*11df0*/  LDL.LU R27, [R1+0x1090] ;  /* 0x00109000011b7983 */ /* 0x001ee80000300800 */
[----:B------:R-:W4:Y:S02]  /*11e00*/  LDL R15, [R1+0x580] ;  /* 0x00058000010f7983 */ /* 0x000f240000100800 */
[----:B----4-:R-:W-:-:S02]  /*11e10*/  IADD3 R14, P1, R15, R2, RZ ;  /* 0x000000020f0e7210 */ /* 0x010fc40007f3e0ff */
[----:B------:R-:W4:Y:S01]  /*11e20*/  LDL R15, [R1+0x1ac] ;  /* 0x0001ac00010f7983 */ /* 0x000f220000100800 */
[----:B------:R-:W-:Y:S02]  /*11e30*/  PRMT R21, RZ, 0x7610, R21 ;  /* 0x00007610ff157816 */ /* 0x000fe40000000015 */
[----:B----4-:R-:W-:-:S05]  /*11e40*/  IMAD.X R15, R15, 0x1, R0, P1 ;  /* 0x000000010f0f7824 */ /* 0x010fca00008e0600 */
[----:B------:R-:W4:Y:S04]  /*11e50*/  @!P0 LDG.E.U16 R21, desc[UR8][R14.64] ;  /* 0x000000080e158981 */ /* 0x000f28000c1e1500 */
[----:B----4-:R0:W-:Y:S04]  /*11e60*/  STL [R1+0x44], R21 ;  /* 0x0000441501007387 */ /* 0x0101e80000100800 */
[----:B0-----:R-:W4:Y:S04]  /*11e70*/  LDL.LU R21, [R1+0x108c] ;  /* 0x00108c0001157983 */ /* 0x001f280000300800 */
[----:B------:R-:W2:Y:S02]  /*11e80*/  LDL R15, [R1+0x504] ;  /* 0x00050400010f7983 */ /* 0x000ea40000100800 */
[----:B--2---:R-:W-:-:S02]  /*11e90*/  IADD3 R14, P1, R15, R2, RZ ;  /* 0x000000020f0e7210 */ /* 0x004fc40007f3e0ff */
[----:B------:R-:W2:Y:S01]  /*11ea0*/  LDL R15, [R1+0x4f8] ;  /* 0x0004f800010f7983 */ /* 0x000ea20000100800 */
[----:B----4-:R-:W-:Y:S02]  /*11eb0*/  PRMT R21, RZ, 0x7610, R21 ;  /* 0x00007610ff157816 */ /* 0x010fe40000000015 */
[----:B--2---:R-:W-:-:S05]  /*11ec0*/  IMAD.X R15, R15, 0x1, R0, P1 ;  /* 0x000000010f0f7824 */ /* 0x004fca00008e0600 */
[----:B------:R-:W2:Y:S04]  /*11ed0*/  @!P0 LDG.E.U16 R21, desc[UR8][R14.64] ;  /* 0x000000080e158981 */ /* 0x000ea8000c1e1500 */
[----:B--2---:R0:W-:Y:S04]  /*11ee0*/  STL [R1+0x3c], R21 ;  /* 0x00003c1501007387 */ /* 0x0041e80000100800 */
[----:B0-----:R-:W2:Y:S04]  /*11ef0*/  LDL.LU R21, [R1+0x1088] ;  /* 0x0010880001157983 */ /* 0x001ea80000300800 */
[----:B------:R-:W4:Y:S02]  /*11f00*/  LDL R15, [R1+0x4c4] ;  /* 0x0004c400010f7983 */ /* 0x000f240000100800 */
[----:B----4-:R-:W-:-:S02]  /*11f10*/  IADD3 R14, P1, R15, R2, RZ ;  /* 0x000000020f0e7210 */ /* 0x010fc40007f3e0ff */
[----:B------:R-:W4:Y:S01]  /*11f20*/  LDL R15, [R1+0x4b8] ;  /* 0x0004b800010f7983 */ /* 0x000f220000100800 */
[----:B--2---:R-:W-:Y:S02]  /*11f30*/  PRMT R21, RZ, 0x7610, R21 ;  /* 0x00007610ff157816 */ /* 0x004fe40000000015 */
[----:B----4-:R-:W-:-:S05]  /*11f40*/  IMAD.X R15, R15, 0x1, R0, P1 ;  /* 0x000000010f0f7824 */ /* 0x010fca00008e0600 */
[----:B------:R-:W2:Y:S04]  /*11f50*/  @!P0 LDG.E.U16 R21, desc[UR8][R14.64] ;  /* 0x000000080e158981 */ /* 0x000ea8000c1e1500 */
[----:B--2---:R0:W-:Y:S04]  /*11f60*/  STL [R1+0x34], R21 ;  /* 0x0000341501007387 */ /* 0x0041e80000100800 */
[----:B0-----:R-:W2:Y:S04]  /*11f70*/  LDL.LU R21, [R1+0x1084] ;  /* 0x0010840001157983 */ /* 0x001ea80000300800 */
[----:B------:R-:W4:Y:S02]  /*11f80*/  LDL R15, [R1+0x484] ;  /* 0x00048400010f7983 */ /* 0x000f240000100800 */
[----:B----4-:R-:W-:-:S02]  /*11f90*/  IADD3 R14, P1, R15, R2, RZ ;  /* 0x000000020f0e7210 */ /* 0x010fc40007f3e0ff */
[----:B------:R-:W4:Y:S01]  /*11fa0*/  LDL R15, [R1+0x478] ;  /* 0x00047800010f7983 */ /* 0x000f220000100800 */
[----:B--2---:R-:W-:Y:S02]  /*11fb0*/  PRMT R21, RZ, 0x7610, R21 ;  /* 0x00007610ff157816 */ /* 0x004fe40000000015 */
[----:B----4-:R-:W-:-:S05]  /*11fc0*/  IADD3.X R15, R15, R0, RZ, P1, !PT ;  /* 0x000000000f0f7210 */ /* 0x010fca0000ffe4ff */
[----:B------:R-:W2:Y:S04]  /*11fd0*/  @!P0 LDG.E.U16 R21, desc[UR8][R14.64] ;  /* 0x000000080e158981 */ /* 0x000ea8000c1e1500 */
[----:B--2---:R0:W-:Y:S04]  /*11fe0*/  STL [R1+0x30], R21 ;  /* 0x0000301501007387 */ /* 0x0041e80000100800 */
[----:B0-----:R-:W2:Y:S04]  /*11ff0*/  LDL.LU R21, [R1+0x1080] ;  /* 0x0010800001157983 */ /* 0x001ea80000300800 */
[----:B------:R-:W4:Y:S02]  /*12000*/  LDL R15, [R1+0x444] ;  /* 0x00044400010f7983 */ /* 0x000f240000100800 */
[----:B----4-:R-:W-:-:S02]  /*12010*/  IADD3 R14, P1, R15, R2, RZ ;  /* 0x000000020f0e7210 */ /* 0x010fc40007f3e0ff */
[----:B------:R-:W4:Y:S04]  /*12020*/  LDL R15, [R1+0x438] ;  /* 0x00043800010f7983 */ /* 0x000f280000100800 */
[----:B------:R0:W-:Y:S02]  /*12030*/  STS.U16 [R10+UR4+0x6900], R29 ;  /* 0x0069001d0a007988 */ /* 0x0001e40008000404 */
[----:B0-----:R-:W-:Y:S02]  /*12040*/  PRMT R29, RZ, 0x7610, R29 ;  /* 0x00007610ff1d7816 */ /* 0x001fe4000000001d */
[----:B------:R0:W-:Y:S04]  /*12050*/  STS.U16 [R10+UR4+0x1100], R23 ;  /* 0x001100170a007988 */ /* 0x0001e80008000404 */
[----:B0-----:R-:W3:Y:S01]  /*12060*/  LDL R23, [R1+0x3f8] ;  /* 0x0003f80001177983 */ /* 0x001ee20000100800 */
[----:B----4-:R-:W-:-:S05]  /*12070*/  IMAD.X R15, R15, 0x1, R0, P1 ;  /* 0x000000010f0f7824 */ /* 0x010fca00008e0600 */
[----:B------:R0:W4:Y:S04]  /*12080*/  @!P0 LDG.E.U16 R29, desc[UR8][R14.64] ;  /* 0x000000080e1d8981 */ /* 0x000128000c1e1500 */
[----:B------:R-:W0:Y:S01]  /*12090*/  LDL R15, [R1+0x404] ;  /* 0x00040400010f7983 */ /* 0x000e220000100800 */
[----:B------:R-:W-:-:S03]  /*120a0*/  PRMT R28, RZ, 0x7610, R28 ;  /* 0x00007610ff1c7816 */ /* 0x000fc6000000001c */
[----:B------:R1:W-:Y:S04]  /*120b0*/  STS.U16 [R10+UR4+0x1900], R22 ;  /* 0x001900160a007988 */ /* 0x0003e80008000404 */
[----:B------:R2:W-:Y:S04]  /*120c0*/  STS.U16 [R10+UR4+0x2100], R13 ;  /* 0x0021000d0a007988 */ /* 0x0005e80008000404 */
[----:B-1----:R-:W4:Y:S01]  /*120d0*/  LDL R22, [R1+0x1b0] ;  /* 0x0001b00001167983 */ /* 0x002f220000100800 */
[----:B0-----:R-:W-:-:S05]  /*120e0*/  IADD3 R14, P1, R15, R2, RZ ;  /* 0x000000020f0e7210 */ /* 0x001fca0007f3e0ff */
[----:B---3--:R-:W-:Y:S02]  /*120f0*/  IMAD.X R15, R23, 0x1, R0, P1 ;  /* 0x00000001170f7824 */ /* 0x008fe400008e0600 */
[----:B------:R-:W3:Y:S04]  /*12100*/  LDL.LU R23, [R1+0x80] ;  /* 0x0000800001177983 */ /* 0x000ee80000300800 */
[----:B------:R0:W3:Y:S04]  /*12110*/  @!P0 LDG.E.U16 R28, desc[UR8][R14.64] ;  /* 0x000000080e1c8981 */ /* 0x0000e8000c1e1500 */
[----:B--2---:R-:W2:Y:S04]  /*12120*/  LDL R13, [R1+0x36c] ;  /* 0x00036c00010d7983 */ /* 0x004ea80000100800 */
[----:B------:R-:W0:Y:S04]  /*12130*/  LDL R15, [R1+0x3d4] ;  /* 0x0003d400010f7983 */ /* 0x000e280000100800 */
[----:B------:R1:W-:Y:S02]  /*12140*/  STS.U16 [R10+UR4+0x7900], R26 ;  /* 0x0079001a0a007988 */ /* 0x0003e40008000404 */
[----:B-1----:R-:W-:-:S02]  /*12150*/  PRMT R26, RZ, 0x7610, R26 ;  /* 0x00007610ff1a7816 */ /* 0x002fc4000000001a */
[----:B0-----:R-:W-:-:S05]  /*12160*/  IADD3 R14, P1, R15, R2, RZ ;  /* 0x000000020f0e7210 */ /* 0x001fca0007f3e0ff */
[----:B--2---:R-:W-:Y:S02]  /*12170*/  IMAD.X R15, R13, 0x1, R0, P1 ;  /* 0x000000010d0f7824 */ /* 0x004fe400008e0600 */
[----:B------:R-:W2:Y:S04]  /*12180*/  LDL.LU R13, [R1+0x64] ;  /* 0x00006400010d7983 */ /* 0x000ea80000300800 */
[----:B------:R0:W2:Y:S04]  /*12190*/  @!P0 LDG.E.U16 R26, desc[UR8][R14.64] ;  /* 0x000000080e1a8981 */ /* 0x0000a8000c1e1500 */
[----:B------:R-:W0:Y:S04]  /*121a0*/  LDL R15, [R1+0x3b4] ;  /* 0x0003b400010f7983 */ /* 0x000e280000100800 */
[----:B------:R1:W-:Y:S02]  /*121b0*/  STS.U16 [R10+UR4+0x100], R25 ;  /* 0x000100190a007988 */ /* 0x0003e40008000404 */
[----:B-1----:R-:W-:-:S02]  /*121c0*/  PRMT R25, RZ, 0x7610, R25 ;  /* 0x00007610ff197816 */ /* 0x002fc40000000019 */
[----:B0-----:R-:W-:-:S05]  /*121d0*/  IADD3 R14, P1, R15, R2, RZ ;  /* 0x000000020f0e7210 */ /* 0x001fca0007f3e0ff */
[----:B----4-:R-:W-:Y:S01]  /*121e0*/  IMAD.X R15, R22, 0x1, R0, P1 ;  /* 0x00000001160f7824 */ /* 0x010fe200008e0600 */
[----:B------:R-:W-:Y:S01]  /*121f0*/  PRMT R21, RZ, 0x7610, R21 ;  /* 0x00007610ff157816 */ /* 0x000fe20000000015 */
[----:B------:R0:W-:Y:S04]  /*12200*/  STS.U16 [R10+UR4+0x2900], R4 ;  /* 0x002900040a007988 */ /* 0x0001e80008000404 */
[----:B------:R1:W4:Y:S04]  /*12210*/  @!P0 LDG.E.U16 R25, desc[UR8][R14.64] ;  /* 0x000000080e198981 */ /* 0x000328000c1e1500 */
[----:B------:R-:W2:Y:S04]  /*12220*/  LDL R22, [R1+0x4fc] ;  /* 0x0004fc0001167983 */ /* 0x000ea80000100800 */
[----:B0-----:R-:W3:Y:S04]  /*12230*/  LDL R4, [R1+0x578] ;  /* 0x0005780001047983 */ /* 0x001ee80000100800 */
[----:B------:R-:W1:Y:S02]  /*12240*/  LDL R15, [R1+0x53c] ;  /* 0x00053c00010f7983 */ /* 0x000e640000100800 */
[----:B-1----:R-:W-:-:S02]  /*12250*/  IADD3 R14, P1, R15, R2, RZ ;  /* 0x000000020f0e7210 */ /* 0x002fc40007f3e0ff */
[----:B------:R-:W4:Y:S03]  /*12260*/  LDL R15, [R1+0x530] ;  /* 0x00053000010f7983 */ /* 0x000f260000100800 */
[----:B----4-:R-:W-:-:S05]  /*12270*/  IMAD.X R15, R15, 0x1, R0, P1 ;  /* 0x000000010f0f7824 */ /* 0x010fca00008e0600 */
[----:B------:R-:W4:Y:S04]  /*12280*/  @!P0 LDG.E.U16 R21, desc[UR8][R14.64] ;  /* 0x000000080e158981 */ /* 0x000f28000c1e1500 */
[----:B----4-:R0:W-:Y:S04]  /*12290*/  STL [R1+0x4c], R21 ;  /* 0x00004c1501007387 */ /* 0x0101e80000100800 */
[----:B0-----:R-:W4:Y:S04]  /*122a0*/  LDL.LU R21, [R1+0x107c] ;  /* 0x00107c0001157983 */ /* 0x001f280000300800 */
[----:B------:R-:W2:Y:S01]  /*122b0*/  LDL R15, [R1+0x1a8] ;  /* 0x0001a800010f7983 */ /* 0x000ea20000100800 */
[----:B---3--:R-:W-:-:S03]  /*122c0*/  IADD3 R14, P1, R4, R2, RZ ;  /* 0x00000002040e7210 */ /* 0x008fc60007f3e0ff */
[----:B------:R0:W-:Y:S02]  /*122d0*/  STS.U16 [R10+UR4+0x3100], R7 ;  /* 0x003100070a007988 */ /* 0x0001e40008000404 */
[----:B0-----:R-:W-:Y:S01]  /*122e0*/  PRMT R7, RZ, 0x7610, R7 ;  /* 0x00007610ff077816 */ /* 0x001fe20000000007 */
[----:B------:R-:W0:Y:S01]  /*122f0*/  S2R R4, SR_TID.X ;  /* 0x0000000000047919 */ /* 0x000e220000002100 */
[----:B--2---:R-:W-:-:S05]  /*12300*/  IMAD.X R15, R15, 0x1, R0, P1 ;  /* 0x000000010f0f7824 */ /* 0x004fca00008e0600 */
[----:B------:R-:W2:Y:S01]  /*12310*/  @!P0 LDG.E.U16 R7, desc[UR8][R14.64] ;  /* 0x000000080e078981 */ /* 0x000ea2000c1e1500 */
[----:B0-----:R-:W-:-:S03]  /*12320*/  LOP3.LUT R4, R4, 0x7f, RZ, 0xc0, !PT ;  /* 0x0000007f04047812 */ /* 0x001fc600078ec0ff */
[----:B------:R0:W-:Y:S02]  /*12330*/  STS.U16 [R10+UR4+0x3900], R11 ;  /* 0x0039000b0a007988 */ /* 0x0001e40008000404 */
[----:B------:R-:W-:Y:S02]  /*12340*/  IMAD.SHL.U32 R4, R4, 0x2, RZ ;  /* 0x0000000204047824 */ /* 0x000fe400078e00ff */
[----:B0-----:R-:W3:Y:S04]  /*12350*/  LDL R11, [R1+0x4bc] ;  /* 0x0004bc00010b7983 */ /* 0x001ee80000100800 */
[----:B------:R-:W4:Y:S04]  /*12360*/  LDL.LU R15, [R1+0x78] ;  /* 0x00007800010f7983 */ /* 0x000f280000300800 */
[----:B------:R-:W4:Y:S04]  /*12370*/  LDL.LU R14, [R1+0x50] ;  /* 0x00005000010e7983 */ /* 0x000f280000300800 */
[----:B------:R-:W-:Y:S04]  /*12380*/  STS.U16 [R10+UR4+0x7100], R27 ;  /* 0x0071001b0a007988 */ /* 0x000fe80008000404 */
[----:B------:R-:W-:Y:S04]  /*12390*/  STS.U16 [R10+UR4+0x900], R24 ;  /* 0x000900180a007988 */ /* 0x000fe80008000404 */
[----:B------:R-:W-:Y:S04]  /*123a0*/  STS.U16 [R10+UR4+0x4100], R12 ;  /* 0x0041000c0a007988 */ /* 0x000fe80008000404 */
[----:B--2---:R0:W-:Y:S02]  /*123b0*/  STL [R1+0x48], R7 ;  /* 0x0000480701007387 */ /* 0x0041e40000100800 */
[----:B0-----:R-:W-:-:S05]  /*123c0*/  LOP3.LUT R7, R4, 0x20, RZ, 0x3c, !PT ;  /* 0x0000002004077812 */ /* 0x001fca00078e3cff */
[----:B------:R0:W-:Y:S04]  /*123d0*/  STS.U16 [R7+UR4+0x4a00], R23 ;  /* 0x004a001707007988 */ /* 0x0001e80008000404 */
[----:B0-----:R-:W2:Y:S01]  /*123e0*/  LDL R23, [R1+0x4f0] ;  /* 0x0004f00001177983 */ /* 0x001ea20000100800 */
[----:B------:R-:W-:Y:S02]  /*123f0*/  IADD3 R22, P1, R22, R2, RZ ;  /* 0x0000000216167210 */ /* 0x000fe40007f3e0ff */
[----:B------:R-:W-:-:S03]  /*12400*/  PRMT R10, RZ, 0x7610, R10 ;  /* 0x00007610ff0a7816 */ /* 0x000fc6000000000a */
[----:B--2---:R-:W-:-:S05]  /*12410*/  IMAD.X R23, R23, 0x1, R0, P1 ;  /* 0x0000000117177824 */ /* 0x004fca00008e0600 */
[----:B------:R-:W2:Y:S04]  /*12420*/  @!P0 LDG.E.U16 R10, desc[UR8][R22.64] ;  /* 0x00000008160a8981 */ /* 0x000ea8000c1e1500 */
[----:B--2---:R3:W-:Y:S02]  /*12430*/  STL [R1+0x38], R10 ;  /* 0x0000380a01007387 */ /* 0x0047e40000100800 */
[----:B---3--:R-:W-:Y:S02]  /*12440*/  IADD3 R10, P1, R11, R2, RZ ;  /* 0x000000020b0a7210 */ /* 0x008fe40007f3e0ff */
[----:B------:R-:W2:Y:S01]  /*12450*/  LDL R11, [R1+0x4b0] ;  /* 0x0004b000010b7983 */ /* 0x000ea20000100800 */
[----:B------:R-:W-:Y:S02]  /*12460*/  PRMT R20, RZ, 0x7610, R20 ;  /* 0x00007610ff147816 */ /* 0x000fe40000000014 */
[----:B--2---:R-:W-:-:S05]  /*12470*/  IMAD.X R11, R11, 0x1, R0, P1 ;  /* 0x000000010b0b7824 */ /* 0x004fca00008e0600 */
[----:B------:R0:W2:Y:S04]  /*12480*/  @!P0 LDG.E.U16 R20, desc[UR8][R10.64] ;  /* 0x000000080a148981 */ /* 0x0000a8000c1e1500 */
[----:B------:R-:W0:Y:S02]  /*12490*/  LDL R11, [R1+0x47c] ;  /* 0x00047c00010b7983 */ /* 0x000e240000100800 */
[----:B0-----:R-:W-:Y:S02]  /*124a0*/  IADD3 R10, P1, R11, R2, RZ ;  /* 0x000000020b0a7210 */ /* 0x001fe40007f3e0ff */
[----:B------:R-:W3:Y:S01]  /*124b0*/  LDL R11, [R1+0x470] ;  /* 0x00047000010b7983 */ /* 0x000ee20000100800 */
[----:B----4-:R-:W-:Y:S02]  /*124c0*/  PRMT R21, RZ, 0x7610, R21 ;  /* 0x00007610ff157816 */ /* 0x010fe40000000015 */
[----:B---3--:R-:W-:-:S05]  /*124d0*/  IADD3.X R11, R11, R0, RZ, P1, !PT ;  /* 0x000000000b0b7210 */ /* 0x008fca0000ffe4ff */
[----:B------:R-:W3:Y:S04]  /*124e0*/  @!P0 LDG.E.U16 R21, desc[UR8][R10.64] ;  /* 0x000000080a158981 */ /* 0x000ee8000c1e1500 */
[----:B------:R0:W-:Y:S04]  /*124f0*/  STS.U16 [R7+UR4+0x5200], R15 ;  /* 0x0052000f07007988 */ /* 0x0001e80008000404 */
[----:B------:R1:W-:Y:S04]  /*12500*/  STS.U16 [R7+UR4+0x5a00], R13 ;  /* 0x005a000d07007988 */ /* 0x0003e80008000404 */
[----:B0-----:R-:W4:Y:S04]  /*12510*/  LDL R15, [R1+0x3f0] ;  /* 0x0003f000010f7983 */ /* 0x001f280000100800 */
[----:B-1----:R-:W2:Y:S04]  /*12520*/  LDL R13, [R1+0x3d0] ;  /* 0x0003d000010d7983 */ /* 0x002ea80000100800 */
[----:B---3--:R0:W-:Y:S04]  /*12530*/  STL [R1+0x28], R21 ;  /* 0x0000281501007387 */ /* 0x0081e80000100800 */
[----:B0-----:R-:W3:Y:S04]  /*12540*/  LDL.LU R21, [R1+0x1078] ;  /* 0x0010780001157983 */ /* 0x001ee80000300800 */
[----:B------:R-:W4:Y:S04]  /*12550*/  LDL.LU R10, [R1+0x5c] ;  /* 0x00005c00010a7983 */ /* 0x000f280000300800 */
[----:B------:R-:W2:Y:S04]  /*12560*/  LDL R11, [R1+0x43c] ;  /* 0x00043c00010b7983 */ /* 0x000ea80000100800 */
[----:B----4-:R2:W-:Y:S02]  /*12570*/  STS.U16 [R7+UR4+0x6200], R10 ;  /* 0x0062000a07007988 */ /* 0x0105e40008000404 */
[----:B--2---:R-:W-:-:S02]  /*12580*/  IADD3 R10, P1, R11, R2, RZ ;  /* 0x000000020b0a7210 */ /* 0x004fc40007f3e0ff */
[----:B------:R-:W2:Y:S01]  /*12590*/  LDL R11, [R1+0x430] ;  /* 0x00043000010b7983 */ /* 0x000ea20000100800 */
[----:B---3--:R-:W-:Y:S02]  /*125a0*/  PRMT R21, RZ, 0x7610, R21 ;  /* 0x00007610ff157816 */ /* 0x008fe40000000015 */
[----:B--2---:R-:W-:-:S05]  /*125b0*/  IMAD.X R11, R11, 0x1, R0, P1 ;  /* 0x000000010b0b7824 */ /* 0x004fca00008e0600 */
[----:B------:R-:W2:Y:S04]  /*125c0*/  @!P0 LDG.E.U16 R21, desc[UR8][R10.64] ;  /* 0x000000080a158981 */ /* 0x000ea8000c1e1500 */
[----:B--2---:R0:W-:Y:S04]  /*125d0*/  STL [R1+0x24], R21 ;  /* 0x0000241501007387 */ /* 0x0041e80000100800 */
[----:B0-----:R-:W2:Y:S04]  /*125e0*/  LDL.LU R21, [R1+0x1074] ;  /* 0x0010740001157983 */ /* 0x001ea80000300800 */
[----:B------:R-:W3:Y:S04]  /*125f0*/  LDL.LU R10, [R1+0x54] ;  /* 0x00005400010a7983 */ /* 0x000ee80000300800 */
[----:B------:R-:W4:Y:S04]  /*12600*/  LDL R11, [R1+0x3fc] ;  /* 0x0003fc00010b7983 */ /* 0x000f280000100800 */
[----:B---3--:R4:W-:Y:S01]  /*12610*/  STS.U16 [R7+UR4+0x6a00], R10 ;  /* 0x006a000a07007988 */ /* 0x0089e20008000404 */
[----:B--2---:R-:W-:-:S02]  /*12620*/  PRMT R21, RZ, 0x7610, R21 ;  /* 0x00007610ff157816 */ /* 0x004fc40000000015 */
[----:B----4-:R-:W-:-:S05]  /*12630*/  IADD3 R10, P1, R11, R2, RZ ;  /* 0x000000020b0a7210 */ /* 0x010fca0007f3e0ff */
[----:B------:R-:W-:Y:S02]  /*12640*/  IMAD.X R11, R15, 0x1, R0, P1 ;  /* 0x000000010f0b7824 */ /* 0x000fe400008e0600 */
[----:B------:R-:W2:Y:S04]  /*12650*/  LDL R15, [R1+0x528] ;  /* 0x00052800010f7983 */ /* 0x000ea80000100800 */
[----:B------:R-:W3:Y:S04]  /*12660*/  @!P0 LDG.E.U16 R21, desc[UR8][R10.64] ;  /* 0x000000080a158981 */ /* 0x000ee8000c1e1500 */
[----:B---3--:R0:W-:Y:S04]  /*12670*/  STL [R1+0x20], R21 ;  /* 0x0000201501007387 */ /* 0x0081e80000100800 */
[----:B0-----:R-:W3:Y:S04]  /*12680*/  LDL.LU R21, [R1+0x1070] ;  /* 0x0010700001157983 */ /* 0x001ee80000300800 */
[----:B------:R-:W4:Y:S01]  /*12690*/  LDL R11, [R1+0x364] ;  /* 0x00036400010b7983 */ /* 0x000f220000100800 */
[----:B------:R-:W-:-:S03]  /*126a0*/  IADD3 R10, P1, R13, R2, RZ ;  /* 0x000000020d0a7210 */ /* 0x000fc60007f3e0ff */
[----:B------:R0:W-:Y:S04]  /*126b0*/  STS.U16 [R7+UR4+0x7200], R14 ;  /* 0x0072000e07007988 */ /* 0x0001e80008000404 */
[----:B------:R-:W2:Y:S04]  /*126c0*/  LDL R13, [R1+0x1a4] ;  /* 0x0001a400010d7983 */ /* 0x000ea80000100800 */
[----:B0-----:R-:W2:Y:S01]  /*126d0*/  LDL R14, [R1+0x570] ;  /* 0x00057000010e7983 */ /* 0x001ea20000100800 */
[----:B---3--:R-:W-:Y:S01]  /*126e0*/  PRMT R21, RZ, 0x7610, R21 ;  /* 0x00007610ff157816 */ /* 0x008fe20000000015 */
[----:B----4-:R-:W-:-:S05]  /*126f0*/  IMAD.X R11, R11, 0x1, R0, P1 ;  /* 0x000000010b0b7824 */ /* 0x010fca00008e0600 */
[----:B------:R0:W3:Y:S04]  /*12700*/  @!P0 LDG.E.U16 R21, desc[UR8][R10.64] ;  /* 0x000000080a158981 */ /* 0x0000e8000c1e1500 */
[----:B------:R-:W4:Y:S04]  /*12710*/  LDL.LU R10, [R1] ;  /* 0x00000000010a7983 */ /* 0x000f280000300800 */
[----:B------:R-:W0:Y:S04]  /*12720*/  LDL R11, [R1+0x3b0] ;  /* 0x0003b000010b7983 */ /* 0x000e280000100800 */
[----:B----4-:R0:W-:Y:S02]  /*12730*/  STS.U16 [R7+UR4+0x7a00], R10 ;  /* 0x007a000a07007988 */ /* 0x0101e40008000404 */
[----:B0-----:R-:W-:-:S02]  /*12740*/  IADD3 R10, P1, R11, R2, RZ ;  /* 0x000000020b0a7210 */ /* 0x001fc40007f3e0ff */
[----:B------:R-:W4:Y:S01]  /*12750*/  LDL R11, [R1+0x1b8] ;  /* 0x0001b800010b7983 */ /* 0x000f220000100800 */
[----:B------:R-:W-:Y:S02]  /*12760*/  PRMT R19, RZ, 0x7610, R19 ;  /* 0x00007610ff137816 */ /* 0x000fe40000000013 */
[----:B----4-:R-:W-:-:S05]  /*12770*/  IMAD.X R11, R11, 0x1, R0, P1 ;  /* 0x000000010b0b7824 */ /* 0x010fca00008e0600 */
[----:B------:R-:W4:Y:S04]  /*12780*/  @!P0 LDG.E.U16 R19, desc[UR8][R10.64] ;  /* 0x000000080a138981 */ /* 0x000f28000c1e1500 */
[----:B----4-:R0:W-:Y:S04]  /*12790*/  STL [R1], R19 ;  /* 0x0000001301007387 */ /* 0x0101e80000100800 */
[----:B0-----:R-:W4:Y:S04]  /*127a0*/  LDL.LU R19, [R1+0x106c] ;  /* 0x00106c0001137983 */ /* 0x001f280000300800 */
[----:B------:R-:W2:Y:S01]  /*127b0*/  LDL R11, [R1+0x534] ;  /* 0x00053400010b7983 */ /* 0x000ea20000100800 */
[----:B------:R-:W-:-:S02]  /*127c0*/  PRMT R17, RZ, 0x7610, R17 ;  /* 0x00007610ff117816 */ /* 0x000fc40000000011 */
[----:B------:R-:W-:Y:S02]  /*127d0*/  PRMT R18, RZ, 0x7610, R18 ;  /* 0x00007610ff127816 */ /* 0x000fe40000000012 */
[----:B--2---:R-:W-:-:S05]  /*127e0*/  IADD3 R10, P1, R11, R2, RZ ;  /* 0x000000020b0a7210 */ /* 0x004fca0007f3e0ff */
[----:B------:R-:W-:Y:S02]  /*127f0*/  IMAD.X R11, R15, 0x1, R0, P1 ;  /* 0x000000010f0b7824 */ /* 0x000fe400008e0600 */
[----:B------:R-:W2:Y:S04]  /*12800*/  LDL R15, [R1+0x4a8] ;  /* 0x0004a800010f7983 */ /* 0x000ea80000100800 */
[----:B------:R0:W3:Y:S02]  /*12810*/  @!P0 LDG.E.U16 R17, desc[UR8][R10.64] ;  /* 0x000000080a118981 */ /* 0x0000e4000c1e1500 */
[----:B0-----:R-:W-:-:S05]  /*12820*/  IADD3 R10, P1, R14, R2, RZ ;  /* 0x000000020e0a7210 */ /* 0x001fca0007f3e0ff */
[----:B------:R-:W-:-:S05]  /*12830*/  IMAD.X R11, R13, 0x1, R0, P1 ;  /* 0x000000010d0b7824 */ /* 0x000fca00008e0600 */
[----:B------:R-:W4:Y:S04]  /*12840*/  @!P0 LDG.E.U16 R18, desc[UR8][R10.64] ;  /* 0x000000080a128981 */ /* 0x000f28000c1e1500 */
[----:B---3--:R0:W-:Y:S04]  /*12850*/  STL [R1+0x1c], R17 ;  /* 0x00001c1101007387 */ /* 0x0081e80000100800 */
[----:B0-----:R-:W3:Y:S04]  /*12860*/  LDL.LU R17, [R1+0x1068] ;  /* 0x0010680001117983 */ /* 0x001ee80000300800 */
[----:B------:R-:W3:Y:S04]  /*12870*/  LDL R14, [R1+0x474] ;  /* 0x00047400010e7983 */ /* 0x000ee80000100800 */
[----:B------:R-:W3:Y:S04]  /*12880*/  LDL R13, [R1+0x468] ;  /* 0x00046800010d7983 */ /* 0x000ee80000100800 */
[----:B----4-:R0:W-:Y:S04]  /*12890*/  STL [R1+0x14], R18 ;  /* 0x0000141201007387 */ /* 0x0101e80000100800 */
[----:B0-----:R-:W4:Y:S04]  /*128a0*/  LDL.LU R18, [R1+0x1064] ;  /* 0x0010640001127983 */ /* 0x001f280000300800 */
[----:B------:R-:W2:Y:S02]  /*128b0*/  LDL R11, [R1+0x4f4] ;  /* 0x0004f400010b7983 */ /* 0x000ea40000100800 */
[----:B--2---:R-:W-:-:S02]  /*128c0*/  IADD3 R10, P1, R11, R2, RZ ;  /* 0x000000020b0a7210 */ /* 0x004fc40007f3e0ff */
[----:B------:R-:W2:Y:S01]  /*128d0*/  LDL R11, [R1+0x4e8] ;  /* 0x0004e800010b7983 */ /* 0x000ea20000100800 */
[----:B------:R-:W-:Y:S02]  /*128e0*/  PRMT R16, RZ, 0x7610, R16 ;  /* 0x00007610ff107816 */ /* 0x000fe40000000010 */
[----:B--2---:R-:W-:-:S05]  /*128f0*/  IMAD.X R11, R11, 0x1, R0, P1 ;  /* 0x000000010b0b7824 */ /* 0x004fca00008e0600 */
[----:B------:R-:W2:Y:S04]  /*12900*/  @!P0 LDG.E.U16 R16, desc[UR8][R10.64] ;  /* 0x000000080a108981 */ /* 0x000ea8000c1e1500 */
[----:B--2---:R0:W-:Y:S04]  /*12910*/  STL [R1+0x10], R16 ;  /* 0x0000101001007387 */ /* 0x0041e80000100800 */
[----:B0-----:R-:W2:Y:S04]  /*12920*/  LDL.LU R16, [R1+0x1060] ;  /* 0x0010600001107983 */ /* 0x001ea80000300800 */
[----:B------:R-:W3:Y:S01]  /*12930*/  LDL R11, [R1+0x4b4] ;  /* 0x0004b400010b7983 */ /* 0x000ee20000100800 */
[----:B------:R-:W-:-:S02]  /*12940*/  PRMT R9, RZ, 0x7610, R9 ;  /* 0x00007610ff097816 */ /* 0x000fc40000000009 */
[----:B---3--:R-:W-:-:S05]  /*12950*/  IADD3 R10, P1, R11, R2, RZ ;  /* 0x000000020b0a7210 */ /* 0x008fca0007f3e0ff */
[----:B------:R-:W-:Y:S02]  /*12960*/  IMAD.X R11, R15, 0x1, R0, P1 ;  /* 0x000000010f0b7824 */ /* 0x000fe400008e0600 */
[----:B------:R-:W3:Y:S04]  /*12970*/  LDL R15, [R1+0x3e8] ;  /* 0x0003e800010f7983 */ /* 0x000ee80000100800 */
[----:B------:R-:W4:Y:S01]  /*12980*/  @!P0 LDG.E.U16 R9, desc[UR8][R10.64] ;  /* 0x000000080a098981 */ /* 0x000f22000c1e1500 */
[----:B------:R-:W-:-:S03]  /*12990*/  PRMT R4, RZ, 0x7610, R4 ;  /* 0x00007610ff047816 */ /* 0x000fc60000000004 */
[----:B----4-:R0:W-:Y:S04]  /*129a0*/  STL [R1+0xc], R9 ;  /* 0x00000c0901007387 */ /* 0x0101e80000100800 */
[----:B0-----:R-:W4:Y:S01]  /*129b0*/  LDL.LU R9, [R1+0x105c] ;  /* 0x00105c0001097983 */ /* 0x001f220000300800 */
[----:B------:R-:W-:-:S05]  /*129c0*/  IADD3 R10, P1, R14, R2, RZ ;  /* 0x000000020e0a7210 */ /* 0x000fca0007f3e0ff */
[----:B------:R-:W-:Y:S01]  /*129d0*/  IMAD.X R11, R13, 0x1, R0, P1 ;  /* 0x000000010d0b7824 */ /* 0x000fe200008e0600 */
[----:B------:R-:W-:Y:S04]  /*129e0*/  STS.U16 [R7+UR4+0x2a00], R8 ;  /* 0x002a000807007988 */ /* 0x000fe80008000404 */
[----:B------:R-:W2:Y:S04]  /*129f0*/  @!P0 LDG.E.U16 R4, desc[UR8][R10.64] ;  /* 0x000000080a048981 */ /* 0x000ea8000c1e1500 */
[----:B------:R-:W3:Y:S04]  /*12a00*/  LDL R13, [R1+0x3cc] ;  /* 0x0003cc00010d7983 */ /* 0x000ee80000100800 */
[----:B----4-:R0:W-:Y:S04]  /*12a10*/  STS.U16 [R7+UR4+0x2200], R9 ;  /* 0x0022000907007988 */ /* 0x0101e80008000404 */
[----:B0-----:R-:W4:Y:S04]  /*12a20*/  LDL R9, [R1+0x434] ;  /* 0x0004340001097983 */ /* 0x001f280000100800 */
[----:B------:R-:W3:Y:S04]  /*12a30*/  LDL.LU R14, [R1+0xb0] ;  /* 0x0000b000010e7983 */ /* 0x000ee80000300800 */
[----:B--2---:R-:W-:Y:S01]  /*12a40*/  STL [R1+0x8], R4 ;  /* 0x0000080401007387 */ /* 0x004fe20000100800 */
[----:B----4-:R-:W-:-:S03]  /*12a50*/  IADD3 R8, P1, R9, R2, RZ ;  /* 0x0000000209087210 */ /* 0x010fc60007f3e0ff */
[----:B------:R-:W2:Y:S01]  /*12a60*/  LDL R9, [R1+0x428] ;  /* 0x0004280001097983 */ /* 0x000ea20000100800 */
[----:B------:R-:W-:Y:S01]  /*12a70*/  PRMT R12, RZ, 0x7610, R12 ;  /* 0x00007610ff0c7816 */ /* 0x000fe2000000000c */
[----:B--2---:R-:W-:-:S05]  /*12a80*/  IMAD.X R9, R9, 0x1, R0, P1 ;  /* 0x0000000109097824 */ /* 0x004fca00008e0600 */
[----:B------:R0:W2:Y:S04]  /*12a90*/  @!P0 LDG.E.U16 R12, desc[UR8][R8.64] ;  /* 0x00000008080c8981 */ /* 0x0000a8000c1e1500 */
[----:B------:R-:W0:Y:S01]  /*12aa0*/  LDL R9, [R1+0x3f4] ;  /* 0x0003f40001097983 */ /* 0x000e220000100800 */
[----:B------:R-:W-:Y:S02]  /*12ab0*/  PRMT R27, RZ, 0x7610, R27 ;  /* 0x00007610ff1b7816 */ /* 0x000fe4000000001b */
[----:B0-----:R-:W-:-:S05]  /*12ac0*/  IADD3 R8, P1, R9, R2, RZ ;  /* 0x0000000209087210 */ /* 0x001fca0007f3e0ff */
[----:B---3--:R-:W-:-:S05]  /*12ad0*/  IMAD.X R9, R15, 0x1, R0, P1 ;  /* 0x000000010f097824 */ /* 0x008fca00008e0600 */
[----:B------:R-:W3:Y:S04]  /*12ae0*/  @!P0 LDG.E.U16 R27, desc[UR8][R8.64] ;  /* 0x00000008081b8981 */ /* 0x000ee8000c1e1500 */
[----:B--2---:R0:W-:Y:S04]  /*12af0*/  STL [R1+0x4], R12 ;  /* 0x0000040c01007387 */ /* 0x0041e80000100800 */
[----:B0-----:R-:W2:Y:S04]  /*12b00*/  LDL R12, [R1+0x3ac] ;  /* 0x0003ac00010c7983 */ /* 0x001ea80000100800 */
[----:B---3--:R0:W-:Y:S01]  /*12b10*/  STL [R1+0x103c], R27 ;  /* 0x00103c1b01007387 */ /* 0x0081e20000100800 */
[----:B------:R-:W-:-:S02]  /*12b20*/  IADD3 R8, P1, R13, R2, RZ ;  /* 0x000000020d087210 */ /* 0x000fc40007f3e0ff */
[----:B------:R-:W-:Y:S01]  /*12b30*/  PRMT R24, RZ, 0x7610, R24 ;  /* 0x00007610ff187816 */ /* 0x000fe20000000018 */
[----:B------:R-:W3:Y:S04]  /*12b40*/  LDL R15, [R1+0x568] ;  /* 0x00056800010f7983 */ /* 0x000ee80000100800 */
[----:B0-----:R-:W4:Y:S04]  /*12b50*/  LDL R27, [R1+0x1dc] ;  /* 0x0001dc00011b7983 */ /* 0x001f280000100800 */
[----:B------:R-:W3:Y:S01]  /*12b60*/  LDL.LU R13, [R1+0x98] ;  /* 0x00009800010d7983 */ /* 0x000ee20000300800 */
[----:B----4-:R-:W-:-:S05]  /*12b70*/  IMAD.X R9, R27, 0x1, R0, P1 ;  /* 0x000000011b097824 */ /* 0x010fca00008e0600 */
[----:B------:R-:W4:Y:S04]  /*12b80*/  @!P0 LDG.E.U16 R24, desc[UR8][R8.64] ;  /* 0x0000000808188981 */ /* 0x000f28000c1e1500 */
[----:B------:R-:W-:Y:S04]  /*12b90*/  STS.U16 [R7+UR4+0x4200], R6 ;  /* 0x0042000607007988 */ /* 0x000fe80008000404 */
[----:B----4-:R0:W-:Y:S04]  /*12ba0*/  STL [R1+0x1040], R24 ;  /* 0x0010401801007387 */ /* 0x0101e80000100800 */
[----:B0-----:R-:W4:Y:S01]  /*12bb0*/  LDL R24, [R1+0x1c0] ;  /* 0x0001c00001187983 */ /* 0x001f220000100800 */
[----:B--2---:R-:W-:-:S02]  /*12bc0*/  IADD3 R6, P1, R12, R2, RZ ;  /* 0x000000020c067210 */ /* 0x004fc40007f3e0ff */
[----:B------:R-:W-:Y:S01]  /*12bd0*/  PRMT R11, RZ, 0x7610, R11 ;  /* 0x00007610ff0b7816 */ /* 0x000fe2000000000b */
[----:B------:R-:W-:Y:S04]  /*12be0*/  STS.U16 [R7+UR4+0x1200], R19 ;  /* 0x0012001307007988 */ /* 0x000fe80008000404 */
[----:B------:R-:W-:Y:S04]  /*12bf0*/  STS.U16 [R7+UR4+0xa00], R17 ;  /* 0x000a001107007988 */ /* 0x000fe80008000404 */
[----:B------:R-:W-:Y:S04]  /*12c00*/  STS.U16 [R7+UR4+0x200], R18 ;  /* 0x0002001207007988 */ /* 0x000fe80008000404 */
[----:B------:R-:W-:Y:S04]  /*12c10*/  STS.U16 [R7+UR4+0x1a00], R16 ;  /* 0x001a001007007988 */ /* 0x000fe80008000404 */
[----:B------:R-:W-:Y:S04]  /*12c20*/  STS.U16 [R7+UR4+0x3200], R5 ;  /* 0x0032000507007988 */ /* 0x000fe80008000404 */
[----:B------:R4:W-:Y:S01]  /*12c30*/  STS.U16 [R7+UR4+0x3a00], R3 ;  /* 0x003a000307007988 */ /* 0x0009e20008000404 */
[----:B------:R-:W0:Y:S03]  /*12c40*/  S2R R4, SR_TID.X ;  /* 0x0000000000047919 */ /* 0x000e260000002100 */
[----:B------:R-:W2:Y:S04]  /*12c50*/  LDL R12, [R1+0x52c] ;  /* 0x00052c00010c7983 */ /* 0x000ea80000100800 */
[----:B------:R-:W2:Y:S01]  /*12c60*/  LDL.LU R27, [R1+0x90] ;  /* 0x00009000011b7983 */ /* 0x000ea20000300800 */
[----:B----4-:R-:W-:Y:S01]  /*12c70*/  IMAD.X R7, R24, 0x1, R0, P1 ;  /* 0x0000000118077824 */ /* 0x010fe200008e0600 */
[----:B0-----:R-:W-:-:S02]  /*12c80*/  LOP3.LUT R4, R4, 0x7f, RZ, 0xc0, !PT ;  /* 0x0000007f04047812 */ /* 0x001fc400078ec0ff */
[----:B------:R-:W4:Y:S04]  /*12c90*/  LDL R24, [R1+0x520] ;  /* 0x0005200001187983 */ /* 0x000f280000100800 */
[----:B------:R-:W3:Y:S01]  /*12ca0*/  @!P0 LDG.E.U16 R11, desc[UR8][R6.64] ;  /* 0x00000008060b8981 */ /* 0x000ee2000c1e1500 */
[----:B------:R-:W-:-:S03]  /*12cb0*/  SHF.L.U32 R4, R4, 0x1, RZ ;  /* 0x0000000104047819 */ /* 0x000fc600000006ff */
[----:B---3--:R0:W-:Y:S02]  /*12cc0*/  STL [R1+0x1044], R11 ;  /* 0x0010440b01007387 */ /* 0x0081e40000100800 */
[----:B0-----:R-:W-:-:S05]  /*12cd0*/  LOP3.LUT R11, R4, 0x30, RZ, 0x3c, !PT ;  /* 0x00000030040b7812 */ /* 0x001fca00078e3cff */
[----:B------:R0:W-:Y:S04]  /*12ce0*/  STS.U16 [R11+UR4+0x4b00], R14 ;  /* 0x004b000e0b007988 */ /* 0x0001e80008000404 */
[----:B0-----:R-:W3:Y:S04]  /*12cf0*/  LDL.LU R14, [R1+0x7c] ;  /* 0x00007c00010e7983 */ /* 0x001ee80000300800 */
[----:B------:R-:W2:Y:S01]  /*12d00*/  LDL R7, [R1+0x1a0] ;  /* 0x0001a00001077983 */ /* 0x000ea20000100800 */
[----:B------:R-:W-:Y:S02]  /*12d10*/  IADD3 R6, P1, R15, R2, RZ ;  /* 0x000000020f067210 */ /* 0x000fe40007f3e0ff */
[----:B------:R-:W-:Y:S01]  /*12d20*/  PRMT R22, RZ, 0x7610, R22 ;  /* 0x00007610ff167816 */ /* 0x000fe20000000016 */
[----:B------:R-:W3:Y:S02]  /*12d30*/  LDL R15, [R1+0x4e0] ;  /* 0x0004e000010f7983 */ /* 0x000ee40000100800 */
[----:B--2---:R-:W-:-:S05]  /*12d40*/  IMAD.X R7, R7, 0x1, R0, P1 ;  /* 0x0000000107077824 */ /* 0x004fca00008e0600 */
[----:B------:R0:W2:Y:S04]  /*12d50*/  @!P0 LDG.E.U16 R22, desc[UR8][R6.64] ;  /* 0x0000000806168981 */ /* 0x0000a8000c1e1500 */
[----:B------:R-:W4:Y:S01]  /*12d60*/  LDL.LU R7, [R1+0xac] ;  /* 0x0000ac0001077983 */ /* 0x000f220000300800 */
[----:B0-----:R-:W-:Y:S02]  /*12d70*/  IADD3 R6, P1, R12, R2, RZ ;  /* 0x000000020c067210 */ /* 0x001fe40007f3e0ff */
[----:B------:R-:W-:Y:S01]  /*12d80*/  PRMT R16, RZ, 0x7610, R16 ;  /* 0x00007610ff107816 */ /* 0x000fe20000000010 */
[----:B--2---:R0:W-:Y:S04]  /*12d90*/  STL [R1+0x1028], R22 ;  /* 0x0010281601007387 */ /* 0x0041e80000100800 */
[----:B------:R-:W2:Y:S04]  /*12da0*/  LDL R12, [R1+0x4ac] ;  /* 0x0004ac00010c7983 */ /* 0x000ea80000100800 */
[----:B----4-:R1:W-:Y:S04]  /*12db0*/  STS.U16 [R11+UR4+0x5300], R7 ;  /* 0x005300070b007988 */ /* 0x0103e80008000404 */
[----:B0-----:R-:W4:Y:S01]  /*12dc0*/  LDL.LU R22, [R1+0x60] ;  /* 0x0000600001167983 */ /* 0x001f220000300800 */
[----:B-1----:R-:W-:-:S03]  /*12dd0*/  IMAD.X R7, R24, 0x1, R0, P1 ;  /* 0x0000000118077824 */ /* 0x002fc600008e0600 */
[----:B------:R-:W4:Y:S04]  /*12de0*/  LDL R24, [R1+0x4a0] ;  /* 0x0004a00001187983 */ /* 0x000f280000100800 */
[----:B------:R0:W4:Y:S04]  /*12df0*/  @!P0 LDG.E.U16 R16, desc[UR8][R6.64] ;  /* 0x0000000806108981 */ /* 0x000128000c1e1500 */
[----:B------:R-:W0:Y:S01]  /*12e00*/  LDL R7, [R1+0x4ec] ;  /* 0x0004ec0001077983 */ /* 0x000e220000100800 */
[----:B------:R-:W-:Y:S02]  /*12e10*/  PRMT R10, RZ, 0x7610, R10 ;  /* 0x00007610ff0a7816 */ /* 0x000fe4000000000a */
[----:B------:R-:W-:Y:S01]  /*12e20*/  PRMT R9, RZ, 0x7610, R9 ;  /* 0x00007610ff097816 */ /* 0x000fe20000000009 */
[----:B------:R1:W-:Y:S01]  /*12e30*/  STS.U16 [R11+UR4+0x5b00], R13 ;  /* 0x005b000d0b007988 */ /* 0x0003e20008000404 */
[----:B0-----:R-:W-:-:S05]  /*12e40*/  IADD3 R6, P1, R7, R2, RZ ;  /* 0x0000000207067210 */ /* 0x001fca0007f3e0ff */
[----:B---3--:R-:W-:-:S05]  /*12e50*/  IMAD.X R7, R15, 0x1, R0, P1 ;  /* 0x000000010f077824 */ /* 0x008fca00008e0600 */
[----:B------:R2:W3:Y:S02]  /*12e60*/  @!P0 LDG.E.U16 R10, desc[UR8][R6.64] ;  /* 0x00000008060a8981 */ /* 0x0004e4000c1e1500 */
[-C--:B--2---:R-:W-:Y:S02]  /*12e70*/  IADD3 R6, P1, R12, R2.reuse, RZ ;  /* 0x000000020c067210 */ /* 0x084fe40007f3e0ff */
[----:B----4-:R0:W-:Y:S03]  /*12e80*/  STL [R1+0x102c], R16 ;  /* 0x00102c1001007387 */ /* 0x0101e60000100800 */
[----:B------:R-:W-:Y:S01]  /*12e90*/  IMAD.X R7, R24, 0x1, R0, P1 ;  /* 0x0000000118077824 */ /* 0x000fe200008e0600 */
[----:B-1----:R-:W2:Y:S04]  /*12ea0*/  LDL.LU R13, [R1+0x58] ;  /* 0x00005800010d7983 */ /* 0x002ea80000300800 */
[----:B------:R-:W4:Y:S04]  /*12eb0*/  @!P0 LDG.E.U16 R9, desc[UR8][R6.64] ;  /* 0x0000000806098981 */ /* 0x000f28000c1e1500 */
[----:B0-----:R-:W2:Y:S04]  /*12ec0*/  LDL R16, [R1+0x46c] ;  /* 0x00046c0001107983 */ /* 0x001ea80000100800 */
[----:B------:R-:W2:Y:S04]  /*12ed0*/  LDL R15, [R1+0x460] ;  /* 0x00046000010f7983 */ /* 0x000ea80000100800 */
[----:B------:R0:W-:Y:S04]  /*12ee0*/  STS.U16 [R11+UR4+0x6300], R27 ;  /* 0x0063001b0b007988 */ /* 0x0001e80008000404 */
[----:B------:R-:W-:Y:S04]  /*12ef0*/  STS.U16 [R11+UR4+0x6b00], R14 ;  /* 0x006b000e0b007988 */ /* 0x000fe80008000404 */
[----:B---3--:R1:W-:Y:S04]  /*12f00*/  STL [R1+0x1030], R10 ;  /* 0x0010300a01007387 */ /* 0x0083e80000100800 */
[----:B0-----:R-:W3:Y:S04]  /*12f10*/  LDL.LU R27, [R1+0x40] ;  /* 0x00004000011b7983 */ /* 0x001ee80000300800 */
[----:B------:R-:W3:Y:S04]  /*12f20*/  LDL R12, [R1+0x42c] ;  /* 0x00042c00010c7983 */ /* 0x000ee80000100800 */
[----:B-1----:R-:W3:Y:S04]  /*12f30*/  LDL R10, [R1+0x420] ;  /* 0x00042000010a7983 */ /* 0x002ee80000100800 */
[----:B----4-:R0:W-:Y:S01]  /*12f40*/  STL [R1+0x1034], R9 ;  /* 0x0010340901007387 */ /* 0x0101e20000100800 */
[----:B--2---:R-:W-:-:S03]  /*12f50*/  IADD3 R6, P1, R16, R2, RZ ;  /* 0x0000000210067210 */ /* 0x004fc60007f3e0ff */
[----:B0-----:R-:W2:Y:S02]  /*12f60*/  LDL R9, [R1+0x3ec] ;  /* 0x0003ec0001097983 */ /* 0x001ea40000100800 */
[----:B------:R-:W-:Y:S02]  /*12f70*/  IMAD.X R7, R15, 0x1, R0, P1 ;  /* 0x000000010f077824 */ /* 0x000fe400008e0600 */
[----:B------:R-:W4:Y:S04]  /*12f80*/  LDL.LU R14, [R1+0x44] ;  /* 0x00004400010e7983 */ /* 0x000f280000300800 */
[----:B------:R-:W4:Y:S01]  /*12f90*/  LDL R15, [R1+0x394] ;  /* 0x00039400010f7983 */ /* 0x000f220000100800 */
[----:B------:R-:W-:Y:S02]  /*12fa0*/  PRMT R8, RZ, 0x7610, R8 ;  /* 0x00007610ff087816 */ /* 0x000fe40000000008 */
[----:B------:R-:W-:Y:S01]  /*12fb0*/  PRMT R3, RZ, 0x7610, R3 ;  /* 0x00007610ff037816 */ /* 0x000fe20000000003 */
[----:B------:R-:W-:Y:S04]  /*12fc0*/  STS.U16 [R11+UR4+0x7300], R22 ;  /* 0x007300160b007988 */ /* 0x000fe80008000404 */
[----:B------:R3:W4:Y:S04]  /*12fd0*/  @!P0 LDG.E.U16 R8, desc[UR8][R6.64] ;  /* 0x0000000806088981 */ /* 0x000728000c1e1500 */
[----:B------:R4:W-:Y:S04]  /*12fe0*/  STS.U16 [R11+UR4+0x7b00], R13 ;  /* 0x007b000d0b007988 */ /* 0x0009e80008000404 */
[----:B------:R-:W4:Y:S01]  /*12ff0*/  LDL.LU R24, [R1+0x3c] ;  /* 0x00003c0001187983 */ /* 0x000f220000300800 */
[----:B---3--:R-:W-:-:S04]  /*13000*/  IADD3 R6, P1, R12, R2, RZ ;  /* 0x000000020c067210 */ /* 0x008fc80007f3e0ff */
[----:B------:R-:W-:-:S05]  /*13010*/  IADD3.X R7, R10, R0, RZ, P1, !PT ;  /* 0x000000000a077210 */ /* 0x000fca0000ffe4ff */
[----:B------:R0:W3:Y:S01]  /*13020*/  @!P0 LDG.E.U16 R3, desc[UR8][R6.64] ;  /* 0x0000000806038981 */ /* 0x0000e2000c1e1500 */
[----:B--2---:R-:W-:Y:S02]  /*13030*/  IADD3 R12, P1, R9, R2, RZ ;  /* 0x00000002090c7210 */ /* 0x004fe40007f3e0ff */
[----:B0-----:R-:W-:-:S03]  /*13040*/  PRMT R7, RZ, 0x7610, R7 ;  /* 0x00007610ff077816 */ /* 0x001fc60000000007 */
[----:B----4-:R-:W-:-:S05]  /*13050*/  IMAD.X R13, R15, 0x1, R0, P1 ;  /* 0x000000010f0d7824 */ /* 0x010fca00008e0600 */
[----:B------:R-:W2:Y:S04]  /*13060*/  @!P0 LDG.E.U16 R7, desc[UR8][R12.64] ;  /* 0x000000080c078981 */ /* 0x000ea8000c1e1500 */
[----:B------:R0:W-:Y:S04]  /*13070*/  STL [R1+0x1038], R8 ;  /* 0x0010380801007387 */ /* 0x0001e80000100800 */
[----:B------:R-:W4:Y:S04]  /*13080*/  LDL R16, [R1+0x3c8] ;  /* 0x0003c80001107983 */ /* 0x000f280000100800 */
[----:B------:R-:W4:Y:S04]  /*13090*/  LDL R10, [R1+0x1d4] ;  /* 0x0001d400010a7983 */ /* 0x000f280000100800 */
[----:B---3--:R1:W-:Y:S04]  /*130a0*/  STL [R1+0x1048], R3 ;  /* 0x0010480301007387 */ /* 0x0083e80000100800 */
[----:B------:R-:W3:Y:S04]  /*130b0*/  LDL R9, [R1+0x3a8] ;  /* 0x0003a80001097983 */ /* 0x000ee80000100800 */
[----:B0-----:R-:W3:Y:S04]  /*130c0*/  LDL R8, [R1+0x1c8] ;  /* 0x0001c80001087983 */ /* 0x001ee80000100800 */
[----:B------:R-:W3:Y:S04]  /*130d0*/  LDL.LU R15, [R1+0x34] ;  /* 0x00003400010f7983 */ /* 0x000ee80000300800 */
[----:B--2---:R0:W-:Y:S04]  /*130e0*/  STL [R1+0x104c], R7 ;  /* 0x00104c0701007387 */ /* 0x0041e80000100800 */
[----:B-1----:R-:W2:Y:S04]  /*130f0*/  LDL R3, [R1+0x19c] ;  /* 0x00019c0001037983 */ /* 0x002ea80000100800 */
[----:B0-----:R-:W2:Y:S01]  /*13100*/  LDL R7, [R1+0x558] ;  /* 0x0005580001077983 */ /* 0x001ea20000100800 */
[----:B----4-:R-:W-:-:S02]  /*13110*/  IADD3 R12, P1, R16, R2, RZ ;  /* 0x00000002100c7210 */ /* 0x010fc40007f3e0ff */
[----:B------:R-:W-:-:S03]  /*13120*/  PRMT R6, RZ, 0x7610, R6 ;  /* 0x00007610ff067816 */ /* 0x000fc60000000006 */
[----:B------:R-:W-:-:S05]  /*13130*/  IMAD.X R13, R10, 0x1, R0, P1 ;  /* 0x000000010a0d7824 */ /* 0x000fca00008e0600 */
[----:B------:R3:W4:Y:S01]  /*13140*/  @!P0 LDG.E.U16 R6, desc[UR8][R12.64] ;  /* 0x000000080c068981 */ /* 0x000722000c1e1500 */
[----:B------:R-:W-:Y:S02]  /*13150*/  PRMT R5, RZ, 0x7610, R5 ;  /* 0x00007610ff057816 */ /* 0x000fe40000000005 */
[----:B------:R-:W-:Y:S01]  /*13160*/  PRMT R18, RZ, 0x7610, R18 ;  /* 0x00007610ff127816 */ /* 0x000fe20000000012 */
[----:B------:R0:W-:Y:S04]  /*13170*/  STS.U16 [R11+UR4+0xb00], R27 ;  /* 0x000b001b0b007988 */ /* 0x0001e80008000404 */
[----:B0-----:R-:W4:Y:S01]  /*13180*/  LDL.LU R27, [R1+0x30] ;  /* 0x00003000011b7983 */ /* 0x001f220000300800 */
[----:B---3--:R-:W-:-:S05]  /*13190*/  IADD3 R12, P1, R9, R2, RZ ;  /* 0x00000002090c7210 */ /* 0x008fca0007f3e0ff */
[----:B------:R-:W-:-:S05]  /*131a0*/  IMAD.X R13, R8, 0x1, R0, P1 ;  /* 0x00000001080d7824 */ /* 0x000fca00008e0600 */
[----:B------:R2:W3:Y:S02]  /*131b0*/  @!P0 LDG.E.U16 R5, desc[UR8][R12.64] ;  /* 0x000000080c058981 */ /* 0x0004e4000c1e1500 */
[----:B--2---:R-:W-:-:S05]  /*131c0*/  IADD3 R12, P1, R7, R2, RZ ;  /* 0x00000002070c7210 */ /* 0x004fca0007f3e0ff */
[----:B------:R-:W-:-:S05]  /*131d0*/  IMAD.X R13, R3, 0x1, R0, P1 ;  /* 0x00000001030d7824 */ /* 0x000fca00008e0600 */
[----:B------:R-:W2:Y:S04]  /*131e0*/  @!P0 LDG.E.U16 R18, desc[UR8][R12.64] ;  /* 0x000000080c128981 */ /* 0x000ea8000c1e1500 */
[----:B----4-:R-:W-:Y:S04]  /*131f0*/  STL [R1+0x1050], R6 ;  /* 0x0010500601007387 */ /* 0x010fe80000100800 */
[----:B------:R0:W-:Y:S04]  /*13200*/  STS.U16 [R11+UR4+0x300], R14 ;  /* 0x0003000e0b007988 */ /* 0x0001e80008000404 */
[----:B------:R-:W4:Y:S04]  /*13210*/  LDL R22, [R1+0x518] ;  /* 0x0005180001167983 */ /* 0x000f280000100800 */
[----:B0-----:R-:W4:Y:S04]  /*13220*/  LDL R14, [R1+0x524] ;  /* 0x00052400010e7983 */ /* 0x001f280000100800 */
[----:B------:R-:W-:Y:S04]  /*13230*/  STS.U16 [R11+UR4+0x1300], R24 ;  /* 0x001300180b007988 */ /* 0x000fe80008000404 */
[----:B------:R-:W-:Y:S04]  /*13240*/  STS.U16 [R11+UR4+0x1b00], R15 ;  /* 0x001b000f0b007988 */ /* 0x000fe80008000404 */
[----:B------:R-:W-:Y:S04]  /*13250*/  STS.U16 [R11+UR4+0x2300], R27 ;  /* 0x0023001b0b007988 */ /* 0x000fe80008000404 */
[----:B---3--:R0:W-:Y:S04]  /*13260*/  STL [R1+0x1054], R5 ;  /* 0x0010540501007387 */ /* 0x0081e80000100800 */
[----:B------:R-:W3:Y:S04]  /*13270*/  LDL R16, [R1+0x4e4] ;  /* 0x0004e40001107983 */ /* 0x000ee80000100800 */
[----:B------:R-:W3:Y:S04]  /*13280*/  LDL R10, [R1+0x4d8] ;  /* 0x0004d800010a7983 */ /* 0x000ee80000100800 */
[----:B------:R-:W3:Y:S04]  /*13290*/  LDL R9, [R1+0x4a4] ;  /* 0x0004a40001097983 */ /* 0x000ee80000100800 */
[----:B------:R-:W3:Y:S04]  /*132a0*/  LDL R8, [R1+0x498] ;  /* 0x0004980001087983 */ /* 0x000ee80000100800 */
[----:B------:R-:W3:Y:S04]  /*132b0*/  LDL R7, [R1+0x464] ;  /* 0x0004640001077983 */ /* 0x000ee80000100800 */
[----:B------:R-:W3:Y:S04]  /*132c0*/  LDL R6, [R1+0x458] ;  /* 0x0004580001067983 */ /* 0x000ee80000100800 */
[----:B0-----:R-:W3:Y:S04]  /*132d0*/  LDL R5, [R1+0x424] ;  /* 0x0004240001057983 */ /* 0x001ee80000100800 */
[----:B--2---:R-:W-:Y:S04]  /*132e0*/  STL [R1+0x1058], R18 ;  /* 0x0010581201007387 */ /* 0x004fe80000100800 */
[----:B------:R-:W2:Y:S04]  /*132f0*/  LDL R3, [R1+0x418] ;  /* 0x0004180001037983 */ /* 0x000ea80000100800 */
[----:B------:R-:W2:Y:S04]  /*13300*/  LDL R24, [R1+0x3e4] ;  /* 0x0003e40001187983 */ /* 0x000ea80000100800 */
[----:B------:R-:W2:Y:S01]  /*13310*/  LDL R27, [R1+0x38c] ;  /* 0x00038c00011b7983 */ /* 0x000ea20000100800 */
[----:B------:R-:W-:-:S02]  /*13320*/  PRMT R12, RZ, 0x7610, R12 ;  /* 0x00007610ff0c7816 */ /* 0x000fc4000000000c */
[----:B----4-:R-:W-:-:S05]  /*13330*/  IADD3 R14, P1, R14, R2, RZ ;  /* 0x000000020e0e7210 */ /* 0x010fca0007f3e0ff */
[----:B------:R-:W-:-:S05]  /*13340*/  IMAD.X R15, R22, 0x1, R0, P1 ;  /* 0x00000001160f7824 */ /* 0x000fca00008e0600 */
[----:B------:R3:W4:Y:S01]  /*13350*/  @!P0 LDG.E.U16 R12, desc[UR8][R14.64] ;  /* 0x000000080e0c8981 */ /* 0x000722000c1e1500 */
[----:B------:R-:W-:Y:S02]  /*13360*/  PRMT R13, RZ, 0x7610, R13 ;  /* 0x00007610ff0d7816 */ /* 0x000fe4000000000d */
[----:B------:R-:W-:Y:S02]  /*13370*/  PRMT R17, RZ, 0x7610, R17 ;  /* 0x00007610ff117816 */ /* 0x000fe40000000011 */
[----:B------:R-:W-:Y:S02]  /*13380*/  PRMT R19, RZ, 0x7610, R19 ;  /* 0x00007610ff137816 */ /* 0x000fe40000000013 */
[----:B------:R-:W-:Y:S01]  /*13390*/  PRMT R23, RZ, 0x7610, R23 ;  /* 0x00007610ff177816 */ /* 0x000fe20000000017 */
[----:B------:R-:W-:Y:S04]  /*133a0*/  STS.U16 [R11+UR4+0x2b00], R29 ;  /* 0x002b001d0b007988 */ /* 0x000fe80008000404 */
[----:B------:R-:W-:Y:S04]  /*133b0*/  STS.U16 [R11+UR4+0x3300], R28 ;  /* 0x0033001c0b007988 */ /* 0x000fe80008000404 */
[----:B------:R-:W-:Y:S04]  /*133c0*/  STS.U16 [R11+UR4+0x3b00], R26 ;  /* 0x003b001a0b007988 */ /* 0x000fe80008000404 */
[----:B------:R0:W-:Y:S02]  /*133d0*/  STS.U16 [R11+UR4+0x4300], R25 ;  /* 0x004300190b007988 */ /* 0x0001e40008000404 */
[----:B0-----:R-:W-:-:S02]  /*133e0*/  PRMT R25, RZ, 0x7610, R25 ;  /* 0x00007610ff197816 */ /* 0x001fc40000000019 */
[----:B---3--:R-:W-:-:S05]  /*133f0*/  IADD3 R14, P1, R16, R2, RZ ;  /* 0x00000002100e7210 */ /* 0x008fca0007f3e0ff */
[----:B------:R-:W-:-:S05]  /*13400*/  IMAD.X R15, R10, 0x1, R0, P1 ;  /* 0x000000010a0f7824 */ /* 0x000fca00008e0600 */
[----:B------:R0:W3:Y:S02]  /*13410*/  @!P0 LDG.E.U16 R13, desc[UR8][R14.64] ;  /* 0x000000080e0d8981 */ /* 0x0000e4000c1e1500 */
[----:B0-----:R-:W-:-:S05]  /*13420*/  IADD3 R14, P1, R9, R2, RZ ;  /* 0x00000002090e7210 */ /* 0x001fca0007f3e0ff */
[----:B------:R-:W-:-:S05]  /*13430*/  IMAD.X R15, R8, 0x1, R0, P1 ;  /* 0x00000001080f7824 */ /* 0x000fca00008e0600 */
[----:B------:R0:W3:Y:S02]  /*13440*/  @!P0 LDG.E.U16 R17, desc[UR8][R14.64] ;  /* 0x000000080e118981 */ /* 0x0000e4000c1e1500 */
[----:B0-----:R-:W-:-:S05]  /*13450*/  IADD3 R14, P1, R7, R2, RZ ;  /* 0x00000002070e7210 */ /* 0x001fca0007f3e0ff */
[----:B------:R-:W-:-:S05]  /*13460*/  IMAD.X R15, R6, 0x1, R0, P1 ;  /* 0x00000001060f7824 */ /* 0x000fca00008e0600 */
[----:B------:R0:W3:Y:S02]  /*13470*/  @!P0 LDG.E.U16 R19, desc[UR8][R14.64] ;  /* 0x000000080e138981 */ /* 0x0000e4000c1e1500 */
[-C--:B0-----:R-:W-:Y:S02]  /*13480*/  IADD3 R14, P1, R5, R2.reuse, RZ ;  /* 0x00000002050e7210 */ /* 0x081fe40007f3e0ff */
[----:B------:R-:W4:Y:S03]  /*13490*/  LDL.LU R5, [R1+0xc4] ;  /* 0x0000c40001057983 */ /* 0x000f260000300800 */
[----:B--2---:R-:W-:Y:S01]  /*134a0*/  IMAD.X R15, R3, 0x1, R0, P1 ;  /* 0x00000001030f7824 */ /* 0x004fe200008e0600 */
[----:B------:R-:W2:Y:S04]  /*134b0*/  LDL.LU R6, [R1+0xb4] ;  /* 0x0000b40001067983 */ /* 0x000ea80000300800 */
[----:B------:R-:W3:Y:S04]  /*134c0*/  LDL.LU R7, [R1+0xa0] ;  /* 0x0000a00001077983 */ /* 0x000ee80000300800 */
[----:B------:R0:W3:Y:S04]  /*134d0*/  @!P0 LDG.E.U16 R23, desc[UR8][R14.64] ;  /* 0x000000080e178981 */ /* 0x0000e8000c1e1500 */
[----:B------:R-:W3:Y:S04]  /*134e0*/  LDL.LU R3, [R1+0x88] ;  /* 0x0000880001037983 */ /* 0x000ee80000300800 */
[----:B------:R-:W3:Y:S01]  /*134f0*/  LDL.LU R8, [R1+0x6c] ;  /* 0x00006c0001087983 */ /* 0x000ee20000300800 */
[----:B0-----:R-:W-:-:S03]  /*13500*/  IADD3 R14, P1, R24, R2, RZ ;  /* 0x00000002180e7210 */ /* 0x001fc60007f3e0ff */
[----:B------:R-:W3:Y:S01]  /*13510*/  LDL.LU R9, [R1+0x4c] ;  /* 0x00004c0001097983 */ /* 0x000ee20000300800 */
[----:B------:R-:W-:-:S03]  /*13520*/  IADD3.X R15, R27, R0, RZ, P1, !PT ;  /* 0x000000001b0f7210 */ /* 0x000fc60000ffe4ff */
[----:B------:R-:W3:Y:S04]  /*13530*/  LDL.LU R10, [R1+0x48] ;  /* 0x00004800010a7983 */ /* 0x000ee80000300800 */
[----:B------:R-:W3:Y:S04]  /*13540*/  LDL.LU R16, [R1+0x38] ;  /* 0x0000380001107983 */ /* 0x000ee80000300800 */
[----:B------:R-:W3:Y:S04]  /*13550*/  LDL R18, [R1+0x1d0] ;  /* 0x0001d00001127983 */ /* 0x000ee80000100800 */
[----:B------:R-:W3:Y:S04]  /*13560*/  LDL.LU R22, [R1+0x28] ;  /* 0x0000280001167983 */ /* 0x000ee80000300800 */
[----:B------:R-:W3:Y:S04]  /*13570*/  LDL.LU R11, [R1+0x24] ;  /* 0x00002400010b7983 */ /* 0x000ee80000300800 */
[----:B------:R-:W3:Y:S04]  /*13580*/  LDL.LU R24, [R1+0x20] ;  /* 0x0000200001187983 */ /* 0x000ee80000300800 */
[----:B------:R-:W3:Y:S04]  /*13590*/  LDL.LU R27, [R1] ;  /* 0x00000000011b7983 */ /* 0x000ee80000300800 */
[----:B------:R0:W3:Y:S04]  /*135a0*/  @!P0 LDG.E.U16 R25, desc[UR8][R14.64] ;  /* 0x000000080e198981 */ /* 0x0000e8000c1e1500 */
[----:B------:R-:W4:Y:S04]  /*135b0*/  LDL.LU R14, [R1+0xe4] ;  /* 0x0000e400010e7983 */ /* 0x000f280000300800 */
[----:B------:R-:W0:Y:S01]  /*135c0*/  LDL R15, [R1+0x3c4] ;  /* 0x0003c400010f7983 */ /* 0x000e220000100800 */
[----:B------:R-:W-:-:S05]  /*135d0*/  LOP3.LUT R28, R4, 0x40, RZ, 0x3c, !PT ;  /* 0x00000040041c7812 */ /* 0x000fca00078e3cff */
[----:B----4-:R0:W-:Y:S02]  /*135e0*/  STS.U16 [R28+UR4+0x4c00], R14 ;  /* 0x004c000e1c007988 */ /* 0x0101e40008000404 */
[----:B0-----:R-:W-:Y:S02]  /*135f0*/  IADD3 R14, P1, R15, R2, RZ ;  /* 0x000000020f0e7210 */ /* 0x001fe40007f3e0ff */
[----:B------:R-:W4:Y:S01]  /*13600*/  LDL R15, [R1+0x1cc] ;  /* 0x0001cc00010f7983 */ /* 0x000f220000100800 */
[----:B------:R-:W-:Y:S02]  /*13610*/  PRMT R26, RZ, 0x7610, R26 ;  /* 0x00007610ff1a7816 */ /* 0x000fe4000000001a */
[----:B----4-:R-:W-:-:S05]  /*13620*/  IMAD.X R15, R15, 0x1, R0, P1 ;  /* 0x000000010f0f7824 */ /* 0x010fca00008e0600 */
[----:B------:R0:W4:Y:S04]  /*13630*/  @!P0 LDG.E.U16 R26, desc[UR8][R14.64] ;  /* 0x000000080e1a8981 */ /* 0x000128000c1e1500 */
[----:B------:R-:W4:Y:S04]  /*13640*/  LDL.LU R14, [R1+0xd4] ;  /* 0x0000d400010e7983 */ /* 0x000f280000300800 */
[----:B------:R-:W0:Y:S04]  /*13650*/  LDL R15, [R1+0x3a4] ;  /* 0x0003a400010f7983 */ /* 0x000e280000100800 */
[----:B------:R-:W-:Y:S04]  /*13660*/  STL [R1+0xb98], R2 ;  /* 0x000b980201007387 */ /* 0x000fe80000100800 */
[----:B------:R-:W-:Y:S04]  /*13670*/  STL [R1+0x73c], R0 ;  /* 0x00073c0001007387 */ /* 0x000fe80000100800 */
[----:B------:R1:W-:Y:S04]  /*13680*/  STS.U16 [R28+UR4+0x1c00], R20 ;  /* 0x001c00141c007988 */ /* 0x0003e80008000404 */
[----:B------:R2:W-:Y:S04]  /*13690*/  STS.U16 [R28+UR4+0x3c00], R21 ;  /* 0x003c00151c007988 */ /* 0x0005e80008000404 */
[----:B------:R-:W-:Y:S04]  /*136a0*/  STS.U16 [R28+UR4+0x5c00], R5 ;  /* 0x005c00051c007988 */ /* 0x000fe80008000404 */
[----:B-1----:R-:W4:Y:S04]  /*136b0*/  LDL.LU R20, [R1+0xf0] ;  /* 0x0000f00001147983 */ /* 0x002f280000300800 */
[----:B--2---:R-:W2:Y:S04]  /*136c0*/  LDL.LU R21, [R1+0xe0] ;  /* 0x0000e00001157983 */ /* 0x004ea80000300800 */
[----:B------:R-:W-:Y:S04]  /*136d0*/  STS.U16 [R28+UR4+0x6400], R6 ;  /* 0x006400061c007988 */ /* 0x000fe80008000404 */
[----:B---3--:R-:W-:Y:S04]  /*136e0*/  STS.U16 [R28+UR4+0x6c00], R7 ;  /* 0x006c00071c007988 */ /* 0x008fe80008000404 */
[----:B------:R-:W-:Y:S04]  /*136f0*/  STS.U16 [R28+UR4+0x7400], R3 ;  /* 0x007400031c007988 */ /* 0x000fe80008000404 */
[----:B------:R-:W-:Y:S04]  /*13700*/  STS.U16 [R28+UR4+0x2c00], R11 ;  /* 0x002c000b1c007988 */ /* 0x000fe80008000404 */
[----:B------:R-:W-:Y:S04]  /*13710*/  STS.U16 [R28+UR4+0x3400], R24 ;  /* 0x003400181c007988 */ /* 0x000fe80008000404 */
[----:B------:R-:W-:Y:S01]  /*13720*/  STS.U16 [R28+UR4+0x4400], R27 ;  /* 0x0044001b1c007988 */ /* 0x000fe20008000404 */
[----:B------:R-:W-:-:S03]  /*13730*/  PRMT R29, RZ, 0x7610, R29 ;  /* 0x00007610ff1d7816 */ /* 0x000fc6000000001d */
[----:B------:R-:W-:Y:S04]  /*13740*/  STS.U16 [R28+UR4+0x7c00], R8 ;  /* 0x007c00081c007988 */ /* 0x000fe80008000404 */
[----:B------:R-:W-:Y:S04]  /*13750*/  STS.U16 [R28+UR4+0xc00], R9 ;  /* 0x000c00091c007988 */ /* 0x000fe80008000404 */
[----:B------:R-:W-:Y:S04]  /*13760*/  STS.U16 [R28+UR4+0x400], R10 ;  /* 0x0004000a1c007988 */ /* 0x000fe80008000404 */
[----:B------:R-:W-:Y:S04]  /*13770*/  STS.U16 [R28+UR4+0x1400], R16 ;  /* 0x001400101c007988 */ /* 0x000fe80008000404 */
[----:B------:R-:W-:Y:S04]  /*13780*/  STS.U16 [R28+UR4+0x2400], R22 ;  /* 0x002400161c007988 */ /* 0x000fe80008000404 */
[----:B----4-:R0:W-:Y:S02]  /*13790*/  STS.U16 [R28+UR4+0x5400], R14 ;  /* 0x0054000e1c007988 */ /* 0x0101e40008000404 */
[----:B0-----:R-:W-:-:S05]  /*137a0*/  IADD3 R14, P1, R15, R2, RZ ;  /* 0x000000020f0e7210 */ /* 0x001fca0007f3e0ff */
[----:B------:R-:W-:Y:S02]  /*137b0*/  IMAD.X R15, R18, 0x1, R0, P1 ;  /* 0x00000001120f7824 */ /* 0x000fe400008e0600 */
[----:B------:R-:W3:Y:S04]  /*137c0*/  LDL.LU R18, [R1+0xd0] ;  /* 0x0000d00001127983 */ /* 0x000ee80000300800 */
[----:B------:R-:W4:Y:S04]  /*137d0*/  LDL.LU R5, [R1+0xc0] ;  /* 0x0000c00001057983 */ /* 0x000f280000300800 */
[----:B------:R-:W4:Y:S04]  /*137e0*/  LDL.LU R6, [R1+0xa8] ;  /* 0x0000a80001067983 */ /* 0x000f280000300800 */
[----:B------:R-:W4:Y:S04]  /*137f0*/  LDL.LU R7, [R1+0x94] ;  /* 0x0000940001077983 */ /* 0x000f280000300800 */
[----:B------:R-:W4:Y:S04]  /*13800*/  LDL.LU R3, [R1+0x74] ;  /* 0x0000740001037983 */ /* 0x000f280000300800 */
[----:B------:R-:W4:Y:S04]  /*13810*/  LDL.LU R11, [R1+0x1c] ;  /* 0x00001c00010b7983 */ /* 0x000f280000300800 */
[----:B------:R-:W4:Y:S04]  /*13820*/  LDL.LU R24, [R1+0x14] ;  /* 0x0000140001187983 */ /* 0x000f280000300800 */
[----:B------:R-:W4:Y:S01]  /*13830*/  LDL.LU R27, [R1+0x10] ;  /* 0x00001000011b7983 */ /* 0x000f220000300800 */
[----:B------:R-:W0:Y:S03]  /*13840*/  S2R R0, SR_TID.X ;  /* 0x0000000000007919 */ /* 0x000e260000002100 */
[----:B------:R0:W4:Y:S04]  /*13850*/  @!P0 LDG.E.U16 R29, desc[UR8][R14.64] ;  /* 0x000000080e1d8981 */ /* 0x000128000c1e1500 */
[----:B------:R-:W4:Y:S01]  /*13860*/  LDL.LU R2, [R1+0x8] ;  /* 0x0000080001027983 */ /* 0x000f220000300800 */
[C---:B0-----:R-:W-:Y:S01]  /*13870*/  IMAD.SHL.U32 R14, R0.reuse, 0x8, RZ ;  /* 0x00000008000e7824 */ /* 0x041fe200078e00ff */
[----:B------:R-:W-:-:S02]  /*13880*/  LOP3.LUT R28, R0, 0x7, RZ, 0xc0, !PT ;  /* 0x00000007001c7812 */ /* 0x000fc400078ec0ff */
[----:B------:R-:W-:Y:S02]  /*13890*/  LOP3.LUT R15, R0, 0x60, RZ, 0xc0, !PT ;  /* 0x00000060000f7812 */ /* 0x000fe400078ec0ff */
[----:B------:R-:W-:Y:S01]  /*138a0*/  LOP3.LUT R14, R14, 0x30, RZ, 0xc0, !PT ;  /* 0x000000300e0e7812 */ /* 0x000fe200078ec0ff */
[----:B------:R-:W-:Y:S02]  /*138b0*/  IMAD.SHL.U32 R8, R0, 0x2, RZ ;  /* 0x0000000200087824 */ /* 0x000fe400078e00ff */
[C---:B------:R-:W-:Y:S02]  /*138c0*/  IMAD R15, R28.reuse, 0x4, R15 ;  /* 0x000000041c0f7824 */ /* 0x040fe400078e020f */
[C---:B------:R-:W-:Y:S02]  /*138d0*/  IMAD R14, R28.reuse, 0x40, R14 ;  /* 0x000000401c0e7824 */ /* 0x040fe400078e020e */
[----:B------:R-:W-:-:S05]  /*138e0*/  IMAD.SHL.U32 R28, R28, 0x10, RZ ;  /* 0x000000101c1c7824 */ /* 0x000fca00078e00ff */
[--C-:B------:R-:W-:Y:S02]  /*138f0*/  LOP3.LUT R28, R28, 0x30, R8.reuse, 0x78, !PT ;  /* 0x000000301c1c7812 */ /* 0x100fe400078e7808 */
[----:B------:R-:W-:Y:S02]  /*13900*/  LOP3.LUT R14, R14, 0x10, R8, 0x78, !PT ;  /* 0x000000100e0e7812 */ /* 0x000fe400078e7808 */
[----:B------:R-:W-:Y:S01]  /*13910*/  LOP3.LUT R8, R4, 0x50, RZ, 0x3c, !PT ;  /* 0x0000005004087812 */ /* 0x000fe200078e3cff */
[----:B------:R-:W-:Y:S02]  /*13920*/  IMAD.U32 R28, R15, 0x40, R28 ;  /* 0x000000400f1c7824 */ /* 0x000fe400078e001c */
[----:B------:R-:W4:Y:S04]  /*13930*/  LDL.LU R15, [R1+0x4] ;  /* 0x00000400010f7983 */ /* 0x000f280000300800 */
[----:B------:R-:W4:Y:S04]  /*13940*/  LDL.LU R4, [R1+0xc] ;  /* 0x00000c0001047983 */ /* 0x000f280000300800 */
[----:B------:R-:W4:Y:S04]  /*13950*/  LDL.LU R9, [R1+0xec] ;  /* 0x0000ec0001097983 */ /* 0x000f280000300800 */
[----:B------:R-:W4:Y:S04]  /*13960*/  LDL.LU R10, [R1+0xdc] ;  /* 0x0000dc00010a7983 */ /* 0x000f280000300800 */
[----:B------:R-:W4:Y:S04]  /*13970*/  LDL.LU R16, [R1+0xcc] ;  /* 0x0000cc0001107983 */ /* 0x000f280000300800 */
[----:B------:R0:W-:Y:S04]  /*13980*/  STS.U16 [R8+UR4+0x4d00], R20 ;  /* 0x004d001408007988 */ /* 0x0001e80008000404 */
[----:B------:R-:W4:Y:S04]  /*13990*/  LDL.LU R22, [R1+0xbc] ;  /* 0x0000bc0001167983 */ /* 0x000f280000300800 */
[----:B--2---:R1:W-:Y:S04]  /*139a0*/  STS.U16 [R8+UR4+0x5500], R21 ;  /* 0x0055001508007988 */ /* 0x0043e80008000404 */
[----:B0-----:R-:W2:Y:S04]  /*139b0*/  LDL.LU R20, [R1+0xa4] ;  /* 0x0000a40001147983 */ /* 0x001ea80000300800 */
[----:B-1----:R-:W2:Y:S04]  /*139c0*/  LDL.LU R21, [R1+0x8c] ;  /* 0x00008c0001157983 */ /* 0x002ea80000300800 */
[----:B---3--:R0:W-:Y:S04]  /*139d0*/  STS.U16 [R8+UR4+0x5d00], R18 ;  /* 0x005d001208007988 */ /* 0x0081e80008000404 */
[----:B----4-:R1:W-:Y:S04]  /*139e0*/  STS.U16 [R8+UR4+0x6500], R5 ;  /* 0x0065000508007988 */ /* 0x0103e80008000404 */
[----:B------:R3:W-:Y:S04]  /*139f0*/  STS.U16 [R8+UR4+0x6d00], R6 ;  /* 0x006d000608007988 */ /* 0x0007e80008000404 */
[----:B0-----:R-:W4:Y:S04]  /*13a00*/  LDL.LU R18, [R1+0x1058] ;  /* 0x0010580001127983 */ /* 0x001f280000300800 */
[----:B-1----:R-:W4:Y:S04]  /*13a10*/  LDL.LU R5, [R1+0x1054] ;  /* 0x0010540001057983 */ /* 0x002f280000300800 */
[----:B---3--:R-:W3:Y:S04]  /*13a20*/  LDL.LU R6, [R1+0x1050] ;  /* 0x0010500001067983 */ /* 0x008ee80000300800 */
[----:B------:R0:W-:Y:S04]  /*13a30*/  STS.U16 [R8+UR4+0x7500], R7 ;  /* 0x0075000708007988 */ /* 0x0001e80008000404 */
[----:B------:R1:W-:Y:S04]  /*13a40*/  STS.U16 [R8+UR4+0x7d00], R3 ;  /* 0x007d000308007988 */ /* 0x0003e80008000404 */
[----:B------:R1:W-:Y:S04]  /*13a50*/  STS.U16 [R8+UR4+0xd00], R11 ;  /* 0x000d000b08007988 */ /* 0x0003e80008000404 */
[----:B0-----:R-:W4:Y:S04]  /*13a60*/  LDL.LU R7, [R1+0x104c] ;  /* 0x00104c0001077983 */ /* 0x001f280000300800 */
[----:B-1----:R-:W3:Y:S04]  /*13a70*/  LDL.LU R3, [R1+0x1048] ;  /* 0x0010480001037983 */ /* 0x002ee80000300800 */
[----:B------:R-:W2:Y:S04]  /*13a80*/  LDL.LU R11, [R1+0x1044] ;  /* 0x00104400010b7983 */ /* 0x000ea80000300800 */
[----:B------:R0:W-:Y:S04]  /*13a90*/  STS.U16 [R8+UR4+0x500], R24 ;  /* 0x0005001808007988 */ /* 0x0001e80008000404 */
[----:B------:R1:W-:Y:S04]  /*13aa0*/  STS.U16 [R8+UR4+0x1500], R27 ;  /* 0x0015001b08007988 */ /* 0x0003e80008000404 */
[----:B0-----:R-:W4:Y:S04]  /*13ab0*/  LDL.LU R24, [R1+0x1040] ;  /* 0x0010400001187983 */ /* 0x001f280000300800 */
[----:B-1----:R-:W3:Y:S04]  /*13ac0*/  LDL.LU R27, [R1+0x103c] ;  /* 0x00103c00011b7983 */ /* 0x002ee80000300800 */
[----:B------:R0:W-:Y:S02]  /*13ad0*/  STS.U16 [R8+UR4+0x1d00], R4 ;  /* 0x001d000408007988 */ /* 0x0001e40008000404 */
[----:B0-----:R-:W0:Y:S02]  /*13ae0*/  S2R R4, SR_TID.X ;  /* 0x0000000000047919 */ /* 0x001e240000002100 */
[----:B------:R1:W-:Y:S04]  /*13af0*/  STS.U16 [R8+UR4+0x2500], R2 ;  /* 0x0025000208007988 */ /* 0x0003e80008000404 */
[----:B------:R0:W-:Y:S04]  /*13b00*/  STS.U16 [R8+UR4+0x2d00], R15 ;  /* 0x002d000f08007988 */ /* 0x0001e80008000404 */
[----:B-1----:R-:W2:Y:S01]  /*13b10*/  LDL.LU R2, [R1+0x9c] ;  /* 0x00009c0001027983 */ /* 0x002ea20000300800 */
[----:B0-----:R-:W-:-:S05]  /*13b20*/  LOP3.LUT R4, R4, 0x7f, RZ, 0xc0, !PT ;  /* 0x0000007f04047812 */ /* 0x001fca00078ec0ff */
[----:B------:R-:W-:-:S05]  /*13b30*/  IMAD.SHL.U32 R4, R4, 0x2, RZ ;  /* 0x0000000204047824 */ /* 0x000fca00078e00ff */
[----:B------:R-:W-:Y:S02]  /*13b40*/  LOP3.LUT R15, R4, 0x60, RZ, 0x3c, !PT ;  /* 0x00000060040f7812 */ /* 0x000fe400078e3cff */
[----:B------:R-:W2:Y:S01]  /*13b50*/  LDL.LU R4, [R1+0x70] ;  /* 0x0000700001047983 */ /* 0x000ea20000300800 */
[----:B------:R-:W-:-:S04]  /*13b60*/  SHF.L.U32 R0, R0, 0x5, RZ ;  /* 0x0000000500007819 */ /* 0x000fc800000006ff */
[----:B------:R-:W-:Y:S02]  /*13b70*/  LOP3.LUT R0, R14, 0x200, R0, 0xf8, !PT ;  /* 0x000002000e007812 */ /* 0x000fe400078ef800 */
[----:B------:R-:W2:Y:S04]  /*13b80*/  LDL.LU R14, [R1+0xb8] ;  /* 0x0000b800010e7983 */ /* 0x000ea80000300800 */
[----:B---3--:R0:W-:Y:S04]  /*13b90*/  STS.U16 [R8+UR4+0x3500], R27 ;  /* 0x0035001b08007988 */ /* 0x0081e80008000404 */
[----:B----4-:R1:W-:Y:S04]  /*13ba0*/  STS.U16 [R8+UR4+0x3d00], R24 ;  /* 0x003d001808007988 */ /* 0x0103e80008000404 */
[----:B--2---:R2:W-:Y:S04]  /*13bb0*/  STS.U16 [R8+UR4+0x4500], R11 ;  /* 0x0045000b08007988 */ /* 0x0045e80008000404 */
[----:B0-----:R-:W3:Y:S04]  /*13bc0*/  LDL.LU R27, [R1+0xc8] ;  /* 0x0000c800011b7983 */ /* 0x001ee80000300800 */
[----:B-1----:R-:W4:Y:S04]  /*13bd0*/  LDL.LU R24, [R1+0xd8] ;  /* 0x0000d80001187983 */ /* 0x002f280000300800 */
[----:B--2---:R-:W2:Y:S04]  /*13be0*/  LDL.LU R8, [R1+0x1038] ;  /* 0x0010380001087983 */ /* 0x004ea80000300800 */
[----:B------:R-:W3:Y:S04]  /*13bf0*/  LDL.LU R11, [R1+0xe8] ;  /* 0x0000e800010b7983 */ /* 0x000ee80000300800 */
[----:B------:R-:W-:Y:S04]  /*13c00*/  STL [R1+0x140], R0 ;  /* 0x0001400001007387 */ /* 0x000fe80000100800 */
[----:B------:R0:W-:Y:S04]  /*13c10*/  STS.U16 [R15+UR4+0x4e00], R9 ;  /* 0x004e00090f007988 */ /* 0x0001e80008000404 */
[----:B------:R1:W-:Y:S04]  /*13c20*/  STS.U16 [R15+UR4+0x5600], R10 ;  /* 0x0056000a0f007988 */ /* 0x0003e80008000404 */
[----:B------:R1:W-:Y:S04]  /*13c30*/  STS.U16 [R15+UR4+0x5e00], R16 ;  /* 0x005e00100f007988 */ /* 0x0003e80008000404 */
[----:B0-----:R-:W4:Y:S04]  /*13c40*/  LDL.LU R9, [R1+0x1034] ;  /* 0x0010340001097983 */ /* 0x001f280000300800 */
[----:B-1----:R-:W3:Y:S04]  /*13c50*/  LDL.LU R10, [R1+0x1030] ;  /* 0x00103000010a7983 */ /* 0x002ee80000300800 */
[----:B------:R-:W3:Y:S04]  /*13c60*/  LDL.LU R16, [R1+0x102c] ;  /* 0x00102c0001107983 */ /* 0x000ee80000300800 */
[----:B------:R0:W-:Y:S04]  /*13c70*/  STS.U16 [R15+UR4+0x6600], R22 ;  /* 0x006600160f007988 */ /* 0x0001e80008000404 */
[----:B------:R1:W-:Y:S04]  /*13c80*/  STS.U16 [R15+UR4+0x6e00], R20 ;  /* 0x006e00140f007988 */ /* 0x0003e80008000404 */
[----:B------:R1:W-:Y:S04]  /*13c90*/  STS.U16 [R15+UR4+0x7600], R21 ;  /* 0x007600150f007988 */ /* 0x0003e80008000404 */
[----:B0-----:R-:W3:Y:S04]  /*13ca0*/  LDL.LU R22, [R1+0x1028] ;  /* 0x0010280001167983 */ /* 0x001ee80000300800 */
[----:B-1----:R-:W3:Y:S04]  /*13cb0*/  LDL.LU R20, [R1+0x1024] ;  /* 0x0010240001147983 */ /* 0x002ee80000300800 */
[----:B------:R-:W3:Y:S04]  /*13cc0*/  LDL.LU R21, [R1+0x1020] ;  /* 0x0010200001157983 */ /* 0x000ee80000300800 */
[----:B------:R0:W-:Y:S02]  /*13cd0*/  STS.U16 [R15+UR4+0x7e00], R4 ;  /* 0x007e00040f007988 */ /* 0x0001e40008000404 */
[----:B0-----:R-:W0:Y:S01]  /*13ce0*/  S2R R4, SR_TID.X ;  /* 0x0000000000047919 */ /* 0x001e220000002100 */
[----:B------:R-:W1:Y:S01]  /*13cf0*/  S2UR UR6, SR_CgaCtaId ;  /* 0x00000000000679c3 */ /* 0x000e620000008800 */
[----:B------:R-:W-:Y:S04]  /*13d00*/  STS.U16 [R15+UR4+0x2e00], R3 ;  /* 0x002e00030f007988 */ /* 0x000fe80008000404 */
[----:B------:R-:W-:Y:S04]  /*13d10*/  STS.U16 [R15+UR4+0x3600], R7 ;  /* 0x003600070f007988 */ /* 0x000fe80008000404 */
[----:B------:R-:W-:Y:S04]  /*13d20*/  STS.U16 [R15+UR4+0x3e00], R6 ;  /* 0x003e00060f007988 */ /* 0x000fe80008000404 */
[----:B------:R-:W-:Y:S01]  /*13d30*/  STS.U16 [R15+UR4+0x4600], R5 ;  /* 0x004600050f007988 */ /* 0x000fe20008000404 */
[----:B0-----:R-:W-:-:S05]  /*13d40*/  LOP3.LUT R4, R4, 0x7f, RZ, 0xc0, !PT ;  /* 0x0000007f04047812 */ /* 0x001fca00078ec0ff */
[----:B------:R-:W-:-:S05]  /*13d50*/  IMAD.SHL.U32 R4, R4, 0x2, RZ ;  /* 0x0000000204047824 */ /* 0x000fca00078e00ff */
[----:B------:R-:W-:Y:S01]  /*13d60*/  LOP3.LUT R4, R4, 0x70, RZ, 0x3c, !PT ;  /* 0x0000007004047812 */ /* 0x000fe200078e3cff */
[----:B------:R-:W-:Y:S02]  /*13d70*/  UMOV UR5, 0x400 ;  /* 0x0000040000057882 */ /* 0x000fe40000000000 */
[----:B-1----:R-:W-:Y:S01]  /*13d80*/  ULEA UR5, UR6, UR5, 0x18 ;  /* 0x0000000506057291 */ /* 0x002fe2000f8ec03f */
[----:B--2---:R-:W-:Y:S04]  /*13d90*/  STS.U16 [R15+UR4+0x2600], R8 ;  /* 0x002600080f007988 */ /* 0x004fe80008000404 */
[----:B----4-:R-:W-:Y:S04]  /*13da0*/  STS.U16 [R15+UR4+0x1e00], R9 ;  /* 0x001e00090f007988 */ /* 0x010fe80008000404 */
[----:B---3--:R-:W-:Y:S04]  /*13db0*/  STS.U16 [R15+UR4+0x1600], R10 ;  /* 0x0016000a0f007988 */ /* 0x008fe80008000404 */
[----:B------:R-:W-:Y:S04]  /*13dc0*/  STS.U16 [R15+UR4+0xe00], R16 ;  /* 0x000e00100f007988 */ /* 0x000fe80008000404 */
[----:B------:R0:W-:Y:S04]  /*13dd0*/  STS.U16 [R15+UR4+0x600], R22 ;  /* 0x000600160f007988 */ /* 0x0001e80008000404 */
        /* <DEDUP_REMOVED lines=15> */
[----:B------:R-:W-:Y:S01]  /*13ed0*/  STS.U16 [R4+UR4+0x4700], R29 ;  /* 0x0047001d04007988 */ /* 0x000fe20008000404 */
[----:B------:R-:W-:Y:S06]  /*13ee0*/  BAR.SYNC.DEFER_BLOCKING 0x0 ;  /* 0x0000000000007b1d */ /* 0x000fec0000010000 */
[----:B------:R-:W1:Y:S04]  /*13ef0*/  LDSM.16.M88.4 R16, [R28+UR5] ;  /* 0x000000051c10783b */ /* 0x000e680008000200 */
[----:B------:R-:W2:Y:S04]  /*13f00*/  LDSM.16.M88.4 R12, [R28+UR5+0x2000] ;  /* 0x002000051c0c783b */ /* 0x000ea80008000200 */
[----:B------:R-:W3:Y:S04]  /*13f10*/  LDSM.16.M88.4 R24, [R28+UR5+0x6000] ;  /* 0x006000051c18783b */ /* 0x000ee80008000200 */
[----:B------:R-:W4:Y:S01]  /*13f20*/  LDSM.16.M88.4 R8, [R28+UR5+0x4000] ;  /* 0x004000051c08783b */ /* 0x000f220008000200 */
[----:B0-----:R-:W-:-:S03]  /*13f30*/  LOP3.LUT R22, R0, 0x20, RZ, 0x3c, !PT ;  /* 0x0000002000167812 */ /* 0x001fc600078e3cff */
[----:B------:R-:W-:Y:S04]  /*13f40*/  LDSM.16.MT88.4 R4, [R0+UR5+0x8000] ;  /* 0x008000050004783b */ /* 0x000fe80008004200 */
[----:B-1----:R-:W-:Y:S04]  /*13f50*/  STL.64 [R1+0x20], R16 ;  /* 0x0000201001007387 */ /* 0x002fe80000100a00 */
[----:B------:R-:W-:Y:S04]  /*13f60*/  STL.64 [R1+0x28], R18 ;  /* 0x0000281201007387 */ /* 0x000fe80000100a00 */
[----:B--2---:R-:W-:Y:S04]  /*13f70*/  STL.64 [R1+0x10], R12 ;  /* 0x0000100c01007387 */ /* 0x004fe80000100a00 */
[----:B------:R-:W-:Y:S04]  /*13f80*/  STL.64 [R1+0x18], R14 ;  /* 0x0000180e01007387 */ /* 0x000fe80000100a00 */
[----:B---3--:R-:W-:Y:S04]  /*13f90*/  STL [R1+0xf44], R26 ;  /* 0x000f441a01007387 */ /* 0x008fe80000100800 */
[----:B----4-:R-:W-:Y:S04]  /*13fa0*/  STL.64 [R1], R8 ;  /* 0x0000000801007387 */ /* 0x010fe80000100a00 */
[----:B------:R-:W-:Y:S04]  /*13fb0*/  STL.64 [R1+0x8], R10 ;  /* 0x0000080a01007387 */ /* 0x000fe80000100a00 */
[----:B------:R-:W0:Y:S04]  /*13fc0*/  LDSM.16.MT88.4 R8, [R22+UR5+0x8000] ;  /* 0x008000051608783b */ /* 0x000e280008004200 */
[----:B------:R-:W1:Y:S04]  /*13fd0*/  LDSM.16.MT88.4 R12, [R0+UR5+0x8400] ;  /* 0x00840005000c783b */ /* 0x000e680008004200 */
[----:B------:R-:W2:Y:S04]  /*13fe0*/  LDSM.16.MT88.4 R16, [R22+UR5+0x8400] ;  /* 0x008400051610783b */ /* 0x000ea80008004200 */
[----:B------:R-:W-:Y:S04]  /*13ff0*/  STL [R1+0xf40], R27 ;  /* 0x000f401b01007387 */ /* 0x000fe80000100800 */
[----:B------:R3:W-:Y:S04]  /*14000*/  STL.64 [R1+0x1018], R24 ;  /* 0x0010181801007387 */ /* 0x0007e80000100a00 */
[----:B---3--:R-:W3:Y:S04]  /*14010*/  LDL.LU.64 R24, [R1+0x610] ;  /* 0x0006100001187983 */ /* 0x008ee80000300a00 */
[----:B------:R-:W3:Y:S04]  /*14020*/  LDL.LU.64 R26, [R1+0x618] ;  /* 0x00061800011a7983 */ /* 0x000ee80000300a00 */
[----:B0-----:R-:W-:Y:S04]  /*14030*/  STL.64 [R1+0x1008], R10 ;  /* 0x0010080a01007387 */ /* 0x001fe80000100a00 */
[----:B------:R0:W-:Y:S04]  /*14040*/  STL.64 [R1+0x1000], R8 ;  /* 0x0010000801007387 */ /* 0x0001e80000100a00 */
[----:B0-----:R-:W4:Y:S04]  /*14050*/  LDL.LU.64 R8, [R1+0x5f0] ;  /* 0x0005f00001087983 */ /* 0x001f280000300a00 */
[----:B------:R-:W4:Y:S04]  /*14060*/  LDL.LU.64 R10, [R1+0x5f8] ;  /* 0x0005f800010a7983 */ /* 0x000f280000300a00 */
[----:B-1----:R-:W-:Y:S04]  /*14070*/  STL [R1+0xfc0], R12 ;  /* 0x000fc00c01007387 */ /* 0x002fe80000100800 */
[----:B------:R0:W-:Y:S04]  /*14080*/  STL [R1+0xfbc], R13 ;  /* 0x000fbc0d01007387 */ /* 0x0001e80000100800 */
[----:B------:R-:W-:Y:S04]  /*14090*/  STL [R1+0xfb8], R14 ;  /* 0x000fb80e01007387 */ /* 0x000fe80000100800 */
[----:B------:R-:W-:Y:S04]  /*140a0*/  STL [R1+0xfb4], R15 ;  /* 0x000fb40f01007387 */ /* 0x000fe80000100800 */
[----:B0-----:R-:W4:Y:S04]  /*140b0*/  LDL.LU.64 R12, [R1+0x10] ;  /* 0x00001000010c7983 */ /* 0x001f280000300a00 */
[----:B------:R-:W-:Y:S04]  /*140c0*/  STL [R1+0xfb0], R0 ;  /* 0x000fb00001007387 */ /* 0x000fe80000100800 */
[----:B------:R0:W-:Y:S04]  /*140d0*/  STL [R1+0xfc4], R22 ;  /* 0x000fc41601007387 */ /* 0x0001e80000100800 */
[----:B------:R-:W4:Y:S04]  /*140e0*/  LDL.LU.64 R20, [R1+0x600] ;  /* 0x0006000001147983 */ /* 0x000f280000300a00 */
[----:B0-----:R-:W4:Y:S04]  /*140f0*/  LDL.LU.64 R22, [R1+0x608] ;  /* 0x0006080001167983 */ /* 0x001f280000300a00 */
[----:B--2---:R-:W-:Y:S04]  /*14100*/  STL.64 [R1+0xf38], R18 ;  /* 0x000f381201007387 */ /* 0x004fe80000100a00 */
[----:B------:R0:W-:Y:S04]  /*14110*/  STL.64 [R1+0xf30], R16 ;  /* 0x000f301001007387 */ /* 0x0001e80000100a00 */
[----:B0-----:R-:W3:Y:S02]  /*14120*/  LDL.LU.64 R16, [R1+0x20] ;  /* 0x0000200001107983 */ /* 0x001ee40000300a00 */
[----:B---3--:R-:W-:Y:S06]  /*14130*/  HMMA.16816.F32 R24, R4, R16, R24 ;  /* 0x000000100418723c */ /* 0x008fec0000001818 */
[----:B------:R-:W-:-:S02]  /*14140*/  IMAD.MOV.U32 R3, RZ, RZ, R16 ;  /* 0x000000ffff037224 */ /* 0x000fc400078e0010 */
[----:B------:R-:W-:Y:S02]  /*14150*/  IMAD.MOV.U32 R2, RZ, RZ, R17 ;  /* 0x000000ffff027224 */ /* 0x000fe400078e0011 */
[----:B----4-:R-:W-:Y:S07]  /*14160*/  HMMA.16816.F32 R16, R4, R12, R20 ;  /* 0x0000000c0410723c */ /* 0x010fee0000001814 */
[----:B------:R-:W-:Y:S02]  /*14170*/  IMAD.MOV.U32 R21, RZ, RZ, R12 ;  /* 0x000000ffff157224 */ /* 0x000fe400078e000c */
[----:B------:R-:W-:-:S04]  /*14180*/  IMAD.MOV.U32 R20, RZ, RZ, R13 ;  /* 0x000000ffff147224 */ /* 0x000fc800078e000d */
[----:B------:R0:W-:Y:S04]  /*14190*/  STL.64 [R1+0x80], R24 ;  /* 0x0000801801007387 */ /* 0x0001e80000100a00 */
[----:B------:R-:W-:Y:S04]  /*141a0*/  STL.64 [R1+0x88], R26 ;  /* 0x0000881a01007387 */ /* 0x000fe80000100a00 */
[----:B0-----:R-:W2:Y:S04]  /*141b0*/  LDL.LU.64 R24, [R1+0x1018] ;  /* 0x0010180001187983 */ /* 0x001ea80000300a00 */
[----:B------:R0:W-:Y:S04]  /*141c0*/  STL.64 [R1+0x1010], R20 ;  /* 0x0010101401007387 */ /* 0x0001e80000100a00 */
[----:B0-----:R-:W3:Y:S01]  /*141d0*/  LDL.LU.64 R20, [R1] ;  /* 0x0000000001147983 */ /* 0x001ee20000300a00 */
[----:B------:R-:W-:-:S02]  /*141e0*/  IMAD.MOV.U32 R13, RZ, RZ, R16 ;  /* 0x000000ffff0d7224 */ /* 0x000fc400078e0010 */
[----:B------:R-:W-:Y:S02]  /*141f0*/  IMAD.MOV.U32 R14, RZ, RZ, R17 ;  /* 0x000000ffff0e7224 */ /* 0x000fe400078e0011 */
[----:B------:R-:W-:Y:S01]  /*14200*/  IMAD.MOV.U32 R15, RZ, RZ, R18 ;  /* 0x000000ffff0f7224 */ /* 0x000fe200078e0012 */
[----:B------:R-:W2:Y:S01]  /*14210*/  LDL.LU.64 R16, [R1+0x5e0] ;  /* 0x0005e00001107983 */ /* 0x000ea20000300a00 */
[----:B------:R-:W-:-:S03]  /*14220*/  IMAD.MOV.U32 R0, RZ, RZ, R19 ;  /* 0x000000ffff007224 */ /* 0x000fc600078e0013 */
[----:B------:R-:W2:Y:S01]  /*14230*/  LDL.LU.64 R18, [R1+0x5e8] ;  /* 0x0005e80001127983 */ /* 0x000ea20000300a00 */
[----:B---3--:R-:W-:Y:S06]  /*14240*/  HMMA.16816.F32 R8, R4, R20, R8 ;  /* 0x000000140408723c */ /* 0x008fec0000001808 */
[----:B------:R-:W-:Y:S01]  /*14250*/  MOV R26, R20 ;  /* 0x00000014001a7202 */ /* 0x000fe20000000f00 */
[----:B------:R-:W-:Y:S02]  /*14260*/  IMAD.MOV.U32 R23, RZ, RZ, R21 ;  /* 0x000000ffff177224 */ /* 0x000fe400078e0015 */
[----:B------:R-:W3:-:S15]  /*14270*/  LDL.LU.64 R20, [R1+0x1010] ;  /* 0x0010100001147983 */ /* 0x000ede0000300a00 */
[----:B------:R-:W-:Y:S01]  /*14280*/  IMAD.MOV.U32 R22, RZ, RZ, R10 ;  /* 0x000000ffff167224 */ /* 0x000fe200078e000a */
[----:B------:R0:W-:Y:S01]  /*14290*/  STL.64 [R1+0x60], R8 ;  /* 0x0000600801007387 */ /* 0x0001e20000100a00 */
[----:B------:R-:W-:-:S03]  /*142a0*/  IMAD.MOV.U32 R12, RZ, RZ, R11 ;  /* 0x000000ffff0c7224 */ /* 0x000fc600078e000b */
[----:B------:R-:W4:Y:S04]  /*142b0*/  LDL.LU.64 R10, [R1+0x1008] ;  /* 0x00100800010a7983 */ /* 0x000f280000300a00 */
[----:B0-----:R-:W4:Y:S04]  /*142c0*/  LDL.LU.64 R8, [R1+0x1000] ;  /* 0x0010000001087983 */ /* 0x001f280000300a00 */
[----:B------:R-:W-:Y:S04]  /*142d0*/  STL [R1+0xff8], R22 ;  /* 0x000ff81601007387 */ /* 0x000fe80000100800 */
[----:B------:R-:W-:Y:S04]  /*142e0*/  STL.64 [R1+0xfd0], R14 ;  /* 0x000fd00e01007387 */ /* 0x000fe80000100a00 */
[----:B------:R0:W-:Y:S02]  /*142f0*/  STL.64 [R1+0xfc8], R12 ;  /* 0x000fc80c01007387 */ /* 0x0001e40000100a00 */
[----:B0-----:R-:W-:-:S02]  /*14300*/  IMAD.MOV.U32 R12, RZ, RZ, R26 ;  /* 0x000000ffff0c7224 */ /* 0x001fc400078e001a */
[----:B------:R-:W-:-:S05]  /*14310*/  IMAD.MOV.U32 R13, RZ, RZ, R23 ;  /* 0x000000ffff0d7224 */ /* 0x000fca00078e0017 */
[----:B------:R3:W-:Y:S01]  /*14320*/  STL.64 [R1+0xfe8], R12 ;  /* 0x000fe80c01007387 */ /* 0x0007e20000100a00 */
[----:B--2---:R-:W-:Y:S01]  /*14330*/  HMMA.16816.F32 R16, R4, R24, R16 ;  /* 0x000000180410723c */ /* 0x004fe20000001810 */
[----:B---3--:R-:W-:Y:S02]  /*14340*/  IMAD.MOV.U32 R12, RZ, RZ, R21 ;  /* 0x000000ffff0c7224 */ /* 0x008fe400078e0015 */
[----:B------:R-:W-:Y:S02]  /*14350*/  IMAD.MOV.U32 R13, RZ, RZ, R20 ;  /* 0x000000ffff0d7224 */ /* 0x000fe400078e0014 */
[----:B------:R-:W4:Y:S04]  /*14360*/  LDL.LU.64 R20, [R1+0x5d0] ;  /* 0x0005d00001147983 */ /* 0x000f280000300a00 */
[----:B------:R-:W4:Y:S04]  /*14370*/  LDL.LU.64 R22, [R1+0x5d8] ;  /* 0x0005d80001167983 */ /* 0x000f280000300a00 */
[----:B------:R0:W-:Y:S04]  /*14380*/  STL.64 [R1+0xff0], R12 ;  /* 0x000ff00c01007387 */ /* 0x0001e80000100a00 */
[----:B------:R-:W2:Y:S04]  /*14390*/  LDL.LU.64 R4, [R1+0x5a0] ;  /* 0x0005a00001047983 */ /* 0x000ea80000300a00 */
[----:B------:R-:W3:Y:S01]  /*143a0*/  LDL.LU.64 R6, [R1+0x5a8] ;  /* 0x0005a80001067983 */ /* 0x000ee20000300a00 */
[----:B0-----:R-:W-:-:S02]  /*143b0*/  IMAD.MOV.U32 R12, RZ, RZ, R3 ;  /* 0x000000ffff0c7224 */ /* 0x001fc400078e0003 */
[----:B------:R-:W-:-:S07]  /*143c0*/  IMAD.MOV.U32 R13, RZ, RZ, R2 ;  /* 0x000000ffff0d7224 */ /* 0x000fce00078e0002 */
[----:B----4-:R-:W-:Y:S01]  /*143d0*/  HMMA.16816.F32 R12, R8, R12, R20 ;  /* 0x0000000c080c723c */ /* 0x010fe20000001814 */
[----:B---3--:R-:W-:Y:S04]  /*143e0*/  STL.64 [R1+0xfe0], R6 ;  /* 0x000fe00601007387 */ /* 0x008fe80000100a00 */
[----:B--2---:R0:W-:Y:S04]  /*143f0*/  STL.64 [R1+0xfd8], R4 ;  /* 0x000fd80401007387 */ /* 0x0041e80000100a00 */
[----:B0-----:R-:W2:Y:S04]  /*14400*/  LDL.LU.64 R4, [R1+0x5b0] ;  /* 0x0005b00001047983 */ /* 0x001ea80000300a00 */
[----:B------:R-:W2:Y:S04]  /*14410*/  LDL.LU.64 R6, [R1+0x5b8] ;  /* 0x0005b80001067983 */ /* 0x000ea80000300a00 */
[----:B------:R-:W-:Y:S04]  /*14420*/  STL [R1+0xf54], R16 ;  /* 0x000f541001007387 */ /* 0x000fe80000100800 */
[----:B------:R0:W-:Y:S04]  /*14430*/  STL [R1+0xf50], R17 ;  /* 0x000f501101007387 */ /* 0x0001e80000100800 */
[----:B------:R-:W-:Y:S04]  /*14440*/  STL [R1+0xf4c], R18 ;  /* 0x000f4c1201007387 */ /* 0x000fe80000100800 */
[----:B------:R1:W-:Y:S04]  /*14450*/  STL [R1+0xf48], R19 ;  /* 0x000f481301007387 */ /* 0x0003e80000100800 */
[----:B0-----:R-:W3:Y:S04]  /*14460*/  LDL.LU.64 R16, [R1+0x5c0] ;  /* 0x0005c00001107983 */ /* 0x001ee80000300a00 */
[----:B-1----:R-:W3:Y:S04]  /*14470*/  LDL.LU.64 R18, [R1+0x5c8] ;  /* 0x0005c80001127983 */ /* 0x002ee80000300a00 */
[----:B------:R-:W4:Y:S04]  /*14480*/  LDL.LU R22, [R1+0xff8] ;  /* 0x000ff80001167983 */ /* 0x000f280000300800 */
[----:B------:R0:W-:Y:S04]  /*14490*/  STL.64 [R1+0x40], R12 ;  /* 0x0000400c01007387 */ /* 0x0001e80000100a00 */
[----:B0-----:R-:W3:Y:S01]  /*144a0*/  LDL.LU.64 R12, [R1+0xff0] ;  /* 0x000ff000010c7983 */ /* 0x001ee20000300a00 */
[----:B------:R-:W-:Y:S01]  /*144b0*/  MOV R23, R14 ;  /* 0x0000000e00177202 */ /* 0x000fe20000000f00 */
[----:B------:R-:W-:-:S04]  /*144c0*/  IMAD.MOV.U32 R2, RZ, RZ, R15 ;  /* 0x000000ffff027224 */ /* 0x000fc800078e000f */
[----:B------:R-:W-:Y:S01]  /*144d0*/  STL [R1+0xf58], R23 ;  /* 0x000f581701007387 */ /* 0x000fe20000100800 */
[----:B---3--:R-:W-:-:S15]  /*144e0*/  HMMA.16816.F32 R12, R8, R12, R16 ;  /* 0x0000000c080c723c */ /* 0x008fde0000001810 */
[----:B------:R-:W-:-:S08]  /*144f0*/  NOP ;  /* 0x0000000000007918 */ /* 0x000fd00000000000 */
[----:B------:R2:W-:Y:S01]  /*14500*/  STL [R1+0x3c], R15 ;  /* 0x00003c0f01007387 */ /* 0x0005e20000100800 */
[----:B------:R-:W-:Y:S02]  /*14510*/  IMAD.MOV.U32 R19, RZ, RZ, R12 ;  /* 0x000000ffff137224 */ /* 0x000fe400078e000c */
[----:B------:R-:W-:Y:S02]  /*14520*/  IMAD.MOV.U32 R26, RZ, RZ, R13 ;  /* 0x000000ffff1a7224 */ /* 0x000fe400078e000d */
[----:B------:R-:W2:Y:S01]  /*14530*/  LDL.LU.64 R12, [R1+0xfe8] ;  /* 0x000fe800010c7983 */ /* 0x000ea20000300a00 */
[----:B------:R-:W-:Y:S02]  /*14540*/  IMAD.MOV.U32 R27, RZ, RZ, R14 ;  /* 0x000000ffff1b7224 */ /* 0x000fe400078e000e */
[----:B--2---:R-:W-:Y:S01]  /*14550*/  HMMA.16816.F32 R12, R8, R12, R4 ;  /* 0x0000000c080c723c */ /* 0x004fe20000001804 */
[----:B------:R-:W2:Y:S04]  /*14560*/  LDL.LU.64 R6, [R1+0xfe0] ;  /* 0x000fe00001067983 */ /* 0x000ea80000300a00 */
[----:B------:R-:W2:-:S15]  /*14570*/  LDL.LU.64 R4, [R1+0xfd8] ;  /* 0x000fd80001047983 */ /* 0x000e9e0000300a00 */
[----:B------:R-:W-:-:S03]  /*14580*/  NOP ;  /* 0x0000000000007918 */ /* 0x000fc60000000000 */
[----:B------:R0:W-:Y:S01]  /*14590*/  STL [R1+0xa0], R12 ;  /* 0x0000a00c01007387 */ /* 0x0001e20000100800 */
[----:B------:R-:W-:Y:S02]  /*145a0*/  IMAD.MOV.U32 R21, RZ, RZ, R14 ;  /* 0x000000ffff157224 */ /* 0x000fe400078e000e */
[----:B------:R-:W-:Y:S02]  /*145b0*/  IMAD.MOV.U32 R20, RZ, RZ, R15 ;  /* 0x000000ffff147224 */ /* 0x000fe400078e000f */
[----:B------:R-:W-:Y:S01]  /*145c0*/  IMAD.MOV.U32 R29, RZ, RZ, R13 ;  /* 0x000000ffff1d7224 */ /* 0x000fe200078e000d */
[----:B------:R-:W3:Y:S04]  /*145d0*/  LDL.LU.64 R14, [R1+0xfd0] ;  /* 0x000fd000010e7983 */ /* 0x000ee80000300a00 */
[----:B0-----:R-:W3:Y:S04]  /*145e0*/  LDL.LU.64 R12, [R1+0xfc8] ;  /* 0x000fc800010c7983 */ /* 0x001ee80000300a00 */
[----:B------:R-:W-:Y:S04]  /*145f0*/  STL [R1+0xe30], R28 ;  /* 0x000e301c01007387 */ /* 0x000fe80000100800 */
[----:B------:R-:W-:Y:S01]  /*14600*/  STL.64 [R1+0xf68], R26 ;  /* 0x000f681a01007387 */ /* 0x000fe20000100a00 */
[----:B--2---:R-:W-:-:S15]  /*14610*/  HMMA.16816.F32 R4, R8, R24, R4 ;  /* 0x000000180804723c */ /* 0x004fde0000001804 */
[----:B------:R-:W-:-:S09]  /*14620*/  NOP ;  /* 0x0000000000007918 */ /* 0x000fd20000000000 */
[----:B------:R-:W-:Y:S01]  /*14630*/  MOV R25, R6 ;  /* 0x0000000600197202 */ /* 0x000fe20000000f00 */
[----:B------:R-:W-:-:S05]  /*14640*/  IMAD.MOV.U32 R24, RZ, RZ, R7 ;  /* 0x000000ffff187224 */ /* 0x000fca00078e0007 */
[----:B------:R0:W-:Y:S04]  /*14650*/  STL.64 [R1+0xf60], R24 ;  /* 0x000f601801007387 */ /* 0x0001e80000100a00 */
[----:B0-----:R-:W2:Y:S04]  /*14660*/  LDL.LU R24, [R1+0x60] ;  /* 0x0000600001187983 */ /* 0x001ea80000300800 */
[----:B------:R-:W2:Y:S01]  /*14670*/  LDL.LU R25, [R1+0x64] ;  /* 0x0000640001197983 */ /* 0x000ea20000300800 */
[----:B----4-:R-:W-:Y:S02]  /*14680*/  IMAD.MOV.U32 R26, RZ, RZ, R22 ;  /* 0x000000ffff1a7224 */ /* 0x010fe400078e0016 */
[----:B---3--:R-:W-:Y:S01]  /*14690*/  IMAD.MOV.U32 R27, RZ, RZ, R12 ;  /* 0x000000ffff1b7224 */ /* 0x008fe200078e000c */
[----:B------:R-:W3:Y:S04]  /*146a0*/  LDL.LU R22, [R1+0xfc4] ;  /* 0x000fc40001167983 */ /* 0x000ee80000300800 */
[----:B------:R-:W4:Y:S04]  /*146b0*/  LDL.LU R12, [R1+0xfc0] ;  /* 0x000fc000010c7983 */ /* 0x000f280000300800 */
[----:B------:R0:W-:Y:S02]  /*146c0*/  STL.64 [R1+0xf88], R26 ;  /* 0x000f881a01007387 */ /* 0x0001e40000100a00 */
[----:B0-----:R-:W-:-:S02]  /*146d0*/  IMAD.MOV.U32 R26, RZ, RZ, R15 ;  /* 0x000000ffff1a7224 */ /* 0x001fc400078e000f */
[----:B------:R-:W-:Y:S01]  /*146e0*/  IMAD.MOV.U32 R27, RZ, RZ, R0 ;  /* 0x000000ffff1b7224 */ /* 0x000fe200078e0000 */
[----:B--2---:R0:W-:Y:S02]  /*146f0*/  STL.64 [R1+0xf80], R24 ;  /* 0x000f801801007387 */ /* 0x0041e40000100a00 */
[----:B0-----:R-:W-:Y:S02]  /*14700*/  IMAD.MOV.U32 R24, RZ, RZ, R13 ;  /* 0x000000ffff187224 */ /* 0x001fe400078e000d */
[----:B------:R-:W4:Y:S01]  /*14710*/  LDL.LU R13, [R1+0xfbc] ;  /* 0x000fbc00010d7983 */ /* 0x000f220000300800 */
[----:B------:R-:W-:-:S03]  /*14720*/  IMAD.MOV.U32 R25, RZ, RZ, R14 ;  /* 0x000000ffff197224 */ /* 0x000fc600078e000e */
[----:B------:R-:W4:Y:S04]  /*14730*/  LDL.LU R14, [R1+0xfb8] ;  /* 0x000fb800010e7983 */ /* 0x000f280000300800 */
[----:B------:R-:W4:Y:S04]  /*14740*/  LDL.LU R15, [R1+0xfb4] ;  /* 0x000fb400010f7983 */ /* 0x000f280000300800 */
[----:B------:R-:W2:Y:S01]  /*14750*/  LDL.LU R0, [R1+0xfb0] ;  /* 0x000fb00001007983 */ /* 0x000ea20000300800 */
[----:B------:R-:W-:Y:S01]  /*14760*/  LOP3.LUT R3, R28, 0x40, RZ, 0x3c, !PT ;  /* 0x000000401c037812 */ /* 0x000fe200078e3cff */
[----:B------:R-:W-:-:S02]  /*14770*/  IMAD.MOV.U32 R18, RZ, RZ, R4 ;  /* 0x000000ffff127224 */ /* 0x000fc400078e0004 */
[----:B------:R-:W-:Y:S01]  /*14780*/  IMAD.MOV.U32 R28, RZ, RZ, R5 ;  /* 0x000000ffff1c7224 */ /* 0x000fe200078e0005 */
[----:B------:R-:W-:Y:S04]  /*14790*/  STL.64 [R1+0xfa8], R26 ;  /* 0x000fa81a01007387 */ /* 0x000fe80000100a00 */
[----:B------:R0:W-:Y:S04]  /*147a0*/  STL.64 [R1+0xfa0], R24 ;  /* 0x000fa01801007387 */ /* 0x0001e80000100a00 */
[----:B------:R-:W-:Y:S04]  /*147b0*/  LDSM.16.M88.4 R8, [R3+UR5+0x2000] ;  /* 0x002000050308783b */ /* 0x000fe80008000200 */
[----:B0-----:R-:W4:Y:S04]  /*147c0*/  LDL.LU R24, [R1+0x80] ;  /* 0x0000800001187983 */ /* 0x001f280000300800 */
[----:B------:R-:W4:Y:S04]  /*147d0*/  LDL.LU R25, [R1+0x84] ;  /* 0x0000840001197983 */ /* 0x000f280000300800 */
[----:B------:R-:W4:Y:S04]  /*147e0*/  LDL.LU R26, [R1+0x88] ;  /* 0x00008800011a7983 */ /* 0x000f280000300800 */
[----:B------:R-:W4:Y:S04]  /*147f0*/  LDL.LU R27, [R1+0x8c] ;  /* 0x00008c00011b7983 */ /* 0x000f280000300800 */
[----:B--2---:R-:W0:Y:S04]  /*14800*/  LDSM.16.MT88.4 R4, [R0+UR5+0x8800] ;  /* 0x008800050004783b */ /* 0x004e280008004200 */
[----:B0-----:R-:W-:Y:S04]  /*14810*/  STL [R1+0xed0], R4 ;  /* 0x000ed00401007387 */ /* 0x001fe80000100800 */
[----:B------:R-:W-:Y:S04]  /*14820*/  STL [R1+0xecc], R0 ;  /* 0x000ecc0001007387 */ /* 0x000fe80000100800 */
[----:B------:R-:W-:Y:S04]  /*14830*/  STL [R1+0xec8], R5 ;  /* 0x000ec80501007387 */ /* 0x000fe80000100800 */
[----:B------:R-:W-:Y:S04]  /*14840*/  STL [R1+0xec4], R6 ;  /* 0x000ec40601007387 */ /* 0x000fe80000100800 */
[----:B------:R-:W-:Y:S04]  /*14850*/  STL [R1+0xec0], R7 ;  /* 0x000ec00701007387 */ /* 0x000fe80000100800 */
[----:B------:R-:W0:Y:S04]  /*14860*/  LDSM.16.M88.4 R4, [R3+UR5] ;  /* 0x000000050304783b */ /* 0x000e280008000200 */
[----:B0-----:R-:W-:Y:S04]  /*14870*/  STL.64 [R1+0xb0], R4 ;  /* 0x0000b00401007387 */ /* 0x001fe80000100a00 */
[----:B------:R0:W-:Y:S04]  /*14880*/  STL.64 [R1+0xb8], R6 ;  /* 0x0000b80601007387 */ /* 0x0001e80000100a00 */
[----:B------:R-:W-:Y:S01]  /*14890*/  STL.64 [R1+0xd8], R10 ;  /* 0x0000d80a01007387 */ /* 0x000fe20000100a00 */
[----:B0-----:R-:W-:-:S02]  /*148a0*/  IMAD.MOV.U32 R6, RZ, RZ, R8 ;  /* 0x000000ffff067224 */ /* 0x001fc400078e0008 */
[----:B------:R-:W-:Y:S02]  /*148b0*/  IMAD.MOV.U32 R7, RZ, RZ, R9 ;  /* 0x000000ffff077224 */ /* 0x000fe400078e0009 */
[----:B------:R-:W0:Y:S04]  /*148c0*/  LDSM.16.M88.4 R8, [R3+UR5+0x4000] ;  /* 0x004000050308783b */ /* 0x000e280008000200 */
[----:B------:R-:W-:Y:S04]  /*148d0*/  STL [R1+0xed8], R6 ;  /* 0x000ed80601007387 */ /* 0x000fe80000100800 */
[----:B------:R1:W-:Y:S04]  /*148e0*/  STL [R1+0xed4], R7 ;  /* 0x000ed40701007387 */ /* 0x0003e80000100800 */
[----:B-1----:R-:W4:Y:S04]  /*148f0*/  LDL.LU.64 R6, [R1+0x28] ;  /* 0x0000280001067983 */ /* 0x002f280000300a00 */
[----:B0-----:R-:W-:Y:S04]  /*14900*/  STL.64 [R1+0xe0], R8 ;  /* 0x0000e00801007387 */ /* 0x001fe80000100a00 */
[----:B------:R-:W-:Y:S04]  /*14910*/  STL.64 [R1+0xe8], R10 ;  /* 0x0000e80a01007387 */ /* 0x000fe80000100a00 */
[----:B------:R-:W0:Y:S04]  /*14920*/  LDSM.16.M88.4 R8, [R3+UR5+0x6000] ;  /* 0x006000050308783b */ /* 0x000e280008000200 */
[----:B------:R-:W-:Y:S04]  /*14930*/  STL [R1+0xd78], R3 ;  /* 0x000d780301007387 */ /* 0x000fe80000100800 */
[----:B0-----:R-:W-:Y:S04]  /*14940*/  STL.64 [R1+0xf0], R8 ;  /* 0x0000f00801007387 */ /* 0x001fe80000100a00 */
[----:B------:R-:W-:Y:S04]  /*14950*/  STL.64 [R1+0xf8], R10 ;  /* 0x0000f80a01007387 */ /* 0x000fe80000100a00 */
[----:B---3--:R-:W0:Y:S04]  /*14960*/  LDSM.16.MT88.4 R8, [R22+UR5+0x8800] ;  /* 0x008800051608783b */ /* 0x008e280008004200 */
[----:B------:R-:W-:Y:S04]  /*14970*/  STL [R1+0xedc], R22 ;  /* 0x000edc1601007387 */ /* 0x000fe80000100800 */
[----:B0-----:R-:W-:Y:S04]  /*14980*/  STL.64 [R1+0xe80], R10 ;  /* 0x000e800a01007387 */ /* 0x001fe80000100a00 */
[----:B------:R0:W-:Y:S01]  /*14990*/  STL.64 [R1+0xe78], R8 ;  /* 0x000e780801007387 */ /* 0x0001e20000100a00 */
[----:B----4-:R-:W-:Y:S06]  /*149a0*/  HMMA.16816.F32 R24, R12, R6, R24 ;  /* 0x000000060c18723c */ /* 0x010fec0000001818 */
[----:B------:R-:W-:Y:S01]  /*149b0*/  MOV R17, R6 ;  /* 0x0000000600117202 */ /* 0x000fe20000000f00 */
[----:B0-----:R-:W-:-:S15]  /*149c0*/  IMAD.MOV.U32 R9, RZ, RZ, R7 ;  /* 0x000000ffff097224 */ /* 0x001fde00078e0007 */
[----:B------:R-:W-:-:S02]  /*149d0*/  NOP ;  /* 0x0000000000007918 */ /* 0x000fc40000000000 */
[----:B------:R-:W-:Y:S02]  /*149e0*/  IMAD.MOV.U32 R0, RZ, RZ, R26 ;  /* 0x000000ffff007224 */ /* 0x000fe400078e001a */
[----:B------:R-:W-:Y:S02]  /*149f0*/  IMAD.MOV.U32 R5, RZ, RZ, R27 ;  /* 0x000000ffff057224 */ /* 0x000fe400078e001b */
[----:B------:R-:W-:Y:S01]  /*14a00*/  IMAD.MOV.U32 R7, RZ, RZ, R24 ;  /* 0x000000ffff077224 */ /* 0x000fe200078e0018 */
[----:B------:R-:W2:Y:S01]  /*14a10*/  LDL.LU.64 R26, [R1+0xfa8] ;  /* 0x000fa800011a7983 */ /* 0x000ea20000300a00 */
[----:B------:R-:W-:-:S03]  /*14a20*/  IMAD.MOV.U32 R4, RZ, RZ, R25 ;  /* 0x000000ffff047224 */ /* 0x000fc600078e0019 */
[----:B------:R-:W2:Y:S04]  /*14a30*/  LDL.LU.64 R24, [R1+0xfa0] ;  /* 0x000fa00001187983 */ /* 0x000ea80000300a00 */
[----:B------:R0:W-:Y:S04]  /*14a40*/  STL.64 [R1+0xf98], R18 ;  /* 0x000f981201007387 */ /* 0x0001e80000100a00 */
[----:B------:R1:W-:Y:S04]  /*14a50*/  STL [R1+0xf90], R17 ;  /* 0x000f901101007387 */ /* 0x0003e80000100800 */
[----:B0-----:R-:W2:Y:S04]  /*14a60*/  LDL.LU.64 R18, [R1+0x18] ;  /* 0x0000180001127983 */ /* 0x001ea80000300a00 */
[----:B------:R-:W-:Y:S04]  /*14a70*/  STL [R1+0xee4], R4 ;  /* 0x000ee40401007387 */ /* 0x000fe80000100800 */
[----:B------:R-:W-:Y:S01]  /*14a80*/  STL [R1+0xee0], R7 ;  /* 0x000ee00701007387 */ /* 0x000fe20000100800 */
[----:B--2---:R-:W-:Y:S06]  /*14a90*/  HMMA.16816.F32 R24, R12, R18, R24 ;  /* 0x000000120c18723c */ /* 0x004fec0000001818 */
[----:B------:R-:W-:-:S02]  /*14aa0*/  IMAD.MOV.U32 R23, RZ, RZ, R18 ;  /* 0x000000ffff177224 */ /* 0x000fc400078e0012 */
[----:B------:R-:W-:Y:S02]  /*14ab0*/  IMAD.MOV.U32 R16, RZ, RZ, R19 ;  /* 0x000000ffff107224 */ /* 0x000fe400078e0013 */
[----:B------:R-:W2:Y:S04]  /*14ac0*/  LDL.LU.64 R18, [R1+0xf98] ;  /* 0x000f980001127983 */ /* 0x000ea80000300a00 */
[----:B-1----:R-:W3:Y:S09]  /*14ad0*/  LDL.LU R17, [R1+0xf90] ;  /* 0x000f900001117983 */ /* 0x002ef20000300800 */
[----:B------:R0:W-:Y:S01]  /*14ae0*/  STL.64 [R1+0x70], R24 ;  /* 0x0000701801007387 */ /* 0x0001e20000100a00 */
[----:B------:R-:W-:-:S02]  /*14af0*/  IMAD.MOV.U32 R22, RZ, RZ, R26 ;  /* 0x000000ffff167224 */ /* 0x000fc400078e001a */
[----:B------:R-:W-:Y:S02]  /*14b00*/  IMAD.MOV.U32 R6, RZ, RZ, R27 ;  /* 0x000000ffff067224 */ /* 0x000fe400078e001b */
[----:B------:R-:W4:Y:S04]  /*14b10*/  LDL.LU.64 R26, [R1+0xf88] ;  /* 0x000f8800011a7983 */ /* 0x000f280000300a00 */
[----:B0-----:R-:W4:Y:S04]  /*14b20*/  LDL.LU.64 R24, [R1+0xf80] ;  /* 0x000f800001187983 */ /* 0x001f280000300a00 */
[----:B--2---:R0:W-:Y:S04]  /*14b30*/  STL.64 [R1+0xf78], R18 ;  /* 0x000f781201007387 */ /* 0x0041e80000100a00 */
[----:B---3--:R1:W-:Y:S04]  /*14b40*/  STL.64 [R1+0xf70], R16 ;  /* 0x000f701001007387 */ /* 0x0083e80000100a00 */
[----:B0-----:R-:W4:Y:S02]  /*14b50*/  LDL.LU.64 R18, [R1+0x8] ;  /* 0x0000080001127983 */ /* 0x001f240000300a00 */
[----:B----4-:R-:W-:Y:S06]  /*14b60*/  HMMA.16816.F32 R24, R12, R18, R24 ;  /* 0x000000120c18723c */ /* 0x010fec0000001818 */
[----:B------:R-:W-:Y:S01]  /*14b70*/  MOV R8, R18 ;  /* 0x0000001200087202 */ /* 0x000fe20000000f00 */
[----:B------:R-:W-:-:S02]  /*14b80*/  IMAD.MOV.U32 R3, RZ, RZ, R19 ;  /* 0x000000ffff037224 */ /* 0x000fc400078e0013 */
[----:B------:R-:W2:Y:S04]  /*14b90*/  LDL.LU.64 R18, [R1+0xf78] ;  /* 0x000f780001127983 */ /* 0x000ea80000300a00 */
[----:B-1----:R-:W3:Y:S11]  /*14ba0*/  LDL.LU.64 R16, [R1+0xf70] ;  /* 0x000f700001107983 */ /* 0x002ef60000300a00 */
[----:B------:R-:W-:-:S02]  /*14bb0*/  IMAD.MOV.U32 R10, RZ, RZ, R26 ;  /* 0x000000ffff0a7224 */ /* 0x000fc400078e001a */
[----:B------:R-:W-:Y:S02]  /*14bc0*/  IMAD.MOV.U32 R11, RZ, RZ, R27 ;  /* 0x000000ffff0b7224 */ /* 0x000fe400078e001b */
[----:B------:R-:W-:Y:S01]  /*14bd0*/  IMAD.MOV.U32 R4, RZ, RZ, R24 ;  /* 0x000000ffff047224 */ /* 0x000fe200078e0018 */
[----:B------:R-:W4:Y:S01]  /*14be0*/  LDL.LU.64 R26, [R1+0xf68] ;  /* 0x000f6800011a7983 */ /* 0x000f220000300a00 */
[----:B------:R-:W-:-:S03]  /*14bf0*/  IMAD.MOV.U32 R7, RZ, RZ, R25 ;  /* 0x000000ffff077224 */ /* 0x000fc600078e0019 */
[----:B------:R-:W2:Y:S04]  /*14c00*/  LDL.LU.64 R24, [R1+0xf60] ;  /* 0x000f600001187983 */ /* 0x000ea80000300a00 */
[----:B------:R0:W-:Y:S02]  /*14c10*/  STL.64 [R1+0xf08], R10 ;  /* 0x000f080a01007387 */ /* 0x0001e40000100a00 */
[----:B0-----:R-:W-:Y:S02]  /*14c20*/  IMAD.MOV.U32 R10, RZ, RZ, R23 ;  /* 0x000000ffff0a7224 */ /* 0x001fe400078e0017 */
[----:B------:R-:W4:Y:S01]  /*14c30*/  LDL.LU R23, [R1+0xf58] ;  /* 0x000f580001177983 */ /* 0x000f220000300800 */
[----:B---3--:R-:W-:-:S03]  /*14c40*/  IMAD.MOV.U32 R11, RZ, RZ, R16 ;  /* 0x000000ffff0b7224 */ /* 0x008fc600078e0010 */
[----:B------:R-:W3:Y:S04]  /*14c50*/  LDL.LU R16, [R1+0xf54] ;  /* 0x000f540001107983 */ /* 0x000ee80000300800 */
[----:B------:R0:W-:Y:S02]  /*14c60*/  STL.64 [R1+0xf18], R10 ;  /* 0x000f180a01007387 */ /* 0x0001e40000100a00 */
[----:B0-----:R-:W-:Y:S02]  /*14c70*/  IMAD.MOV.U32 R10, RZ, RZ, R17 ;  /* 0x000000ffff0a7224 */ /* 0x001fe400078e0011 */
[----:B------:R-:W3:Y:S04]  /*14c80*/  LDL.LU R17, [R1+0xf50] ;  /* 0x000f500001117983 */ /* 0x000ee80000300800 */
[----:B------:R2:W-:Y:S04]  /*14c90*/  STL.64 [R1+0xef0], R6 ;  /* 0x000ef00601007387 */ /* 0x0005e80000100a00 */
[----:B------:R0:W-:Y:S01]  /*14ca0*/  STL.64 [R1+0xee8], R4 ;  /* 0x000ee80401007387 */ /* 0x0001e20000100a00 */
[----:B--2---:R-:W-:-:S02]  /*14cb0*/  IMAD.MOV.U32 R6, RZ, RZ, R25 ;  /* 0x000000ffff067224 */ /* 0x004fc400078e0019 */
[----:B------:R-:W-:Y:S01]  /*14cc0*/  IMAD.MOV.U32 R7, RZ, RZ, R24 ;  /* 0x000000ffff077224 */ /* 0x000fe200078e0018 */
[----:B0-----:R-:W-:Y:S01]  /*14cd0*/  MOV R4, R18 ;  /* 0x0000001200047202 */ /* 0x001fe20000000f00 */
[----:B------:R-:W-:Y:S01]  /*14ce0*/  IMAD.MOV.U32 R5, RZ, RZ, R28 ;  /* 0x000000ffff057224 */ /* 0x000fe200078e001c */
[----:B------:R-:W3:Y:S04]  /*14cf0*/  LDL.LU R18, [R1+0xf4c] ;  /* 0x000f4c0001127983 */ /* 0x000ee80000300800 */
[----:B------:R0:W-:Y:S04]  /*14d00*/  STL.64 [R1+0xf00], R6 ;  /* 0x000f000601007387 */ /* 0x0001e80000100a00 */
[----:B------:R1:W-:Y:S01]  /*14d10*/  STL.64 [R1+0xef8], R4 ;  /* 0x000ef80401007387 */ /* 0x0003e20000100a00 */
[----:B0-----:R-:W-:-:S02]  /*14d20*/  IMAD.MOV.U32 R6, RZ, RZ, R8 ;  /* 0x000000ffff067224 */ /* 0x001fc400078e0008 */
[----:B------:R-:W-:Y:S02]  /*14d30*/  IMAD.MOV.U32 R7, RZ, RZ, R3 ;  /* 0x000000ffff077224 */ /* 0x000fe400078e0003 */
[----:B-1----:R-:W-:Y:S02]  /*14d40*/  IMAD.MOV.U32 R4, RZ, RZ, R19 ;  /* 0x000000ffff047224 */ /* 0x002fe400078e0013 */
[----:B----4-:R-:W-:Y:S01]  /*14d50*/  IMAD.MOV.U32 R5, RZ, RZ, R26 ;  /* 0x000000ffff057224 */ /* 0x010fe200078e001a */
[----:B------:R0:W-:Y:S04]  /*14d60*/  STL.64 [R1+0xf10], R6 ;  /* 0x000f100601007387 */ /* 0x0001e80000100a00 */
[----:B------:R-:W3:Y:S04]  /*14d70*/  LDL.LU R19, [R1+0xf48] ;  /* 0x000f480001137983 */ /* 0x000ee80000300800 */
[----:B------:R-:W3:Y:S01]  /*14d80*/  LDL.LU R26, [R1+0xf44] ;  /* 0x000f4400011a7983 */ /* 0x000ee20000300800 */
[----:B0-----:R-:W-:-:S03]  /*14d90*/  IMAD.MOV.U32 R6, RZ, RZ, R27 ;  /* 0x000000ffff067224 */ /* 0x001fc600078e001b */
[----:B------:R-:W3:Y:S04]  /*14da0*/  LDL.LU R27, [R1+0xf40] ;  /* 0x000f4000011b7983 */ /* 0x000ee80000300800 */
[----:B------:R-:W2:Y:S01]  /*14db0*/  LDL.LU R7, [R1+0x3c] ;  /* 0x00003c0001077983 */ /* 0x000ea20000300800 */
[----:B------:R-:W-:Y:S01]  /*14dc0*/  IMAD.MOV.U32 R11, RZ, RZ, R9 ;  /* 0x000000ffff0b7224 */ /* 0x000fe200078e0009 */
[----:B---3--:R-:W-:Y:S02]  /*14dd0*/  HMMA.16816.F32 R12, R12, R26, R16 ;  /* 0x0000001a0c0c723c */ /* 0x008fe40000001810 */
[----:B--2---:R-:W-:Y:S04]  /*14de0*/  STL.64 [R1+0xf28], R6 ;  /* 0x000f280601007387 */ /* 0x004fe80000100a00 */
[----:B------:R0:W-:Y:S04]  /*14df0*/  STL.64 [R1+0xf20], R4 ;  /* 0x000f200401007387 */ /* 0x0001e80000100a00 */
[----:B0-----:R-:W2:Y:S04]  /*14e00*/  LDL.LU R4, [R1+0x40] ;  /* 0x0000400001047983 */ /* 0x001ea80000300800 */
[----:B------:R-:W2:Y:S04]  /*14e10*/  LDL.LU R5, [R1+0x44] ;  /* 0x0000440001057983 */ /* 0x000ea80000300800 */
[----:B------:R-:W2:Y:S04]  /*14e20*/  LDL.LU.64 R18, [R1+0xf38] ;  /* 0x000f380001127983 */ /* 0x000ea80000300a00 */
[----:B------:R-:W2:Y:S01]  /*14e30*/  LDL.LU.64 R16, [R1+0xf30] ;  /* 0x000f300001107983 */ /* 0x000ea20000300a00 */
[----:B------:R-:W-:Y:S01]  /*14e40*/  IMAD.MOV.U32 R6, RZ, RZ, R23 ;  /* 0x000000ffff067224 */ /* 0x000fe200078e0017 */
[----:B------:R-:W-:-:S02]  /*14e50*/  MOV R7, R2 ;  /* 0x0000000200077202 */ /* 0x000fc40000000f00 */
[----:B------:R0:W-:Y:S04]  /*14e60*/  STL [R1+0x50], R12 ;  /* 0x0000500c01007387 */ /* 0x0001e80000100800 */
[----:B0-----:R-:W3:Y:S01]  /*14e70*/  LDL.LU R12, [R1+0xa0] ;  /* 0x0000a000010c7983 */ /* 0x001ee20000300800 */
[----:B--2---:R-:W-:Y:S03]  /*14e80*/  HMMA.16816.F32 R8, R16, R10, R4 ;  /* 0x0000000a1008723c */ /* 0x004fe60000001804 */
[----:B------:R-:W2:Y:S04]  /*14e90*/  LDL.LU.64 R6, [R1+0xf28] ;  /* 0x000f280001067983 */ /* 0x000ea80000300a00 */
[----:B------:R-:W2:-:S15]  /*14ea0*/  LDL.LU.64 R4, [R1+0xf20] ;  /* 0x000f200001047983 */ /* 0x000e9e0000300a00 */
[----:B------:R-:W-:-:S01]  /*14eb0*/  NOP ;  /* 0x0000000000007918 */ /* 0x000fc20000000000 */
[----:B------:R0:W-:Y:S01]  /*14ec0*/  STL [R1+0x48], R10 ;  /* 0x0000480a01007387 */ /* 0x0001e20000100800 */
[----:B------:R-:W-:-:S03]  /*14ed0*/  IMAD.MOV.U32 R3, RZ, RZ, R11 ;  /* 0x000000ffff037224 */ /* 0x000fc600078e000b */
[----:B0-----:R-:W2:Y:S01]  /*14ee0*/  LDL.LU.64 R10, [R1+0xf18] ;  /* 0x000f1800010a7983 */ /* 0x001ea20000300a00 */
[----:B------:R-:W-:Y:S02]  /*14ef0*/  IMAD.MOV.U32 R23, RZ, RZ, R14 ;  /* 0x000000ffff177224 */ /* 0x000fe400078e000e */
[----:B------:R-:W-:Y:S02]  /*14f00*/  IMAD.MOV.U32 R2, RZ, RZ, R15 ;  /* 0x000000ffff027224 */ /* 0x000fe400078e000f */
[----:B------:R-:W-:Y:S02]  /*14f10*/  IMAD.MOV.U32 R14, RZ, RZ, R21 ;  /* 0x000000ffff0e7224 */ /* 0x000fe400078e0015 */
[----:B------:R-:W-:Y:S02]  /*14f20*/  IMAD.MOV.U32 R15, RZ, RZ, R20 ;  /* 0x000000ffff0f7224 */ /* 0x000fe400078e0014 */
[----:B------:R-:W-:Y:S02]  /*14f30*/  IMAD.MOV.U32 R20, RZ, RZ, R8 ;  /* 0x000000ffff147224 */ /* 0x000fe400078e0008 */
[----:B------:R-:W-:-:S02]  /*14f40*/  IMAD.MOV.U32 R21, RZ, RZ, R9 ;  /* 0x000000ffff157224 */ /* 0x000fc400078e0009 */
[----:B--2---:R-:W-:Y:S01]  /*14f50*/  HMMA.16816.F32 R8, R16, R10, R4 ;  /* 0x0000000a1008723c */ /* 0x004fe20000001804 */
[----:B------:R-:W3:Y:S01]  /*14f60*/  LDL.LU.64 R6, [R1+0xf10] ;  /* 0x000f100001067983 */ /* 0x000ee20000300a00 */
[----:B------:R-:W-:Y:S02]  /*14f70*/  IMAD.MOV.U32 R28, RZ, RZ, R13 ;  /* 0x000000ffff1c7224 */ /* 0x000fe400078e000d */
[----:B------:R-:W-:-:S15]  /*14f80*/  IMAD.MOV.U32 R13, RZ, RZ, R29 ;  /* 0x000000ffff0d7224 */ /* 0x000fde00078e001d */
[----:B------:R-:W-:-:S04]  /*14f90*/  NOP ;  /* 0x0000000000007918 */ /* 0x000fc80000000000 */
[----:B------:R-:W-:Y:S01]  /*14fa0*/  STL.64 [R1+0x30], R8 ;  /* 0x0000300801007387 */ /* 0x000fe20000100a00 */
[----:B------:R-:W-:-:S03]  /*14fb0*/  MOV R29, R11 ;  /* 0x0000000b001d7202 */ /* 0x000fc60000000f00 */
[----:B------:R0:W-:Y:S04]  /*14fc0*/  STL [R1+0x38], R10 ;  /* 0x0000380a01007387 */ /* 0x0001e80000100800 */
[----:B0-----:R-:W2:Y:S01]  /*14fd0*/  LDL.LU.64 R10, [R1+0xf08] ;  /* 0x000f0800010a7983 */ /* 0x001ea20000300a00 */
[----:B---3--:R-:W-:-:S15]  /*14fe0*/  HMMA.16816.F32 R4, R16, R6, R12 ;  /* 0x000000061004723c */ /* 0x008fde000000180c */
[----:B------:R-:W-:-:S09]  /*14ff0*/  NOP ;  /* 0x0000000000007918 */ /* 0x000fd20000000000 */
[----:B------:R-:W-:Y:S02]  /*15000*/  IMAD.MOV.U32 R9, RZ, RZ, R6 ;  /* 0x000000ffff097224 */ /* 0x000fe400078e0006 */
[----:B------:R-:W-:Y:S02]  /*15010*/  IMAD.MOV.U32 R8, RZ, RZ, R7 ;  /* 0x000000ffff087224 */ /* 0x000fe400078e0007 */
[----:B------:R-:W-:Y:S01]  /*15020*/  IMAD.MOV.U32 R13, RZ, RZ, R4 ;  /* 0x000000ffff0d7224 */ /* 0x000fe200078e0004 */
[----:B------:R-:W3:Y:S01]  /*15030*/  LDL.LU.64 R6, [R1+0xf00] ;  /* 0x000f000001067983 */ /* 0x000ee20000300a00 */
[----:B------:R-:W-:-:S03]  /*15040*/  IMAD.MOV.U32 R12, RZ, RZ, R5 ;  /* 0x000000ffff0c7224 */ /* 0x000fc600078e0005 */
[----:B------:R-:W3:Y:S02]  /*15050*/  LDL.LU.64 R4, [R1+0xef8] ;  /* 0x000ef80001047983 */ /* 0x000ee40000300a00 */
[----:B---3--:R-:W-:Y:S02]  /*15060*/  HMMA.16816.F32 R24, R16, R26, R4 ;  /* 0x0000001a1018723c */ /* 0x008fe40000001804 */
[----:B------:R-:W3:Y:S04]  /*15070*/  LDL.LU.64 R6, [R1+0xef0] ;  /* 0x000ef00001067983 */ /* 0x000ee80000300a00 */
[----:B------:R-:W4:-:S15]  /*15080*/  LDL.LU.64 R4, [R1+0xee8] ;  /* 0x000ee80001047983 */ /* 0x000f1e0000300a00 */
[----:B------:R-:W-:-:S02]  /*15090*/  NOP ;  /* 0x0000000000007918 */ /* 0x000fc40000000000 */
[----:B------:R0:W-:Y:S04]  /*150a0*/  STL.64 [R1+0xe50], R26 ;  /* 0x000e501a01007387 */ /* 0x0001e80000100a00 */
[----:B------:R-:W-:Y:S01]  /*150b0*/  STL.64 [R1+0xe48], R24 ;  /* 0x000e481801007387 */ /* 0x000fe20000100a00 */
[----:B0-----:R-:W-:Y:S02]  /*150c0*/  IMAD.MOV.U32 R26, RZ, RZ, R9 ;  /* 0x000000ffff1a7224 */ /* 0x001fe400078e0009 */
[----:B------:R-:W-:Y:S02]  /*150d0*/  IMAD.MOV.U32 R27, RZ, RZ, R8 ;  /* 0x000000ffff1b7224 */ /* 0x000fe400078e0008 */
[----:B------:R-:W2:Y:S04]  /*150e0*/  LDL.LU.64 R8, [R1+0xf0] ;  /* 0x0000f00001087983 */ /* 0x000ea80000300a00 */
[----:B--2---:R4:W-:Y:S02]  /*150f0*/  STL.64 [R1+0xe88], R8 ;  /* 0x000e880801007387 */ /* 0x0049e40000100a00 */
[----:B----4-:R-:W-:Y:S01]  /*15100*/  IMAD.MOV.U32 R8, RZ, RZ, R4 ;  /* 0x000000ffff087224 */ /* 0x010fe200078e0004 */
[----:B---3--:R-:W-:Y:S01]  /*15110*/  MOV R9, R7 ;  /* 0x0000000700097202 */ /* 0x008fe20000000f00 */
[----:B------:R-:W2:Y:S04]  /*15120*/  LDL.LU R4, [R1+0xee4] ;  /* 0x000ee40001047983 */ /* 0x000ea80000300800 */
[----:B------:R-:W3:Y:S04]  /*15130*/  LDL.LU R7, [R1+0xee0] ;  /* 0x000ee00001077983 */ /* 0x000ee80000300800 */
[----:B------:R-:W-:Y:S04]  /*15140*/  STL.64 [R1+0xea0], R10 ;  /* 0x000ea00a01007387 */ /* 0x000fe80000100a00 */
[----:B------:R0:W-:Y:S04]  /*15150*/  STL.64 [R1+0xe98], R8 ;  /* 0x000e980801007387 */ /* 0x0001e80000100a00 */
[----:B0-----:R-:W4:Y:S04]  /*15160*/  LDL.LU R8, [R1+0x70] ;  /* 0x0000700001087983 */ /* 0x001f280000300800 */
[----:B------:R-:W4:Y:S01]  /*15170*/  LDL.LU R9, [R1+0x74] ;  /* 0x0000740001097983 */ /* 0x000f220000300800 */
[----:B------:R-:W-:-:S02]  /*15180*/  IMAD.MOV.U32 R10, RZ, RZ, R22 ;  /* 0x000000ffff0a7224 */ /* 0x000fc400078e0016 */
[----:B------:R-:W-:Y:S01]  /*15190*/  IMAD.MOV.U32 R11, RZ, RZ, R6 ;  /* 0x000000ffff0b7224 */ /* 0x000fe200078e0006 */
[----:B------:R-:W2:Y:S04]  /*151a0*/  LDL.LU R22, [R1+0xedc] ;  /* 0x000edc0001167983 */ /* 0x000ea80000300800 */
[----:B------:R-:W2:Y:S04]  /*151b0*/  LDL.LU R6, [R1+0xed8] ;  /* 0x000ed80001067983 */ /* 0x000ea80000300800 */
[----:B------:R-:W-:Y:S04]  /*151c0*/  STL.64 [R1+0xeb0], R10 ;  /* 0x000eb00a01007387 */ /* 0x000fe80000100a00 */
[----:B----4-:R3:W-:Y:S02]  /*151d0*/  STL.64 [R1+0xea8], R8 ;  /* 0x000ea80801007387 */ /* 0x0107e40000100a00 */
[----:B---3--:R-:W-:-:S02]  /*151e0*/  IMAD.MOV.U32 R8, RZ, RZ, R7 ;  /* 0x000000ffff087224 */ /* 0x008fc400078e0007 */
[----:B------:R-:W3:Y:S01]  /*151f0*/  LDL.LU R7, [R1+0xed4] ;  /* 0x000ed40001077983 */ /* 0x000ee20000300800 */
[----:B--2---:R-:W-:Y:S02]  /*15200*/  IMAD.MOV.U32 R9, RZ, RZ, R4 ;  /* 0x000000ffff097224 */ /* 0x004fe400078e0004 */
[----:B------:R-:W-:Y:S01]  /*15210*/  IMAD.MOV.U32 R10, RZ, RZ, R0 ;  /* 0x000000ffff0a7224 */ /* 0x000fe200078e0000 */
[----:B------:R-:W2:Y:S04]  /*15220*/  LDL.LU R4, [R1+0xed0] ;  /* 0x000ed00001047983 */ /* 0x000ea80000300800 */
[----:B------:R-:W4:Y:S01]  /*15230*/  LDL.LU R0, [R1+0xecc] ;  /* 0x000ecc0001007983 */ /* 0x000f220000300800 */
[----:B------:R-:W-:Y:S02]  /*15240*/  IMAD.MOV.U32 R24, RZ, RZ, R13 ;  /* 0x000000ffff187224 */ /* 0x000fe400078e000d */
[----:B------:R-:W-:-:S02]  /*15250*/  IMAD.MOV.U32 R25, RZ, RZ, R12 ;  /* 0x000000ffff197224 */ /* 0x000fc400078e000c */
[----:B------:R-:W-:Y:S01]  /*15260*/  IMAD.MOV.U32 R11, RZ, RZ, R5 ;  /* 0x000000ffff0b7224 */ /* 0x000fe200078e0005 */
[----:B------:R-:W-:Y:S04]  /*15270*/  LDSM.16.MT88.4 R12, [R22+UR5+0x8c00] ;  /* 0x008c0005160c783b */ /* 0x000fe80008004200 */
[----:B------:R-:W2:Y:S04]  /*15280*/  LDL.LU R5, [R1+0xec8] ;  /* 0x000ec80001057983 */ /* 0x000ea80000300800 */
[----:B------:R-:W-:Y:S04]  /*15290*/  STL.64 [R1+0xe60], R26 ;  /* 0x000e601a01007387 */ /* 0x000fe80000100a00 */
[----:B------:R0:W-:Y:S02]  /*152a0*/  STL.64 [R1+0xe58], R24 ;  /* 0x000e581801007387 */ /* 0x0001e40000100a00 */
[----:B0-----:R-:W-:-:S02]  /*152b0*/  IMAD.MOV.U32 R24, RZ, RZ, R6 ;  /* 0x000000ffff187224 */ /* 0x001fc400078e0006 */
[----:B------:R-:W2:Y:S01]  /*152c0*/  LDL.LU R6, [R1+0xec4] ;  /* 0x000ec40001067983 */ /* 0x000ea20000300800 */
[----:B---3--:R-:W-:-:S03]  /*152d0*/  IMAD.MOV.U32 R25, RZ, RZ, R7 ;  /* 0x000000ffff197224 */ /* 0x008fc600078e0007 */
[----:B------:R-:W2:Y:S04]  /*152e0*/  LDL.LU R7, [R1+0xec0] ;  /* 0x000ec00001077983 */ /* 0x000ea80000300800 */
[----:B------:R0:W-:Y:S04]  /*152f0*/  STL.64 [R1+0xeb8], R24 ;  /* 0x000eb81801007387 */ /* 0x0001e80000100a00 */
[----:B----4-:R-:W1:Y:S04]  /*15300*/  LDSM.16.MT88.4 R16, [R0+UR5+0x8c00] ;  /* 0x008c00050010783b */ /* 0x010e680008004200 */
[----:B0-----:R-:W2:Y:S04]  /*15310*/  LDL.LU.64 R24, [R1+0xb0] ;  /* 0x0000b00001187983 */ /* 0x001ea80000300a00 */
[----:B-1----:R-:W-:Y:S04]  /*15320*/  STL [R1+0xe40], R17 ;  /* 0x000e401101007387 */ /* 0x002fe80000100800 */
[----:B------:R-:W-:Y:S04]  /*15330*/  STL [R1+0xe3c], R18 ;  /* 0x000e3c1201007387 */ /* 0x000fe80000100800 */
[----:B------:R-:W-:Y:S04]  /*15340*/  STL [R1+0xe38], R19 ;  /* 0x000e381301007387 */ /* 0x000fe80000100800 */
[----:B------:R0:W-:Y:S04]  /*15350*/  STL [R1+0xe90], R16 ;  /* 0x000e901001007387 */ /* 0x0001e80000100800 */
[----:B0-----:R-:W3:Y:S04]  /*15360*/  LDL.LU.64 R16, [R1+0xe0] ;  /* 0x0000e00001107983 */ /* 0x001ee80000300a00 */
[----:B------:R-:W-:Y:S04]  /*15370*/  STL [R1+0xe34], R0 ;  /* 0x000e340001007387 */ /* 0x000fe80000100800 */
[----:B------:R0:W-:Y:S04]  /*15380*/  STL.64 [R1+0xdf0], R14 ;  /* 0x000df00e01007387 */ /* 0x0001e80000100a00 */
[----:B------:R1:W-:Y:S01]  /*15390*/  STL.64 [R1+0xde8], R12 ;  /* 0x000de80c01007387 */ /* 0x0003e20000100a00 */
[----:B0-----:R-:W-:-:S03]  /*153a0*/  IMAD.MOV.U32 R15, RZ, RZ, R2 ;  /* 0x000000ffff0f7224 */ /* 0x001fc600078e0002 */
[----:B-1----:R-:W4:Y:S01]  /*153b0*/  LDL.LU R12, [R1+0x50] ;  /* 0x00005000010c7983 */ /* 0x002f220000300800 */
[----:B------:R-:W-:Y:S01]  /*153c0*/  IMAD.MOV.U32 R13, RZ, RZ, R28 ;  /* 0x000000ffff0d7224 */ /* 0x000fe200078e001c */
[----:B--2---:R-:W-:Y:S06]  /*153d0*/  HMMA.16816.F32 R8, R4, R24, R8 ;  /* 0x000000180408723c */ /* 0x004fec0000001808 */
[----:B------:R-:W-:Y:S02]  /*153e0*/  IMAD.MOV.U32 R2, RZ, RZ, R24 ;  /* 0x000000ffff027224 */ /* 0x000fe400078e0018 */
[----:B------:R-:W-:-:S02]  /*153f0*/  IMAD.MOV.U32 R0, RZ, RZ, R25 ;  /* 0x000000ffff007224 */ /* 0x000fc400078e0019 */
[----:B------:R-:W2:-:S13]  /*15400*/  LDL.LU.64 R24, [R1+0xeb8] ;  /* 0x000eb80001187983 */ /* 0x000e9a0000300a00 */
[----:B------:R-:W-:Y:S01]  /*15410*/  STL.64 [R1+0x20], R8 ;  /* 0x0000200801007387 */ /* 0x000fe20000100a00 */
[----:B------:R-:W-:-:S03]  /*15420*/  IMAD.MOV.U32 R28, RZ, RZ, R11 ;  /* 0x000000ffff1c7224 */ /* 0x000fc600078e000b */
[----:B------:R0:W-:Y:S04]  /*15430*/  STL [R1+0x28], R10 ;  /* 0x0000280a01007387 */ /* 0x0001e80000100800 */
[----:B0-----:R-:W2:Y:S04]  /*15440*/  LDL.LU.64 R10, [R1+0xeb0] ;  /* 0x000eb000010a7983 */ /* 0x001ea80000300a00 */
[----:B------:R-:W2:Y:S01]  /*15450*/  LDL.LU.64 R8, [R1+0xea8] ;  /* 0x000ea80001087983 */ /* 0x000ea20000300a00 */
[----:B------:R-:W-:Y:S01]  /*15460*/  MOV R14, R23 ;  /* 0x00000017000e7202 */ /* 0x000fe20000000f00 */
[----:B--2---:R-:W-:-:S15]  /*15470*/  HMMA.16816.F32 R8, R4, R24, R8 ;  /* 0x000000180408723c */ /* 0x004fde0000001808 */
[----:B------:R-:W-:-:S08]  /*15480*/  NOP ;  /* 0x0000000000007918 */ /* 0x000fd00000000000 */
[----:B------:R-:W-:Y:S01]  /*15490*/  STL.64 [R1+0x10], R8 ;  /* 0x0000100801007387 */ /* 0x000fe20000100a00 */
[----:B------:R-:W-:-:S03]  /*154a0*/  IMAD.MOV.U32 R23, RZ, RZ, R11 ;  /* 0x000000ffff177224 */ /* 0x000fc600078e000b */
[----:B------:R0:W-:Y:S04]  /*154b0*/  STL [R1+0x18], R10 ;  /* 0x0000180a01007387 */ /* 0x0001e80000100800 */
[----:B0-----:R-:W2:Y:S04]  /*154c0*/  LDL.LU.64 R10, [R1+0xea0] ;  /* 0x000ea000010a7983 */ /* 0x001ea80000300a00 */
[----:B------:R-:W2:Y:S04]  /*154d0*/  LDL.LU.64 R8, [R1+0xe98] ;  /* 0x000e980001087983 */ /* 0x000ea80000300a00 */
[----:B------:R0:W-:Y:S04]  /*154e0*/  STL.64 [R1+0xe70], R22 ;  /* 0x000e701601007387 */ /* 0x0001e80000100a00 */
[----:B0-----:R-:W4:Y:S01]  /*154f0*/  LDL.LU R22, [R1+0x48] ;  /* 0x0000480001167983 */ /* 0x001f220000300800 */
[----:B------:R-:W-:-:S03]  /*15500*/  IMAD.MOV.U32 R23, RZ, RZ, R3 ;  /* 0x000000ffff177224 */ /* 0x000fc600078e0003 */
[----:B------:R0:W-:Y:S01]  /*15510*/  STL.64 [R1+0xe68], R24 ;  /* 0x000e681801007387 */ /* 0x0001e20000100a00 */
[----:B---3--:R-:W-:Y:S02]  /*15520*/  IMAD.MOV.U32 R3, RZ, RZ, R16 ;  /* 0x000000ffff037224 */ /* 0x008fe400078e0010 */
[----:B0-----:R-:W-:Y:S01]  /*15530*/  IMAD.MOV.U32 R24, RZ, RZ, R2 ;  /* 0x000000ffff187224 */ /* 0x001fe200078e0002 */
[----:B------:R-:W-:Y:S01]  /*15540*/  MOV R2, R17 ;  /* 0x0000001100027202 */ /* 0x000fe20000000f00 */
[----:B--2---:R-:W-:Y:S01]  /*15550*/  HMMA.16816.F32 R8, R4, R16, R8 ;  /* 0x000000100408723c */ /* 0x004fe20000001808 */
[----:B------:R-:W2:-:S15]  /*15560*/  LDL.LU R16, [R1+0xe90] ;  /* 0x000e900001107983 */ /* 0x000e9e0000300800 */
[----:B------:R-:W-:-:S08]  /*15570*/  NOP ;  /* 0x0000000000007918 */ /* 0x000fd00000000000 */
[----:B------:R-:W-:Y:S02]  /*15580*/  IMAD.MOV.U32 R17, RZ, RZ, R8 ;  /* 0x000000ffff117224 */ /* 0x000fe400078e0008 */
[----:B------:R-:W-:Y:S02]  /*15590*/  IMAD.MOV.U32 R18, RZ, RZ, R9 ;  /* 0x000000ffff127224 */ /* 0x000fe400078e0009 */
[----:B------:R-:W4:Y:S01]  /*155a0*/  LDL.LU.64 R8, [R1+0xe88] ;  /* 0x000e880001087983 */ /* 0x000f220000300a00 */
[----:B------:R-:W-:Y:S02]  /*155b0*/  IMAD.MOV.U32 R25, RZ, RZ, R0 ;  /* 0x000000ffff197224 */ /* 0x000fe400078e0000 */
[----:B------:R-:W-:Y:S02]  /*155c0*/  IMAD.MOV.U32 R19, RZ, RZ, R10 ;  /* 0x000000ffff137224 */ /* 0x000fe400078e000a */
[----:B------:R-:W-:Y:S02]  /*155d0*/  IMAD.MOV.U32 R0, RZ, RZ, R11 ;  /* 0x000000ffff007224 */ /* 0x000fe400078e000b */
[----:B------:R-:W3:Y:S01]  /*155e0*/  LDL.LU.64 R10, [R1+0xe80] ;  /* 0x000e8000010a7983 */ /* 0x000ee20000300a00 */
[----:B----4-:R-:W-:Y:S06]  /*155f0*/  HMMA.16816.F32 R12, R4, R8, R12 ;  /* 0x00000008040c723c */ /* 0x010fec000000180c */
[----:B------:R-:W-:-:S02]  /*15600*/  IMAD.MOV.U32 R27, RZ, RZ, R8 ;  /* 0x000000ffff1b7224 */ /* 0x000fc400078e0008 */
[----:B------:R-:W-:Y:S02]  /*15610*/  IMAD.MOV.U32 R26, RZ, RZ, R9 ;  /* 0x000000ffff1a7224 */ /* 0x000fe400078e0009 */
[----:B------:R-:W3:Y:S01]  /*15620*/  LDL.LU.64 R8, [R1+0xe78] ;  /* 0x000e780001087983 */ /* 0x000ee20000300a00 */
[----:B------:R-:W-:Y:S02]  /*15630*/  IMAD.MOV.U32 R4, RZ, RZ, R27 ;  /* 0x000000ffff047224 */ /* 0x000fe400078e001b */
[----:B------:R-:W-:-:S10]  /*15640*/  IMAD.MOV.U32 R5, RZ, RZ, R26 ;  /* 0x000000ffff057224 */ /* 0x000fd400078e001a */
[----:B------:R0:W-:Y:S04]  /*15650*/  STL [R1+0xe04], R12 ;  /* 0x000e040c01007387 */ /* 0x0001e80000100800 */
[----:B------:R1:W-:Y:S04]  /*15660*/  STL [R1+0xe00], R13 ;  /* 0x000e000d01007387 */ /* 0x0003e80000100800 */
[----:B------:R4:W-:Y:S04]  /*15670*/  STL [R1+0xdfc], R14 ;  /* 0x000dfc0e01007387 */ /* 0x0009e80000100800 */
[----:B------:R-:W-:Y:S04]  /*15680*/  STL [R1+0xdf8], R15 ;  /* 0x000df80f01007387 */ /* 0x000fe80000100800 */
[----:B0-----:R-:W2:Y:S04]  /*15690*/  LDL.LU R12, [R1+0x30] ;  /* 0x00003000010c7983 */ /* 0x001ea80000300800 */
[----:B-1----:R-:W2:Y:S04]  /*156a0*/  LDL.LU R13, [R1+0x34] ;  /* 0x00003400010d7983 */ /* 0x002ea80000300800 */
[----:B----4-:R-:W2:Y:S01]  /*156b0*/  LDL.LU R14, [R1+0x38] ;  /* 0x00003800010e7983 */ /* 0x010ea20000300800 */
[----:B---3--:R-:W-:Y:S03]  /*156c0*/  HMMA.16816.F32 R24, R8, R24, R20 ;  /* 0x000000180818723c */ /* 0x008fe60000001814 */
[----:B------:R-:W3:-:S15]  /*156d0*/  LDL.LU.64 R22, [R1+0xe70] ;  /* 0x000e700001167983 */ /* 0x000ede0000300a00 */
[----:B------:R-:W-:-:S05]  /*156e0*/  NOP ;  /* 0x0000000000007918 */ /* 0x000fca0000000000 */
[----:B------:R0:W-:Y:S04]  /*156f0*/  STL.64 [R1+0x70], R24 ;  /* 0x0000701801007387 */ /* 0x0001e80000100a00 */
[----:B------:R2:W-:Y:S04]  /*15700*/  STL [R1+0x78], R26 ;  /* 0x0000781a01007387 */ /* 0x0005e80000100800 */
[----:B0-----:R-:W2:Y:S01]  /*15710*/  LDL.LU.64 R24, [R1+0xe68] ;  /* 0x000e680001187983 */ /* 0x001ea20000300a00 */
[----:B------:R-:W-:Y:S01]  /*15720*/  IMAD.MOV.U32 R15, RZ, RZ, R29 ;  /* 0x000000ffff0f7224 */ /* 0x000fe200078e001d */
[----:B------:R-:W-:-:S06]  /*15730*/  MOV R29, R27 ;  /* 0x0000001b001d7202 */ /* 0x000fcc0000000f00 */
[----:B--2---:R-:W-:-:S15]  /*15740*/  HMMA.16816.F32 R24, R8, R24, R12 ;  /* 0x000000180818723c */ /* 0x004fde000000180c */
[----:B------:R-:W-:-:S09]  /*15750*/  NOP ;  /* 0x0000000000007918 */ /* 0x000fd20000000000 */
[----:B------:R-:W-:Y:S02]  /*15760*/  IMAD.MOV.U32 R14, RZ, RZ, R26 ;  /* 0x000000ffff0e7224 */ /* 0x000fe400078e001a */
[----:B------:R-:W-:Y:S02]  /*15770*/  IMAD.MOV.U32 R15, RZ, RZ, R27 ;  /* 0x000000ffff0f7224 */ /* 0x000fe400078e001b */
[----:B------:R-:W-:Y:S01]  /*15780*/  IMAD.MOV.U32 R12, RZ, RZ, R24 ;  /* 0x000000ffff0c7224 */ /* 0x000fe200078e0018 */
[----:B------:R-:W2:Y:S01]  /*15790*/  LDL.LU.64 R26, [R1+0xe60] ;  /* 0x000e6000011a7983 */ /* 0x000ea20000300a00 */
[----:B------:R-:W-:-:S03]  /*157a0*/  IMAD.MOV.U32 R13, RZ, RZ, R25 ;  /* 0x000000ffff0d7224 */ /* 0x000fc600078e0019 */
[----:B------:R-:W2:Y:S04]  /*157b0*/  LDL.LU.64 R24, [R1+0xe58] ;  /* 0x000e580001187983 */ /* 0x000ea80000300a00 */
[----:B------:R-:W-:Y:S04]  /*157c0*/  STL.64 [R1+0xe10], R14 ;  /* 0x000e100e01007387 */ /* 0x000fe80000100a00 */
[----:B------:R0:W-:Y:S02]  /*157d0*/  STL.64 [R1+0xe08], R12 ;  /* 0x000e080c01007387 */ /* 0x0001e40000100a00 */
[----:B0-----:R-:W-:-:S02]  /*157e0*/  IMAD.MOV.U32 R12, RZ, RZ, R3 ;  /* 0x000000ffff0c7224 */ /* 0x001fc400078e0003 */
[----:B------:R-:W-:-:S07]  /*157f0*/  IMAD.MOV.U32 R13, RZ, RZ, R2 ;  /* 0x000000ffff0d7224 */ /* 0x000fce00078e0002 */
[----:B--2---:R-:W-:Y:S01]  /*15800*/  HMMA.16816.F32 R12, R8, R12, R24 ;  /* 0x0000000c080c723c */ /* 0x004fe20000001818 */
[----:B------:R-:W2:Y:S04]  /*15810*/  LDL.LU.64 R26, [R1+0xe50] ;  /* 0x000e5000011a7983 */ /* 0x000ea80000300a00 */
[----:B------:R-:W2:-:S15]  /*15820*/  LDL.LU.64 R24, [R1+0xe48] ;  /* 0x000e480001187983 */ /* 0x000e9e0000300a00 */
[----:B------:R-:W-:-:S04]  /*15830*/  NOP ;  /* 0x0000000000007918 */ /* 0x000fc80000000000 */
[----:B------:R-:W-:Y:S01]  /*15840*/  IMAD.MOV.U32 R21, RZ, RZ, R12 ;  /* 0x000000ffff157224 */ /* 0x000fe200078e000c */
[----:B------:R-:W-:Y:S01]  /*15850*/  MOV R2, R15 ;  /* 0x0000000f00027202 */ /* 0x000fe20000000f00 */
[----:B------:R-:W-:Y:S02]  /*15860*/  IMAD.MOV.U32 R3, RZ, RZ, R14 ;  /* 0x000000ffff037224 */ /* 0x000fe400078e000e */
[----:B------:R-:W-:Y:S02]  /*15870*/  IMAD.MOV.U32 R20, RZ, RZ, R13 ;  /* 0x000000ffff147224 */ /* 0x000fe400078e000d */
[----:B------:R-:W-:Y:S02]  /*15880*/  IMAD.MOV.U32 R12, RZ, RZ, R17 ;  /* 0x000000ffff0c7224 */ /* 0x000fe400078e0011 */
[----:B------:R-:W-:Y:S01]  /*15890*/  IMAD.MOV.U32 R14, RZ, RZ, R19 ;  /* 0x000000ffff0e7224 */ /* 0x000fe200078e0013 */
[----:B------:R-:W4:Y:S01]  /*158a0*/  LDL.LU R17, [R1+0xe40] ;  /* 0x000e400001117983 */ /* 0x000f220000300800 */
[----:B------:R-:W-:-:S02]  /*158b0*/  IMAD.MOV.U32 R15, RZ, RZ, R0 ;  /* 0x000000ffff0f7224 */ /* 0x000fc400078e0000 */
[----:B------:R-:W-:Y:S02]  /*158c0*/  IMAD.MOV.U32 R13, RZ, RZ, R18 ;  /* 0x000000ffff0d7224 */ /* 0x000fe400078e0012 */
[----:B------:R-:W4:Y:S04]  /*158d0*/  LDL.LU R18, [R1+0xe3c] ;  /* 0x000e3c0001127983 */ /* 0x000f280000300800 */
[----:B------:R-:W4:Y:S04]  /*158e0*/  LDL.LU R19, [R1+0xe38] ;  /* 0x000e380001137983 */ /* 0x000f280000300800 */
[----:B------:R-:W3:Y:S04]  /*158f0*/  LDL.LU R0, [R1+0xe34] ;  /* 0x000e340001007983 */ /* 0x000ee80000300800 */
[----:B------:R0:W-:Y:S04]  /*15900*/  STL.64 [R1+0xe20], R14 ;  /* 0x000e200e01007387 */ /* 0x0001e80000100a00 */
[----:B------:R1:W-:Y:S04]  /*15910*/  STL.64 [R1+0xe18], R12 ;  /* 0x000e180c01007387 */ /* 0x0003e80000100a00 */
[----:B0-----:R-:W2:Y:S04]  /*15920*/  LDL.LU.64 R14, [R1+0xd8] ;  /* 0x0000d800010e7983 */ /* 0x001ea80000300a00 */
[----:B--2---:R0:W-:Y:S04]  /*15930*/  STL.64 [R1+0xe28], R14 ;  /* 0x000e280e01007387 */ /* 0x0041e80000100a00 */
[----:B-1----:R-:W4:Y:S04]  /*15940*/  LDL.LU R12, [R1+0x20] ;  /* 0x00002000010c7983 */ /* 0x002f280000300800 */
[----:B------:R-:W4:Y:S04]  /*15950*/  LDL.LU R13, [R1+0x24] ;  /* 0x00002400010d7983 */ /* 0x000f280000300800 */
[----:B0-----:R-:W4:Y:S01]  /*15960*/  LDL.LU R14, [R1+0x28] ;  /* 0x00002800010e7983 */ /* 0x001f220000300800 */
[----:B------:R-:W-:-:S03]  /*15970*/  IMAD.MOV.U32 R15, RZ, RZ, R28 ;  /* 0x000000ffff0f7224 */ /* 0x000fc600078e001c */
[----:B------:R-:W2:Y:S01]  /*15980*/  LDL.LU R28, [R1+0xe30] ;  /* 0x000e3000011c7983 */ /* 0x000ea20000300800 */
[----:B------:R-:W-:Y:S03]  /*15990*/  HMMA.16816.F32 R24, R8, R4, R24 ;  /* 0x000000040818723c */ /* 0x000fe60000001818 */
[----:B---3--:R-:W0:-:S15]  /*159a0*/  LDSM.16.MT88.4 R8, [R0+UR5+0x9000] ;  /* 0x009000050008783b */ /* 0x008e1e0008004200 */
[----:B------:R-:W-:-:S05]  /*159b0*/  NOP ;  /* 0x0000000000007918 */ /* 0x000fca0000000000 */
[----:B------:R1:W-:Y:S04]  /*159c0*/  STL.64 [R1+0xdb0], R26 ;  /* 0x000db01a01007387 */ /* 0x0003e80000100a00 */
[----:B------:R-:W-:Y:S04]  /*159d0*/  STL.64 [R1+0xda8], R24 ;  /* 0x000da81801007387 */ /* 0x000fe80000100a00 */
[----:B-1----:R-:W3:Y:S04]  /*159e0*/  LDL.LU R26, [R1+0xe8] ;  /* 0x0000e800011a7983 */ /* 0x002ee80000300800 */
[----:B------:R-:W3:Y:S04]  /*159f0*/  LDL.LU R27, [R1+0xec] ;  /* 0x0000ec00011b7983 */ /* 0x000ee80000300800 */
[----:B------:R-:W-:Y:S04]  /*15a00*/  STL [R1+0xd98], R0 ;  /* 0x000d980001007387 */ /* 0x000fe80000100800 */
[----:B0-----:R-:W-:Y:S04]  /*15a10*/  STL [R1+0xd90], R8 ;  /* 0x000d900801007387 */ /* 0x001fe80000100800 */
[----:B------:R-:W-:Y:S04]  /*15a20*/  STL [R1+0xd8c], R9 ;  /* 0x000d8c0901007387 */ /* 0x000fe80000100800 */
[----:B------:R-:W-:Y:S04]  /*15a30*/  STL [R1+0xd88], R10 ;  /* 0x000d880a01007387 */ /* 0x000fe80000100800 */
[----:B------:R0:W-:Y:S04]  /*15a40*/  STL [R1+0xd84], R11 ;  /* 0x000d840b01007387 */ /* 0x0001e80000100800 */
[----:B0-----:R-:W4:Y:S04]  /*15a50*/  LDL.LU.64 R10, [R1+0xb8] ;  /* 0x0000b800010a7983 */ /* 0x001f280000300a00 */
[----:B--2---:R-:W0:Y:S04]  /*15a60*/  LDSM.16.M88.4 R4, [R28+UR5+0x80] ;  /* 0x000080051c04783b */ /* 0x004e280008000200 */
[----:B0-----:R-:W-:Y:S04]  /*15a70*/  STL.64 [R1+0xc0], R4 ;  /* 0x0000c00401007387 */ /* 0x001fe80000100a00 */
[----:B------:R-:W-:Y:S04]  /*15a80*/  STL.64 [R1+0xc8], R6 ;  /* 0x0000c80601007387 */ /* 0x000fe80000100a00 */
[----:B------:R-:W0:Y:S04]  /*15a90*/  LDSM.16.M88.4 R4, [R28+UR5+0x2080] ;  /* 0x002080051c04783b */ /* 0x000e280008000200 */
[----:B0-----:R-:W-:Y:S04]  /*15aa0*/  STL.64 [R1+0x110], R4 ;  /* 0x0001100401007387 */ /* 0x001fe80000100a00 */
[----:B------:R-:W-:Y:S04]  /*15ab0*/  STL.64 [R1+0x118], R6 ;  /* 0x0001180601007387 */ /* 0x000fe80000100a00 */
[----:B------:R-:W0:Y:S04]  /*15ac0*/  LDSM.16.M88.4 R4, [R28+UR5+0x4080] ;  /* 0x004080051c04783b */ /* 0x000e280008000200 */
[----:B0-----:R-:W-:Y:S04]  /*15ad0*/  STL.64 [R1+0x120], R4 ;  /* 0x0001200401007387 */ /* 0x001fe80000100a00 */
[----:B------:R-:W-:Y:S04]  /*15ae0*/  STL.64 [R1+0x128], R6 ;  /* 0x0001280601007387 */ /* 0x000fe80000100a00 */
[----:B------:R-:W0:Y:S01]  /*15af0*/  LDSM.16.M88.4 R4, [R28+UR5+0x6080] ;  /* 0x006080051c04783b */ /* 0x000e220008000200 */
[----:B----4-:R-:W-:Y:S03]  /*15b00*/  HMMA.16816.F32 R12, R16, R10, R12 ;  /* 0x0000000a100c723c */ /* 0x010fe6000000180c */
[----:B0-----:R-:W-:Y:S04]  /*15b10*/  STL.64 [R1+0x130], R4 ;  /* 0x0001300401007387 */ /* 0x001fe80000100a00 */
[----:B------:R-:W-:Y:S04]  /*15b20*/  STL.64 [R1+0x138], R6 ;  /* 0x0001380601007387 */ /* 0x000fe80000100a00 */
[----:B------:R-:W0:Y:S04]  /*15b30*/  LDSM.16.MT88.4 R4, [R22+UR5+0x9000] ;  /* 0x009000051604783b */ /* 0x000e280008004200 */
[----:B------:R-:W-:Y:S09]  /*15b40*/  STL [R1+0xd94], R22 ;  /* 0x000d941601007387 */ /* 0x000ff20000100800 */
[----:B------:R-:W-:Y:S01]  /*15b50*/  IMAD.MOV.U32 R8, RZ, RZ, R14 ;  /* 0x000000ffff087224 */ /* 0x000fe200078e000e */
[----:B------:R-:W-:Y:S01]  /*15b60*/  MOV R9, R15 ;  /* 0x0000000f00097202 */ /* 0x000fe20000000f00 */
[----:B0-----:R-:W-:Y:S04]  /*15b70*/  STL.64 [R1+0xd40], R6 ;  /* 0x000d400601007387 */ /* 0x001fe80000100a00 */
[----:B------:R0:W-:Y:S04]  /*15b80*/  STL.64 [R1+0xd38], R4 ;  /* 0x000d380401007387 */ /* 0x0001e80000100a00 */
[----:B0-----:R-:W2:Y:S04]  /*15b90*/  LDL.LU R4, [R1+0x10] ;  /* 0x0000100001047983 */ /* 0x001ea80000300800 */
[----:B------:R-:W2:Y:S04]  /*15ba0*/  LDL.LU R5, [R1+0x14] ;  /* 0x0000140001057983 */ /* 0x000ea80000300800 */
[----:B------:R-:W2:Y:S04]  /*15bb0*/  LDL.LU R6, [R1+0x18] ;  /* 0x0000180001067983 */ /* 0x000ea80000300800 */
[----:B------:R-:W-:Y:S04]  /*15bc0*/  STL.64 [R1+0xa0], R12 ;  /* 0x0000a00c01007387 */ /* 0x000fe80000100a00 */
[----:B------:R-:W2:Y:S01]  /*15bd0*/  LDL.LU.64 R14, [R1+0xe28] ;  /* 0x000e2800010e7983 */ /* 0x000ea20000300a00 */
[----:B------:R-:W-:-:S02]  /*15be0*/  IMAD.MOV.U32 R7, RZ, RZ, R23 ;  /* 0x000000ffff077224 */ /* 0x000fc400078e0017 */
[----:B------:R-:W-:Y:S01]  /*15bf0*/  IMAD.MOV.U32 R25, RZ, RZ, R10 ;  /* 0x000000ffff197224 */ /* 0x000fe200078e000a */
[----:B------:R-:W-:Y:S01]  /*15c00*/  STL [R1+0xda0], R9 ;  /* 0x000da00901007387 */ /* 0x000fe20000100800 */
[----:B------:R-:W-:-:S03]  /*15c10*/  IMAD.MOV.U32 R24, RZ, RZ, R11 ;  /* 0x000000ffff187224 */ /* 0x000fc600078e000b */
[----:B------:R2:W-:Y:S02]  /*15c20*/  STL [R1+0xd9c], R8 ;  /* 0x000d9c0801007387 */ /* 0x0005e40000100800 */
[----:B--2---:R-:W-:Y:S07]  /*15c30*/  HMMA.16816.F32 R8, R16, R14, R4 ;  /* 0x0000000e1008723c */ /* 0x004fee0000001804 */
[----:B------:R-:W-:Y:S02]  /*15c40*/  IMAD.MOV.U32 R5, RZ, RZ, R14 ;  /* 0x000000ffff057224 */ /* 0x000fe400078e000e */
[----:B------:R-:W-:-:S02]  /*15c50*/  IMAD.MOV.U32 R4, RZ, RZ, R15 ;  /* 0x000000ffff047224 */ /* 0x000fc400078e000f */
[----:B------:R-:W3:Y:S04]  /*15c60*/  LDL.LU.64 R14, [R1+0xe20] ;  /* 0x000e2000010e7983 */ /* 0x000ee80000300a00 */
[----:B------:R-:W3:Y:S09]  /*15c70*/  LDL.LU.64 R12, [R1+0xe18] ;  /* 0x000e1800010c7983 */ /* 0x000ef20000300a00 */
[----:B------:R-:W-:Y:S01]  /*15c80*/  IMAD.MOV.U32 R22, RZ, RZ, R11 ;  /* 0x000000ffff167224 */ /* 0x000fe200078e000b */
[----:B------:R-:W-:Y:S04]  /*15c90*/  STL.64 [R1+0x50], R8 ;  /* 0x0000500801007387 */ /* 0x000fe80000100a00 */
[----:B------:R-:W-:Y:S04]  /*15ca0*/  STL [R1+0x58], R10 ;  /* 0x0000580a01007387 */ /* 0x000fe80000100800 */
        /* <DEDUP_REMOVED lines=9> */
[----:B------:R-:W4:Y:S04]  /*15d40*/  LDL.LU.64 R12, [R1+0xe08] ;  /* 0x000e0800010c7983 */ /* 0x000f280000300a00 */
[----:B------:R4:W-:Y:S01]  /*15d50*/  STL [R1+0xdc8], R8 ;  /* 0x000dc80801007387 */ /* 0x0009e20000100800 */
[----:B---3--:R-:W-:Y:S01]  /*15d60*/  MOV R10, R14 ;  /* 0x0000000e000a7202 */ /* 0x008fe20000000f00 */
[----:B------:R-:W-:Y:S02]  /*15d70*/  IMAD.MOV.U32 R11, RZ, RZ, R15 ;  /* 0x000000ffff0b7224 */ /* 0x000fe400078e000f */
[----:B----4-:R-:W-:Y:S02]  /*15d80*/  IMAD.MOV.U32 R8, RZ, RZ, R12 ;  /* 0x000000ffff087224 */ /* 0x010fe400078e000c */
[----:B------:R-:W2:Y:S01]  /*15d90*/  LDL.LU R12, [R1+0xe04] ;  /* 0x000e0400010c7983 */ /* 0x000ea20000300800 */
[----:B------:R-:W-:-:S03]  /*15da0*/  IMAD.MOV.U32 R9, RZ, RZ, R13 ;  /* 0x000000ffff097224 */ /* 0x000fc600078e000d */
[----:B------:R-:W2:Y:S04]  /*15db0*/  LDL.LU R13, [R1+0xe00] ;  /* 0x000e0000010d7983 */ /* 0x000ea80000300800 */
[----:B------:R-:W2:Y:S04]  /*15dc0*/  LDL.LU R14, [R1+0xdfc] ;  /* 0x000dfc00010e7983 */ /* 0x000ea80000300800 */
[----:B------:R-:W2:Y:S04]  /*15dd0*/  LDL.LU R15, [R1+0xdf8] ;  /* 0x000df800010f7983 */ /* 0x000ea80000300800 */
[----:B------:R0:W-:Y:S04]  /*15de0*/  STL.64 [R1+0xdd8], R10 ;  /* 0x000dd80a01007387 */ /* 0x0001e80000100a00 */
[----:B------:R-:W-:Y:S04]  /*15df0*/  STL.64 [R1+0xdd0], R8 ;  /* 0x000dd00801007387 */ /* 0x000fe80000100a00 */
[----:B------:R1:W-:Y:S01]  /*15e00*/  STL.64 [R1+0xdc0], R26 ;  /* 0x000dc01a01007387 */ /* 0x0003e20000100a00 */
[----:B0-----:R-:W-:-:S02]  /*15e10*/  IMAD.MOV.U32 R11, RZ, RZ, R24 ;  /* 0x000000ffff0b7224 */ /* 0x001fc400078e0018 */
[----:B------:R-:W-:Y:S02]  /*15e20*/  IMAD.MOV.U32 R10, RZ, RZ, R25 ;  /* 0x000000ffff0a7224 */ /* 0x000fe400078e0019 */
[----:B-1----:R-:W-:Y:S02]  /*15e30*/  IMAD.MOV.U32 R26, RZ, RZ, R5 ;  /* 0x000000ffff1a7224 */ /* 0x002fe400078e0005 */
[----:B------:R-:W-:-:S05]  /*15e40*/  IMAD.MOV.U32 R27, RZ, RZ, R4 ;  /* 0x000000ffff1b7224 */ /* 0x000fca00078e0004 */
[----:B------:R0:W-:Y:S04]  /*15e50*/  STL.64 [R1+0xde0], R26 ;  /* 0x000de01a01007387 */ /* 0x0001e80000100a00 */
[----:B------:R-:W3:Y:S04]  /*15e60*/  LDL.LU R24, [R1+0x70] ;  /* 0x0000700001187983 */ /* 0x000ee80000300800 */
[----:B------:R-:W3:Y:S04]  /*15e70*/  LDL.LU R25, [R1+0x74] ;  /* 0x0000740001197983 */ /* 0x000ee80000300800 */
[----:B0-----:R-:W3:Y:S04]  /*15e80*/  LDL.LU R26, [R1+0x78] ;  /* 0x00007800011a7983 */ /* 0x001ee80000300800 */
[----:B------:R0:W-:Y:S01]  /*15e90*/  STL.64 [R1+0xdb8], R6 ;  /* 0x000db80601007387 */ /* 0x0001e20000100a00 */
[----:B--2---:R-:W-:Y:S03]  /*15ea0*/  HMMA.16816.F32 R16, R16, R22, R12 ;  /* 0x000000161010723c */ /* 0x004fe6000000180c */
[----:B------:R-:W3:Y:S04]  /*15eb0*/  LDL.LU.64 R14, [R1+0xdf0] ;  /* 0x000df000010e7983 */ /* 0x000ee80000300a00 */
[----:B------:R-:W3:Y:S01]  /*15ec0*/  LDL.LU.64 R12, [R1+0xde8] ;  /* 0x000de800010c7983 */ /* 0x000ee20000300a00 */
[----:B------:R-:W-:-:S02]  /*15ed0*/  IMAD.MOV.U32 R27, RZ, RZ, R29 ;  /* 0x000000ffff1b7224 */ /* 0x000fc400078e001d */
[----:B------:R-:W-:-:S14]  /*15ee0*/  IMAD.MOV.U32 R8, RZ, RZ, R22 ;  /* 0x000000ffff087224 */ /* 0x000fdc00078e0016 */
[----:B------:R-:W-:Y:S02]  /*15ef0*/  IMAD.MOV.U32 R29, RZ, RZ, R18 ;  /* 0x000000ffff1d7224 */ /* 0x000fe400078e0012 */
[----:B------:R-:W-:Y:S01]  /*15f00*/  IMAD.MOV.U32 R18, RZ, RZ, R8 ;  /* 0x000000ffff127224 */ /* 0x000fe200078e0008 */
[----:B0-----:R-:W-:Y:S01]  /*15f10*/  MOV R7, R2 ;  /* 0x0000000200077202 */ /* 0x001fe20000000f00 */
[----:B------:R-:W-:Y:S02]  /*15f20*/  IMAD.MOV.U32 R6, RZ, RZ, R3 ;  /* 0x000000ffff067224 */ /* 0x000fe400078e0003 */
[----:B------:R-:W-:Y:S02]  /*15f30*/  IMAD.MOV.U32 R3, RZ, RZ, R17 ;  /* 0x000000ffff037224 */ /* 0x000fe400078e0011 */
[----:B------:R-:W-:Y:S01]  /*15f40*/  IMAD.MOV.U32 R2, RZ, RZ, R23 ;  /* 0x000000ffff027224 */ /* 0x000fe200078e0017 */
[----:B------:R-:W-:Y:S01]  /*15f50*/  STL [R1+0x30], R16 ;  /* 0x0000301001007387 */ /* 0x000fe20000100800 */
[----:B------:R-:W-:-:S02]  /*15f60*/  IMAD.MOV.U32 R23, RZ, RZ, R19 ;  /* 0x000000ffff177224 */ /* 0x000fc400078e0013 */
[----:B------:R-:W-:Y:S01]  /*15f70*/  IMAD.MOV.U32 R5, RZ, RZ, R20 ;  /* 0x000000ffff057224 */ /* 0x000fe200078e0014 */
[----:B------:R0:W-:Y:S01]  /*15f80*/  STL [R1+0xd80], R29 ;  /* 0x000d801d01007387 */ /* 0x0001e20000100800 */
[----:B------:R-:W-:Y:S02]  /*15f90*/  IMAD.MOV.U32 R19, RZ, RZ, R2 ;  /* 0x000000ffff137224 */ /* 0x000fe400078e0002 */
[----:B------:R-:W-:Y:S01]  /*15fa0*/  IMAD.MOV.U32 R4, RZ, RZ, R21 ;  /* 0x000000ffff047224 */ /* 0x000fe200078e0015 */
[----:B------:R1:W-:Y:S01]  /*15fb0*/  STL [R1+0xd7c], R3 ;  /* 0x000d7c0301007387 */ /* 0x0003e20000100800 */
[----:B---3--:R-:W-:Y:S03]  /*15fc0*/  HMMA.16816.F32 R8, R12, R10, R24 ;  /* 0x0000000a0c08723c */ /* 0x008fe60000001818 */
[----:B------:R-:W2:-:S15]  /*15fd0*/  LDL.LU.64 R26, [R1+0xde0] ;  /* 0x000de000011a7983 */ /* 0x000e9e0000300a00 */
[----:B------:R-:W-:-:S06]  /*15fe0*/  NOP ;  /* 0x0000000000007918 */ /* 0x000fcc0000000000 */
[----:B------:R-:W-:Y:S01]  /*15ff0*/  MOV R20, R10 ;  /* 0x0000000a00147202 */ /* 0x000fe20000000f00 */
[----:B------:R-:W-:Y:S02]  /*16000*/  IMAD.MOV.U32 R2, RZ, RZ, R11 ;  /* 0x000000ffff027224 */ /* 0x000fe400078e000b */
[----:B------:R-:W-:Y:S01]  /*16010*/  IMAD.MOV.U32 R28, RZ, RZ, R8 ;  /* 0x000000ffff1c7224 */ /* 0x000fe200078e0008 */
[----:B------:R-:W2:Y:S01]  /*16020*/  LDL.LU.64 R10, [R1+0xdd8] ;  /* 0x000dd800010a7983 */ /* 0x000ea20000300a00 */
[----:B------:R-:W-:-:S03]  /*16030*/  IMAD.MOV.U32 R21, RZ, RZ, R9 ;  /* 0x000000ffff157224 */ /* 0x000fc600078e0009 */
[----:B------:R-:W2:Y:S02]  /*16040*/  LDL.LU.64 R8, [R1+0xdd0] ;  /* 0x000dd00001087983 */ /* 0x000ea40000300a00 */
[----:B--2---:R-:W-:Y:S02]  /*16050*/  HMMA.16816.F32 R24, R12, R26, R8 ;  /* 0x0000001a0c18723c */ /* 0x004fe40000001808 */
[----:B------:R-:W2:-:S15]  /*16060*/  LDL.LU R8, [R1+0xdc8] ;  /* 0x000dc80001087983 */ /* 0x000e9e0000300800 */
[----:B------:R-:W-:-:S07]  /*16070*/  NOP ;  /* 0x0000000000007918 */ /* 0x000fce0000000000 */
[----:B0-----:R-:W-:Y:S02]  /*16080*/  IMAD.MOV.U32 R29, RZ, RZ, R26 ;  /* 0x000000ffff1d7224 */ /* 0x001fe400078e001a */
[----:B-1----:R-:W-:Y:S02]  /*16090*/  IMAD.MOV.U32 R3, RZ, RZ, R27 ;  /* 0x000000ffff037224 */ /* 0x002fe400078e001b */
[----:B------:R-:W3:Y:S01]  /*160a0*/  LDL.LU.64 R26, [R1+0xdc0] ;  /* 0x000dc000011a7983 */ /* 0x000ee20000300a00 */
[----:B------:R-:W-:Y:S02]  /*160b0*/  IMAD.MOV.U32 R10, RZ, RZ, R24 ;  /* 0x000000ffff0a7224 */ /* 0x000fe400078e0018 */
[----:B------:R-:W-:Y:S02]  /*160c0*/  IMAD.MOV.U32 R11, RZ, RZ, R25 ;  /* 0x000000ffff0b7224 */ /* 0x000fe400078e0019 */
[----:B---3--:R-:W-:Y:S01]  /*160d0*/  HMMA.16816.F32 R24, R12, R26, R4 ;  /* 0x0000001a0c18723c */ /* 0x008fe20000001804 */
[----:B------:R-:W3:-:S15]  /*160e0*/  LDL.LU.64 R6, [R1+0xdb8] ;  /* 0x000db80001067983 */ /* 0x000ede0000300a00 */
[----:B------:R-:W-:-:S08]  /*160f0*/  NOP ;  /* 0x0000000000007918 */ /* 0x000fd00000000000 */
[----:B------:R-:W-:Y:S02]  /*16100*/  IMAD.MOV.U32 R5, RZ, RZ, R26 ;  /* 0x000000ffff057224 */ /* 0x000fe400078e001a */
[----:B------:R-:W-:Y:S02]  /*16110*/  IMAD.MOV.U32 R4, RZ, RZ, R27 ;  /* 0x000000ffff047224 */ /* 0x000fe400078e001b */
[----:B------:R-:W-:Y:S01]  /*16120*/  IMAD.MOV.U32 R22, RZ, RZ, R24 ;  /* 0x000000ffff167224 */ /* 0x000fe200078e0018 */
[----:B------:R-:W4:Y:S01]  /*16130*/  LDL.LU.64 R26, [R1+0xdb0] ;  /* 0x000db000011a7983 */ /* 0x000f220000300a00 */
[----:B------:R-:W-:-:S03]  /*16140*/  IMAD.MOV.U32 R9, RZ, RZ, R25 ;  /* 0x000000ffff097224 */ /* 0x000fc600078e0019 */
[----:B------:R-:W4:Y:S02]  /*16150*/  LDL.LU.64 R24, [R1+0xda8] ;  /* 0x000da80001187983 */ /* 0x000f240000300a00 */
[----:B----4-:R-:W-:-:S15]  /*16160*/  HMMA.16816.F32 R16, R12, R18, R24 ;  /* 0x000000120c10723c */ /* 0x010fde0000001818 */
[----:B------:R-:W-:-:S08]  /*16170*/  NOP ;  /* 0x0000000000007918 */ /* 0x000fd00000000000 */
[----:B------:R0:W-:Y:S04]  /*16180*/  STL.64 [R1+0xcf8], R18 ;  /* 0x000cf81201007387 */ /* 0x0001e80000100a00 */
[----:B------:R1:W-:Y:S01]  /*16190*/  STL.64 [R1+0xcf0], R16 ;  /* 0x000cf01001007387 */ /* 0x0003e20000100a00 */
[----:B0-----:R-:W-:Y:S02]  /*161a0*/  IMAD.MOV.U32 R18, RZ, RZ, R5 ;  /* 0x000000ffff127224 */ /* 0x001fe400078e0005 */
[----:B------:R-:W-:Y:S01]  /*161b0*/  IMAD.MOV.U32 R19, RZ, RZ, R4 ;  /* 0x000000ffff137224 */ /* 0x000fe200078e0004 */
[----:B-1----:R-:W-:Y:S01]  /*161c0*/  MOV R16, R22 ;  /* 0x0000001600107202 */ /* 0x002fe20000000f00 */
[----:B------:R-:W-:Y:S01]  /*161d0*/  IMAD.MOV.U32 R17, RZ, RZ, R9 ;  /* 0x000000ffff117224 */ /* 0x000fe200078e0009 */
[----:B------:R-:W4:Y:S04]  /*161e0*/  LDL.LU R22, [R1+0xda4] ;  /* 0x000da40001167983 */ /* 0x000f280000300800 */
[----:B------:R-:W4:Y:S04]  /*161f0*/  LDL.LU R9, [R1+0xda0] ;  /* 0x000da00001097983 */ /* 0x000f280000300800 */
[----:B------:R-:W-:Y:S04]  /*16200*/  STL.64 [R1+0xd08], R18 ;  /* 0x000d081201007387 */ /* 0x000fe80000100a00 */
[----:B------:R0:W-:Y:S04]  /*16210*/  STL.64 [R1+0xd00], R16 ;  /* 0x000d001001007387 */ /* 0x0001e80000100a00 */
[----:B0-----:R-:W4:Y:S04]  /*16220*/  LDL.LU R16, [R1+0x110] ;  /* 0x0001100001107983 */ /* 0x001f280000300800 */
[----:B------:R-:W4:Y:S04]  /*16230*/  LDL.LU R17, [R1+0x114] ;  /* 0x0001140001117983 */ /* 0x000f280000300800 */
[----:B------:R-:W2:Y:S04]  /*16240*/  LDL R4, [R1+0x130] ;  /* 0x0001300001047983 */ /* 0x000ea80000100800 */
[----:B------:R-:W2:Y:S04]  /*16250*/  LDL R5, [R1+0x134] ;  /* 0x0001340001057983 */ /* 0x000ea80000100800 */
[----:B--2---:R0:W-:Y:S02]  /*16260*/  STL.64 [R1+0xd50], R4 ;  /* 0x000d500401007387 */ /* 0x0041e40000100a00 */
[----:B0-----:R-:W-:-:S02]  /*16270*/  IMAD.MOV.U32 R4, RZ, RZ, R8 ;  /* 0x000000ffff047224 */ /* 0x001fc400078e0008 */
[----:B------:R-:W2:Y:S01]  /*16280*/  LDL.LU R8, [R1+0xd9c] ;  /* 0x000d9c0001087983 */ /* 0x000ea20000300800 */
[----:B------:R-:W-:-:S03]  /*16290*/  IMAD.MOV.U32 R5, RZ, RZ, R0 ;  /* 0x000000ffff057224 */ /* 0x000fc600078e0000 */
[----:B------:R-:W2:Y:S04]  /*162a0*/  LDL.LU R0, [R1+0xd98] ;  /* 0x000d980001007983 */ /* 0x000ea80000300800 */
[----:B---3--:R4:W-:Y:S04]  /*162b0*/  STL.64 [R1+0xd70], R6 ;  /* 0x000d700601007387 */ /* 0x0089e80000100a00 */
[----:B------:R0:W-:Y:S01]  /*162c0*/  STL.64 [R1+0xd68], R4 ;  /* 0x000d680401007387 */ /* 0x0001e20000100a00 */
[----:B----4-:R-:W-:-:S03]  /*162d0*/  IMAD.MOV.U32 R7, RZ, RZ, R22 ;  /* 0x000000ffff077224 */ /* 0x010fc600078e0016 */
[----:B0-----:R-:W3:Y:S04]  /*162e0*/  LDL.LU R4, [R1+0x50] ;  /* 0x0000500001047983 */ /* 0x001ee80000300800 */
[----:B------:R-:W3:Y:S04]  /*162f0*/  LDL.LU R5, [R1+0x54] ;  /* 0x0000540001057983 */ /* 0x000ee80000300800 */
[----:B------:R-:W3:Y:S04]  /*16300*/  LDL.LU R6, [R1+0x58] ;  /* 0x0000580001067983 */ /* 0x000ee80000300800 */
[----:B------:R-:W4:Y:S04]  /*16310*/  LDL.LU R22, [R1+0xd94] ;  /* 0x000d940001167983 */ /* 0x000f280000300800 */
[----:B--2---:R-:W0:Y:S04]  /*16320*/  LDSM.16.MT88.4 R12, [R0+UR5+0x9400] ;  /* 0x00940005000c783b */ /* 0x004e280008004200 */
[----:B----4-:R-:W1:Y:S04]  /*16330*/  LDSM.16.MT88.4 R24, [R22+UR5+0x9400] ;  /* 0x009400051618783b */ /* 0x010e680008004200 */
[----:B0-----:R0:W-:Y:S04]  /*16340*/  STL [R1+0xce8], R12 ;  /* 0x000ce80c01007387 */ /* 0x0011e80000100800 */
[----:B------:R-:W-:Y:S04]  /*16350*/  STL [R1+0xce4], R13 ;  /* 0x000ce40d01007387 */ /* 0x000fe80000100800 */
[----:B------:R2:W-:Y:S04]  /*16360*/  STL [R1+0xce0], R14 ;  /* 0x000ce00e01007387 */ /* 0x0005e80000100800 */
[----:B------:R4:W-:Y:S04]  /*16370*/  STL [R1+0xcdc], R15 ;  /* 0x000cdc0f01007387 */ /* 0x0009e80000100800 */
[----:B0-----:R-:W3:Y:S01]  /*16380*/  LDL.LU R12, [R1+0xa0] ;  /* 0x0000a000010c7983 */ /* 0x001ee20000300800 */
[----:B--2---:R-:W-:-:S03]  /*16390*/  IMAD.MOV.U32 R14, RZ, RZ, R8 ;  /* 0x000000ffff0e7224 */ /* 0x004fc600078e0008 */
[----:B------:R-:W3:Y:S01]  /*163a0*/  LDL.LU R13, [R1+0xa4] ;  /* 0x0000a400010d7983 */ /* 0x000ee20000300800 */
[----:B----4-:R-:W-:-:S03]  /*163b0*/  IMAD.MOV.U32 R15, RZ, RZ, R9 ;  /* 0x000000ffff0f7224 */ /* 0x010fc600078e0009 */
[----:B------:R-:W3:Y:S04]  /*163c0*/  LDL.LU R8, [R1+0xd90] ;  /* 0x000d900001087983 */ /* 0x000ee80000300800 */
[----:B------:R-:W3:Y:S04]  /*163d0*/  LDL.LU R9, [R1+0xd8c] ;  /* 0x000d8c0001097983 */ /* 0x000ee80000300800 */
[----:B------:R-:W-:Y:S04]  /*163e0*/  STL [R1+0xcec], R22 ;  /* 0x000cec1601007387 */ /* 0x000fe80000100800 */
[----:B-1----:R0:W-:Y:S04]  /*163f0*/  STL [R1+0xc90], R27 ;  /* 0x000c901b01007387 */ /* 0x0021e80000100800 */
[----:B------:R1:W-:Y:S04]  /*16400*/  STL [R1+0xd18], R26 ;  /* 0x000d181a01007387 */ /* 0x0003e80000100800 */
[----:B------:R2:W-:Y:S01]  /*16410*/  STL.64 [R1+0xd10], R24 ;  /* 0x000d101801007387 */ /* 0x0005e20000100a00 */
[----:B0-----:R-:W-:-:S02]  /*16420*/  IMAD.MOV.U32 R27, RZ, RZ, R3 ;  /* 0x000000ffff1b7224 */ /* 0x001fc400078e0003 */
[----:B-1----:R-:W-:Y:S02]  /*16430*/  IMAD.MOV.U32 R26, RZ, RZ, R29 ;  /* 0x000000ffff1a7224 */ /* 0x002fe400078e001d */
[----:B--2---:R-:W-:Y:S01]  /*16440*/  IMAD.MOV.U32 R24, RZ, RZ, R10 ;  /* 0x000000ffff187224 */ /* 0x004fe200078e000a */
[----:B------:R-:W-:Y:S01]  /*16450*/  MOV R25, R11 ;  /* 0x0000000b00197202 */ /* 0x000fe20000000f00 */
[----:B------:R-:W3:Y:S04]  /*16460*/  LDL.LU R10, [R1+0xd88] ;  /* 0x000d8800010a7983 */ /* 0x000ee80000300800 */
[----:B------:R-:W3:Y:S04]  /*16470*/  LDL.LU R11, [R1+0xd84] ;  /* 0x000d8400010b7983 */ /* 0x000ee80000300800 */
[----:B------:R-:W2:Y:S04]  /*16480*/  LDL.LU R29, [R1+0xd80] ;  /* 0x000d8000011d7983 */ /* 0x000ea80000300800 */
[----:B------:R-:W4:Y:S04]  /*16490*/  LDL.LU R3, [R1+0xd7c] ;  /* 0x000d7c0001037983 */ /* 0x000f280000300800 */
[----:B------:R-:W-:Y:S04]  /*164a0*/  STL.64 [R1+0xd28], R26 ;  /* 0x000d281a01007387 */ /* 0x000fe80000100a00 */
[----:B------:R0:W-:Y:S04]  /*164b0*/  STL.64 [R1+0xd20], R24 ;  /* 0x000d201801007387 */ /* 0x0001e80000100a00 */
[----:B0-----:R-:W3:Y:S04]  /*164c0*/  LDL.LU R24, [R1+0xc0] ;  /* 0x0000c00001187983 */ /* 0x001ee80000300800 */
[----:B------:R-:W3:Y:S01]  /*164d0*/  LDL.LU R25, [R1+0xc4] ;  /* 0x0000c40001197983 */ /* 0x000ee20000300800 */
[----:B------:R-:W-:Y:S01]  /*164e0*/  IMAD.MOV.U32 R27, RZ, RZ, R23 ;  /* 0x000000ffff1b7224 */ /* 0x000fe200078e0017 */
[C---:B---3--:R-:W-:Y:S06]  /*164f0*/  HMMA.16816.F32 R12, R8.reuse, R24, R12 ;  /* 0x00000018080c723c */ /* 0x048fec000000180c */
[----:B------:R0:W-:Y:S04]  /*16500*/  STL.64 [R1+0xd48], R24 ;  /* 0x000d481801007387 */ /* 0x0001e80000100a00 */
[----:B0-----:R-:W3:Y:S01]  /*16510*/  LDL.LU R24, [R1+0x30] ;  /* 0x0000300001187983 */ /* 0x001ee20000300800 */
[----:B------:R-:W-:Y:S01]  /*16520*/  HMMA.16816.F32 R4, R8, R16, R4 ;  /* 0x000000100804723c */ /* 0x000fe20000001804 */
[----:B--2---:R-:W-:-:S02]  /*16530*/  IMAD.MOV.U32 R26, RZ, RZ, R29 ;  /* 0x000000ffff1a7224 */ /* 0x004fc400078e001d */
[----:B----4-:R-:W-:-:S09]  /*16540*/  IMAD.MOV.U32 R25, RZ, RZ, R3 ;  /* 0x000000ffff197224 */ /* 0x010fd200078e0003 */
[----:B------:R-:W-:Y:S04]  /*16550*/  STL.64 [R1+0xb0], R12 ;  /* 0x0000b00c01007387 */ /* 0x000fe80000100a00 */
[----:B------:R0:W-:Y:S04]  /*16560*/  STL.64 [R1+0xb8], R14 ;  /* 0x0000b80e01007387 */ /* 0x0001e80000100a00 */
[----:B------:R-:W2:Y:S04]  /*16570*/  LDL.LU R3, [R1+0xd78] ;  /* 0x000d780001037983 */ /* 0x000ea80000300800 */
[----:B------:R-:W-:Y:S01]  /*16580*/  STL.64 [R1+0xd60], R26 ;  /* 0x000d601a01007387 */ /* 0x000fe20000100a00 */
[----:B------:R-:W-:-:S02]  /*16590*/  IMAD.MOV.U32 R23, RZ, RZ, R7 ;  /* 0x000000ffff177224 */ /* 0x000fc400078e0007 */
[----:B0-----:R-:W-:Y:S02]  /*165a0*/  IMAD.MOV.U32 R15, RZ, RZ, R6 ;  /* 0x000000ffff0f7224 */ /* 0x001fe400078e0006 */
[----:B------:R-:W-:Y:S02]  /*165b0*/  IMAD.MOV.U32 R13, RZ, RZ, R4 ;  /* 0x000000ffff0d7224 */ /* 0x000fe400078e0004 */
[----:B------:R-:W-:Y:S01]  /*165c0*/  IMAD.MOV.U32 R14, RZ, RZ, R5 ;  /* 0x000000ffff0e7224 */ /* 0x000fe200078e0005 */
[----:B---3--:R0:W-:Y:S04]  /*165d0*/  STL.64 [R1+0xd58], R24 ;  /* 0x000d581801007387 */ /* 0x0081e80000100a00 */
[----:B0-----:R-:W3:Y:S04]  /*165e0*/  LDL.LU.64 R24, [R1+0x120] ;  /* 0x0001200001187983 */ /* 0x001ee80000300a00 */
[----:B------:R-:W3:Y:S04]  /*165f0*/  LDL.LU.64 R6, [R1+0xd70] ;  /* 0x000d700001067983 */ /* 0x000ee80000300a00 */
[----:B------:R-:W3:Y:S01]  /*16600*/  LDL.LU.64 R4, [R1+0xd68] ;  /* 0x000d680001047983 */ /* 0x000ee20000300a00 */
[----:B------:R-:W-:-:S02]  /*16610*/  IMAD.MOV.U32 R18, RZ, RZ, R20 ;  /* 0x000000ffff127224 */ /* 0x000fc400078e0014 */
[----:B------:R-:W-:Y:S01]  /*16620*/  IMAD.MOV.U32 R19, RZ, RZ, R2 ;  /* 0x000000ffff137224 */ /* 0x000fe200078e0002 */
[----:B------:R-:W-:Y:S04]  /*16630*/  STL.64 [R1+0xd30], R16 ;  /* 0x000d301001007387 */ /* 0x000fe80000100a00 */
[----:B------:R-:W4:Y:S01]  /*16640*/  LDL.LU.64 R26, [R1+0xd60] ;  /* 0x000d6000011a7983 */ /* 0x000f220000300a00 */
[----:B---3--:R-:W-:Y:S06]  /*16650*/  HMMA.16816.F32 R4, R8, R24, R4 ;  /* 0x000000180804723c */ /* 0x008fec0000001804 */
[----:B------:R-:W-:-:S02]  /*16660*/  IMAD.MOV.U32 R20, RZ, RZ, R24 ;  /* 0x000000ffff147224 */ /* 0x000fc400078e0018 */
[----:B------:R-:W-:Y:S02]  /*16670*/  IMAD.MOV.U32 R2, RZ, RZ, R25 ;  /* 0x000000ffff027224 */ /* 0x000fe400078e0019 */
[----:B------:R-:W4:-:S13]  /*16680*/  LDL.LU.64 R24, [R1+0xd58] ;  /* 0x000d580001187983 */ /* 0x000f1a0000300a00 */
[----:B------:R0:W-:Y:S04]  /*16690*/  STL.64 [R1+0x90], R4 ;  /* 0x0000900401007387 */ /* 0x0001e80000100a00 */
[----:B0-----:R-:W4:Y:S01]  /*166a0*/  LDL.LU.64 R4, [R1+0xd50] ;  /* 0x000d500001047983 */ /* 0x001f220000300a00 */
[----:B------:R-:W-:Y:S02]  /*166b0*/  IMAD.MOV.U32 R22, RZ, RZ, R6 ;  /* 0x000000ffff167224 */ /* 0x000fe400078e0006 */
[----:B------:R-:W-:Y:S01]  /*166c0*/  IMAD.MOV.U32 R12, RZ, RZ, R7 ;  /* 0x000000ffff0c7224 */ /* 0x000fe200078e0007 */
[----:B------:R-:W-:Y:S01]  /*166d0*/  MOV R16, R28 ;  /* 0x0000001c00107202 */ /* 0x000fe20000000f00 */
[----:B----4-:R-:W-:Y:S01]  /*166e0*/  HMMA.16816.F32 R8, R8, R4, R24 ;  /* 0x000000040808723c */ /* 0x010fe20000001818 */
[----:B------:R-:W3:Y:S04]  /*166f0*/  LDL.LU.64 R24, [R1+0xd48] ;  /* 0x000d480001187983 */ /* 0x000ee80000300a00 */
[----:B------:R-:W3:Y:S04]  /*16700*/  LDL.LU.64 R6, [R1+0xd40] ;  /* 0x000d400001067983 */ /* 0x000ee80000300a00 */
[----:B------:R-:W3:Y:S01]  /*16710*/  LDL.LU.64 R4, [R1+0xd38] ;  /* 0x000d380001047983 */ /* 0x000ee20000300a00 */
[----:B------:R-:W-:-:S13]  /*16720*/  IMAD.MOV.U32 R17, RZ, RZ, R21 ;  /* 0x000000ffff117224 */ /* 0x000fda00078e0015 */
[----:B------:R0:W-:Y:S04]  /*16730*/  STL.64 [R1+0x80], R8 ;  /* 0x0000800801007387 */ /* 0x0001e80000100a00 */
[----:B------:R-:W-:Y:S01]  /*16740*/  STL.64 [R1+0x88], R10 ;  /* 0x0000880a01007387 */ /* 0x000fe20000100a00 */
[----:B0-----:R-:W-:Y:S01]  /*16750*/  IMAD.MOV.U32 R8, RZ, RZ, R20 ;  /* 0x000000ffff087224 */ /* 0x001fe200078e0014 */
[----:B---3--:R-:W-:Y:S02]  /*16760*/  HMMA.16816.F32 R24, R4, R24, R16 ;  /* 0x000000180418723c */ /* 0x008fe40000001810 */
[----:B------:R-:W3:-:S15]  /*16770*/  LDL.LU.64 R16, [R1+0xd30] ;  /* 0x000d300001107983 */ /* 0x000ede0000300a00 */
[----:B------:R-:W-:-:S06]  /*16780*/  NOP ;  /* 0x0000000000007918 */ /* 0x000fcc0000000000 */
[----:B------:R0:W-:Y:S01]  /*16790*/  STL.64 [R1+0x70], R24 ;  /* 0x0000701801007387 */ /* 0x0001e20000100a00 */
[----:B------:R-:W-:Y:S01]  /*167a0*/  MOV R21, R26 ;  /* 0x0000001a00157202 */ /* 0x000fe20000000f00 */
[----:B------:R-:W-:Y:S02]  /*167b0*/  IMAD.MOV.U32 R20, RZ, RZ, R27 ;  /* 0x000000ffff147224 */ /* 0x000fe400078e001b */
[----:B------:R-:W3:Y:S04]  /*167c0*/  LDL.LU.64 R26, [R1+0xd28] ;  /* 0x000d2800011a7983 */ /* 0x000ee80000300a00 */
[----:B0-----:R-:W3:Y:S04]  /*167d0*/  LDL.LU.64 R24, [R1+0xd20] ;  /* 0x000d200001187983 */ /* 0x001ee80000300a00 */
[----:B------:R-:W-:Y:S04]  /*167e0*/  STL [R1+0xcb8], R21 ;  /* 0x000cb81501007387 */ /* 0x000fe80000100800 */
[----:B------:R-:W-:Y:S01]  /*167f0*/  STL [R1+0xcb4], R20 ;  /* 0x000cb41401007387 */ /* 0x000fe20000100800 */
[----:B---3--:R-:W-:Y:S03]  /*16800*/  HMMA.16816.F32 R16, R4, R16, R24 ;  /* 0x000000100410723c */ /* 0x008fe60000001818 */
[----:B------:R-:W3:Y:S04]  /*16810*/  LDL.LU R26, [R1+0xd18] ;  /* 0x000d1800011a7983 */ /* 0x000ee80000300800 */
[----:B------:R-:W4:-:S15]  /*16820*/  LDL.LU.64 R24, [R1+0xd10] ;  /* 0x000d100001187983 */ /* 0x000f1e0000300a00 */
[----:B------:R-:W-:-:S01]  /*16830*/  NOP ;  /* 0x0000000000007918 */ /* 0x000fc20000000000 */
[----:B------:R-:W-:Y:S01]  /*16840*/  STL [R1+0x64], R17 ;  /* 0x0000641101007387 */ /* 0x000fe20000100800 */
[----:B------:R-:W-:-:S03]  /*16850*/  IMAD.MOV.U32 R27, RZ, RZ, R16 ;  /* 0x000000ffff1b7224 */ /* 0x000fc600078e0010 */
[----:B------:R0:W-:Y:S04]  /*16860*/  STL.64 [R1+0x68], R18 ;  /* 0x0000681201007387 */ /* 0x0001e80000100a00 */
[----:B0-----:R-:W2:Y:S04]  /*16870*/  LDL.LU.64 R18, [R1+0xd08] ;  /* 0x000d080001127983 */ /* 0x001ea80000300a00 */
[----:B------:R-:W2:Y:S01]  /*16880*/  LDL.LU.64 R16, [R1+0xd00] ;  /* 0x000d000001107983 */ /* 0x000ea20000300a00 */
[----:B------:R-:W-:-:S03]  /*16890*/  IMAD.MOV.U32 R9, RZ, RZ, R2 ;  /* 0x000000ffff097224 */ /* 0x000fc600078e0002 */
[----:B---3--:R-:W-:Y:S04]  /*168a0*/  STL.64 [R1+0xca0], R26 ;  /* 0x000ca01a01007387 */ /* 0x008fe80000100a00 */
[----:B----4-:R0:W-:Y:S04]  /*168b0*/  STL.64 [R1+0xc98], R24 ;  /* 0x000c981801007387 */ /* 0x0101e80000100a00 */
[----:B0-----:R-:W3:Y:S04]  /*168c0*/  LDL.LU.64 R24, [R1+0x130] ;  /* 0x0001300001187983 */ /* 0x001ee80000300a00 */
[----:B------:R-:W4:Y:S01]  /*168d0*/  LDL.LU.64 R26, [R1+0x138] ;  /* 0x00013800011a7983 */ /* 0x000f220000300a00 */
[----:B--2---:R-:W-:Y:S03]  /*168e0*/  HMMA.16816.F32 R8, R4, R8, R16 ;  /* 0x000000080408723c */ /* 0x004fe60000001810 */
[----:B------:R-:W3:Y:S04]  /*168f0*/  LDL.LU.64 R18, [R1+0xcf8] ;  /* 0x000cf80001127983 */ /* 0x000ee80000300a00 */
[----:B------:R-:W3:-:S15]  /*16900*/  LDL.LU.64 R16, [R1+0xcf0] ;  /* 0x000cf00001107983 */ /* 0x000ede0000300a00 */
[----:B------:R-:W-:-:S01]  /*16910*/  NOP ;  /* 0x0000000000007918 */ /* 0x000fc20000000000 */
[----:B------:R-:W-:Y:S01]  /*16920*/  STL.64 [R1+0x50], R8 ;  /* 0x0000500801007387 */ /* 0x000fe20000100a00 */
[----:B------:R-:W-:Y:S02]  /*16930*/  IMAD.MOV.U32 R21, RZ, RZ, R10 ;  /* 0x000000ffff157224 */ /* 0x000fe400078e000a */
[----:B------:R-:W-:Y:S02]  /*16940*/  IMAD.MOV.U32 R20, RZ, RZ, R11 ;  /* 0x000000ffff147224 */ /* 0x000fe400078e000b */
[----:B------:R-:W0:Y:S01]  /*16950*/  LDSM.16.MT88.4 R8, [R0+UR5+0x9800] ;  /* 0x009800050008783b */ /* 0x000e220008004200 */
[----:B---3--:R-:W-:-:S15]  /*16960*/  HMMA.16816.F32 R4, R4, R24, R16 ;  /* 0x000000180404723c */ /* 0x008fde0000001810 */
[----:B------:R-:W-:-:S08]  /*16970*/  NOP ;  /* 0x0000000000007918 */ /* 0x000fd00000000000 */
[----:B------:R-:W-:Y:S01]  /*16980*/  STL.64 [R1+0x40], R4 ;  /* 0x0000400401007387 */ /* 0x000fe20000100a00 */
[----:B------:R-:W-:-:S03]  /*16990*/  IMAD.MOV.U32 R29, RZ, RZ, R6 ;  /* 0x000000ffff1d7224 */ /* 0x000fc600078e0006 */
[----:B----4-:R-:W-:Y:S01]  /*169a0*/  STL.64 [R1+0xca8], R26 ;  /* 0x000ca81a01007387 */ /* 0x010fe20000100a00 */
[----:B------:R-:W-:-:S03]  /*169b0*/  IMAD.MOV.U32 R28, RZ, RZ, R7 ;  /* 0x000000ffff1c7224 */ /* 0x000fc600078e0007 */
[----:B------:R-:W1:Y:S04]  /*169c0*/  LDSM.16.M88.4 R24, [R3+UR5+0x80] ;  /* 0x000080050318783b */ /* 0x000e680008000200 */
[----:B------:R-:W2:Y:S04]  /*169d0*/  LDSM.16.M88.4 R4, [R3+UR5+0x2080] ;  /* 0x002080050304783b */ /* 0x000ea80008000200 */
[----:B0-----:R-:W-:Y:S04]  /*169e0*/  STL [R1+0xc28], R11 ;  /* 0x000c280b01007387 */ /* 0x001fe80000100800 */
[----:B------:R0:W-:Y:S04]  /*169f0*/  STL [R1+0xcd8], R10 ;  /* 0x000cd80a01007387 */ /* 0x0001e80000100800 */
[----:B------:R-:W-:Y:S04]  /*16a00*/  STL.64 [R1+0xcd0], R8 ;  /* 0x000cd00801007387 */ /* 0x000fe80000100a00 */
[----:B0-----:R-:W3:Y:S04]  /*16a10*/  LDL.LU.64 R10, [R1+0xc8] ;  /* 0x0000c800010a7983 */ /* 0x001ee80000300a00 */
[----:B------:R-:W4:Y:S04]  /*16a20*/  LDL.LU.64 R18, [R1+0x118] ;  /* 0x0001180001127983 */ /* 0x000f280000300a00 */
[----:B-1----:R-:W-:Y:S04]  /*16a30*/  STL.64 [R1+0x30], R24 ;  /* 0x0000301801007387 */ /* 0x002fe80000100a00 */
[----:B------:R-:W-:Y:S01]  /*16a40*/  STL.64 [R1+0x38], R26 ;  /* 0x0000381a01007387 */ /* 0x000fe20000100a00 */
[----:B--2---:R-:W-:-:S03]  /*16a50*/  IMAD.MOV.U32 R2, RZ, RZ, R4 ;  /* 0x000000ffff027224 */ /* 0x004fc600078e0004 */
[----:B------:R-:W0:Y:S01]  /*16a60*/  LDSM.16.M88.4 R24, [R3+UR5+0x4080] ;  /* 0x004080050318783b */ /* 0x000e220008000200 */
[----:B------:R-:W-:-:S03]  /*16a70*/  IMAD.MOV.U32 R0, RZ, RZ, R5 ;  /* 0x000000ffff007224 */ /* 0x000fc600078e0005 */
[----:B------:R-:W-:Y:S04]  /*16a80*/  STL.64 [R1+0x20], R4 ;  /* 0x0000200401007387 */ /* 0x000fe80000100a00 */
[----:B------:R-:W-:Y:S04]  /*16a90*/  STL.64 [R1+0x28], R6 ;  /* 0x0000280601007387 */ /* 0x000fe80000100a00 */
[----:B------:R-:W1:Y:S04]  /*16aa0*/  LDSM.16.M88.4 R4, [R3+UR5+0x6080] ;  /* 0x006080050304783b */ /* 0x000e680008000200 */
[----:B------:R-:W-:Y:S04]  /*16ab0*/  STL [R1+0xc44], R0 ;  /* 0x000c440001007387 */ /* 0x000fe80000100800 */
[----:B------:R-:W-:Y:S04]  /*16ac0*/  STL [R1+0xc40], R2 ;  /* 0x000c400201007387 */ /* 0x000fe80000100800 */
[----:B0-----:R0:W-:Y:S04]  /*16ad0*/  STL.64 [R1+0x10], R24 ;  /* 0x0000101801007387 */ /* 0x0011e80000100a00 */
[----:B------:R2:W-:Y:S04]  /*16ae0*/  STL.64 [R1+0x18], R26 ;  /* 0x0000181a01007387 */ /* 0x0005e80000100a00 */
[----:B0-----:R-:W3:Y:S04]  /*16af0*/  LDL.LU R24, [R1+0x90] ;  /* 0x0000900001187983 */ /* 0x001ee80000300800 */
[----:B-1----:R-:W-:Y:S01]  /*16b00*/  STL.64 [R1], R4 ;  /* 0x0000000401007387 */ /* 0x002fe20000100a00 */
[----:B--2---:R-:W-:-:S03]  /*16b10*/  IMAD.MOV.U32 R26, RZ, RZ, R22 ;  /* 0x000000ffff1a7224 */ /* 0x004fc600078e0016 */
[----:B------:R-:W-:Y:S04]  /*16b20*/  STL.64 [R1+0x8], R6 ;  /* 0x0000080601007387 */ /* 0x000fe80000100a00 */
[----:B------:R-:W3:Y:S04]  /*16b30*/  LDL.LU R25, [R1+0x94] ;  /* 0x0000940001197983 */ /* 0x000ee80000300800 */
[----:B------:R-:W2:Y:S01]  /*16b40*/  LDL.LU R22, [R1+0xcec] ;  /* 0x000cec0001167983 */ /* 0x000ea20000300800 */
[----:B------:R-:W-:-:S03]  /*16b50*/  MOV R27, R12 ;  /* 0x0000000c001b7202 */ /* 0x000fc60000000f00 */
[----:B------:R-:W4:Y:S04]  /*16b60*/  LDL.LU R12, [R1+0xce8] ;  /* 0x000ce800010c7983 */ /* 0x000f280000300800 */
[----:B------:R0:W-:Y:S02]  /*16b70*/  STL.64 [R1+0xcc8], R26 ;  /* 0x000cc81a01007387 */ /* 0x0001e40000100a00 */
[----:B0-----:R-:W-:Y:S02]  /*16b80*/  IMAD.MOV.U32 R26, RZ, RZ, R15 ;  /* 0x000000ffff1a7224 */ /* 0x001fe400078e000f */
[----:B------:R-:W-:Y:S01]  /*16b90*/  IMAD.MOV.U32 R27, RZ, RZ, R23 ;  /* 0x000000ffff1b7224 */ /* 0x000fe200078e0017 */
[----:B--2---:R-:W0:Y:S04]  /*16ba0*/  LDSM.16.MT88.4 R4, [R22+UR5+0x9800] ;  /* 0x009800051604783b */ /* 0x004e280008004200 */
[----:B---3--:R1:W-:Y:S02]  /*16bb0*/  STL.64 [R1+0xcc0], R24 ;  /* 0x000cc01801007387 */ /* 0x0083e40000100a00 */
[----:B-1----:R-:W-:-:S02]  /*16bc0*/  IMAD.MOV.U32 R24, RZ, RZ, R13 ;  /* 0x000000ffff187224 */ /* 0x002fc400078e000d */
[----:B------:R-:W4:Y:S01]  /*16bd0*/  LDL.LU R13, [R1+0xce4] ;  /* 0x000ce400010d7983 */ /* 0x000f220000300800 */
[----:B------:R-:W-:-:S03]  /*16be0*/  IMAD.MOV.U32 R25, RZ, RZ, R14 ;  /* 0x000000ffff197224 */ /* 0x000fc600078e000e */
[----:B------:R-:W4:Y:S04]  /*16bf0*/  LDL.LU R14, [R1+0xce0] ;  /* 0x000ce000010e7983 */ /* 0x000f280000300800 */
[----:B------:R-:W4:Y:S04]  /*16c00*/  LDL.LU R15, [R1+0xcdc] ;  /* 0x000cdc00010f7983 */ /* 0x000f280000300800 */
[----:B------:R1:W-:Y:S04]  /*16c10*/  STL [R1+0xcb0], R22 ;  /* 0x000cb01601007387 */ /* 0x0003e80000100800 */
[----:B-1----:R-:W2:Y:S04]  /*16c20*/  LDL.LU.64 R22, [R1+0x128] ;  /* 0x0001280001167983 */ /* 0x002ea80000300a00 */
[----:B0-----:R-:W-:Y:S04]  /*16c30*/  STL.64 [R1+0xbf8], R6 ;  /* 0x000bf80601007387 */ /* 0x001fe80000100a00 */
[----:B------:R0:W-:Y:S04]  /*16c40*/  STL.64 [R1+0xbf0], R4 ;  /* 0x000bf00401007387 */ /* 0x0001e80000100a00 */
[----:B0-----:R-:W4:Y:S04]  /*16c50*/  LDL.LU R4, [R1+0xb0] ;  /* 0x0000b00001047983 */ /* 0x001f280000300800 */
[----:B------:R-:W4:Y:S04]  /*16c60*/  LDL.LU R5, [R1+0xb4] ;  /* 0x0000b40001057983 */ /* 0x000f280000300800 */
[----:B------:R-:W4:Y:S04]  /*16c70*/  LDL.LU R6, [R1+0xb8] ;  /* 0x0000b80001067983 */ /* 0x000f280000300800 */
[----:B------:R-:W4:Y:S01]  /*16c80*/  LDL.LU R7, [R1+0xbc] ;  /* 0x0000bc0001077983 */ /* 0x000f220000300800 */
[----:B------:R-:W-:-:S02]  /*16c90*/  IMAD.MOV.U32 R2, RZ, RZ, R10 ;  /* 0x000000ffff027224 */ /* 0x000fc400078e000a */
[----:B------:R-:W-:Y:S01]  /*16ca0*/  IMAD.MOV.U32 R0, RZ, RZ, R11 ;  /* 0x000000ffff007224 */ /* 0x000fe200078e000b */
[C---:B----4-:R-:W-:Y:S01]  /*16cb0*/  HMMA.16816.F32 R4, R12.reuse, R10, R4 ;  /* 0x0000000a0c04723c */ /* 0x050fe20000001804 */
[----:B------:R-:W3:Y:S04]  /*16cc0*/  LDL.LU R10, [R1+0xcd8] ;  /* 0x000cd800010a7983 */ /* 0x000ee80000300800 */
[----:B------:R-:W4:Y:S01]  /*16cd0*/  LDL.LU.64 R8, [R1+0xcd0] ;  /* 0x000cd00001087983 */ /* 0x000f220000300a00 */
[----:B------:R-:W-:-:S15]  /*16ce0*/  HMMA.16816.F32 R24, R12, R18, R24 ;  /* 0x000000120c18723c */ /* 0x000fde0000001818 */
[----:B------:R-:W-:-:S02]  /*16cf0*/  NOP ;  /* 0x0000000000007918 */ /* 0x000fc40000000000 */
[----:B------:R0:W-:Y:S01]  /*16d00*/  STL [R1+0x104], R5 ;  /* 0x0001040501007387 */ /* 0x0001e20000100800 */
[----:B------:R-:W-:Y:S02]  /*16d10*/  IMAD.MOV.U32 R11, RZ, RZ, R4 ;  /* 0x000000ffff0b7224 */ /* 0x000fe400078e0004 */
[----:B------:R-:W-:Y:S01]  /*16d20*/  IMAD.MOV.U32 R3, RZ, RZ, R7 ;  /* 0x000000ffff037224 */ /* 0x000fe200078e0007 */
[----:B------:R1:W-:Y:S04]  /*16d30*/  STL [R1+0x108], R6 ;  /* 0x0001080601007387 */ /* 0x0003e80000100800 */
[----:B------:R-:W2:Y:S04]  /*16d40*/  LDL.LU R4, [R1+0x80] ;  /* 0x0000800001047983 */ /* 0x000ea80000300800 */
[----:B0-----:R-:W2:Y:S04]  /*16d50*/  LDL.LU R5, [R1+0x84] ;  /* 0x0000840001057983 */ /* 0x001ea80000300800 */
[----:B-1----:R-:W2:Y:S04]  /*16d60*/  LDL.LU R6, [R1+0x88] ;  /* 0x0000880001067983 */ /* 0x002ea80000300800 */
[----:B------:R-:W2:Y:S01]  /*16d70*/  LDL.LU R7, [R1+0x8c] ;  /* 0x00008c0001077983 */ /* 0x000ea20000300800 */
[----:B------:R-:W-:-:S03]  /*16d80*/  IMAD.MOV.U32 R17, RZ, RZ, R26 ;  /* 0x000000ffff117224 */ /* 0x000fc600078e001a */
[----:B------:R-:W-:Y:S01]  /*16d90*/  STL [R1+0xc48], R3 ;  /* 0x000c480301007387 */ /* 0x000fe20000100800 */
[----:B------:R-:W-:-:S03]  /*16da0*/  IMAD.MOV.U32 R16, RZ, RZ, R27 ;  /* 0x000000ffff107224 */ /* 0x000fc600078e001b */
[----:B---3--:R0:W-:Y:S04]  /*16db0*/  STL.64 [R1+0xc38], R10 ;  /* 0x000c380a01007387 */ /* 0x0081e80000100a00 */
[----:B----4-:R-:W-:Y:S04]  /*16dc0*/  STL.64 [R1+0xc30], R8 ;  /* 0x000c300801007387 */ /* 0x010fe80000100a00 */
[----:B------:R-:W3:Y:S01]  /*16dd0*/  LDL.LU.64 R26, [R1+0xcc8] ;  /* 0x000cc800011a7983 */ /* 0x000ee20000300a00 */
[----:B0-----:R-:W-:Y:S01]  /*16de0*/  IMAD.MOV.U32 R10, RZ, RZ, R2 ;  /* 0x000000ffff0a7224 */ /* 0x001fe200078e0002 */
[----:B------:R-:W-:Y:S01]  /*16df0*/  MOV R11, R0 ;  /* 0x00000000000b7202 */ /* 0x000fe20000000f00 */
[----:B------:R-:W-:-:S02]  /*16e00*/  IMAD.MOV.U32 R2, RZ, RZ, R18 ;  /* 0x000000ffff027224 */ /* 0x000fc400078e0012 */
[----:B------:R-:W-:Y:S02]  /*16e10*/  IMAD.MOV.U32 R0, RZ, RZ, R19 ;  /* 0x000000ffff007224 */ /* 0x000fe400078e0013 */
[----:B------:R-:W-:Y:S02]  /*16e20*/  IMAD.MOV.U32 R19, RZ, RZ, R24 ;  /* 0x000000ffff137224 */ /* 0x000fe400078e0018 */
[----:B------:R-:W-:Y:S02]  /*16e30*/  IMAD.MOV.U32 R18, RZ, RZ, R25 ;  /* 0x000000ffff127224 */ /* 0x000fe400078e0019 */
[----:B------:R-:W3:Y:S04]  /*16e40*/  LDL.LU.64 R24, [R1+0xcc0] ;  /* 0x000cc00001187983 */ /* 0x000ee80000300a00 */
[----:B------:R-:W-:Y:S04]  /*16e50*/  STL.64 [R1+0xc58], R18 ;  /* 0x000c581201007387 */ /* 0x000fe80000100a00 */
[----:B------:R0:W-:Y:S04]  /*16e60*/  STL.64 [R1+0xc50], R16 ;  /* 0x000c501001007387 */ /* 0x0001e80000100a00 */
[----:B0-----:R-:W4:Y:S04]  /*16e70*/  LDL.LU R16, [R1+0x50] ;  /* 0x0000500001107983 */ /* 0x001f280000300800 */
[----:B------:R-:W4:Y:S01]  /*16e80*/  LDL.LU R17, [R1+0x54] ;  /* 0x0000540001117983 */ /* 0x000f220000300800 */
[----:B------:R-:W-:-:S02]  /*16e90*/  IMAD.MOV.U32 R18, RZ, RZ, R21 ;  /* 0x000000ffff127224 */ /* 0x000fc400078e0015 */
[----:B------:R-:W-:Y:S01]  /*16ea0*/  IMAD.MOV.U32 R19, RZ, RZ, R20 ;  /* 0x000000ffff137224 */ /* 0x000fe200078e0014 */
[----:B------:R-:W4:Y:S04]  /*16eb0*/  LDL.LU R21, [R1+0xcb8] ;  /* 0x000cb80001157983 */ /* 0x000f280000300800 */
[----:B------:R-:W4:Y:S04]  /*16ec0*/  LDL.LU R20, [R1+0xcb4] ;  /* 0x000cb40001147983 */ /* 0x000f280000300800 */
[----:B------:R0:W-:Y:S01]  /*16ed0*/  STL.64 [R1+0xc70], R18 ;  /* 0x000c701201007387 */ /* 0x0001e20000100a00 */
[----:B--2---:R-:W-:-:S02]  /*16ee0*/  IMAD.MOV.U32 R9, RZ, RZ, R22 ;  /* 0x000000ffff097224 */ /* 0x004fc400078e0016 */
[----:B------:R-:W-:Y:S02]  /*16ef0*/  IMAD.MOV.U32 R8, RZ, RZ, R23 ;  /* 0x000000ffff087224 */ /* 0x000fe400078e0017 */
[----:B0-----:R-:W-:Y:S01]  /*16f00*/  IMAD.MOV.U32 R18, RZ, RZ, R2 ;  /* 0x000000ffff127224 */ /* 0x001fe200078e0002 */
[----:B------:R-:W-:Y:S01]  /*16f10*/  MOV R19, R0 ;  /* 0x0000000000137202 */ /* 0x000fe20000000f00 */
[----:B---3--:R-:W-:Y:S01]  /*16f20*/  HMMA.16816.F32 R24, R12, R22, R24 ;  /* 0x000000160c18723c */ /* 0x008fe20000001818 */
[----:B----4-:R0:W-:-:S15]  /*16f30*/  STL.64 [R1+0xc68], R16 ;  /* 0x000c681001007387 */ /* 0x0101de0000100a00 */
[----:B------:R-:W-:-:S08]  /*16f40*/  NOP ;  /* 0x0000000000007918 */ /* 0x000fd00000000000 */
[----:B------:R-:W-:Y:S01]  /*16f50*/  IMAD.MOV.U32 R2, RZ, RZ, R26 ;  /* 0x000000ffff027224 */ /* 0x000fe200078e001a */
[----:B------:R1:W-:Y:S01]  /*16f60*/  STL.64 [R1+0xc88], R18 ;  /* 0x000c881201007387 */ /* 0x0003e20000100a00 */
[----:B------:R-:W-:-:S03]  /*16f70*/  IMAD.MOV.U32 R23, RZ, RZ, R27 ;  /* 0x000000ffff177224 */ /* 0x000fc600078e001b */
[----:B0-----:R-:W2:Y:S04]  /*16f80*/  LDL.LU R16, [R1+0x70] ;  /* 0x0000700001107983 */ /* 0x001ea80000300800 */
[----:B------:R-:W2:Y:S04]  /*16f90*/  LDL.LU R17, [R1+0x74] ;  /* 0x0000740001117983 */ /* 0x000ea80000300800 */
[----:B------:R-:W3:Y:S04]  /*16fa0*/  LDL.LU R22, [R1+0xcb0] ;  /* 0x000cb00001167983 */ /* 0x000ee80000300800 */
[----:B------:R-:W4:Y:S01]  /*16fb0*/  LDL.LU.64 R26, [R1+0xca8] ;  /* 0x000ca800011a7983 */ /* 0x000f220000300a00 */
[----:B-1----:R-:W-:-:S02]  /*16fc0*/  IMAD.MOV.U32 R18, RZ, RZ, R21 ;  /* 0x000000ffff127224 */ /* 0x002fc400078e0015 */
[----:B------:R-:W-:Y:S01]  /*16fd0*/  IMAD.MOV.U32 R19, RZ, RZ, R20 ;  /* 0x000000ffff137224 */ /* 0x000fe200078e0014 */
[----:B----4-:R-:W-:Y:S06]  /*16fe0*/  HMMA.16816.F32 R4, R12, R26, R4 ;  /* 0x0000001a0c04723c */ /* 0x010fec0000001804 */
[----:B------:R-:W-:Y:S01]  /*16ff0*/  IMAD.MOV.U32 R20, RZ, RZ, R26 ;  /* 0x000000ffff147224 */ /* 0x000fe200078e001a */
[----:B------:R-:W-:Y:S02]  /*17000*/  MOV R21, R27 ;  /* 0x0000001b00157202 */ /* 0x000fe40000000f00 */
[----:B------:R-:W4:Y:S01]  /*17010*/  LDL.LU.64 R26, [R1+0xca0] ;  /* 0x000ca000011a7983 */ /* 0x000f220000300a00 */
[----:B------:R-:W-:-:S02]  /*17020*/  IMAD.MOV.U32 R3, RZ, RZ, R24 ;  /* 0x000000ffff037224 */ /* 0x000fc400078e0018 */
[----:B------:R-:W-:Y:S02]  /*17030*/  IMAD.MOV.U32 R0, RZ, RZ, R25 ;  /* 0x000000ffff007224 */ /* 0x000fe400078e0019 */
[----:B------:R-:W2:Y:S04]  /*17040*/  LDL.LU.64 R24, [R1+0xc98] ;  /* 0x000c980001187983 */ /* 0x000ea80000300a00 */
[----:B---3--:R-:W-:Y:S04]  /*17050*/  STL.64 [R1+0xc80], R22 ;  /* 0x000c801601007387 */ /* 0x008fe80000100a00 */
[----:B------:R4:W-:Y:S02]  /*17060*/  STL.64 [R1+0xc78], R20 ;  /* 0x000c781401007387 */ /* 0x0009e40000100a00 */
[----:B----4-:R-:W-:-:S02]  /*17070*/  IMAD.MOV.U32 R20, RZ, RZ, R27 ;  /* 0x000000ffff147224 */ /* 0x010fc400078e001b */
[----:B------:R-:W2:Y:S04]  /*17080*/  LDL.LU R27, [R1+0xc90] ;  /* 0x000c9000011b7983 */ /* 0x000ea80000300800 */
[----:B------:R-:W3:Y:S04]  /*17090*/  LDL.LU R21, [R1+0x64] ;  /* 0x0000640001157983 */ /* 0x000ee80000300800 */
[----:B------:R-:W3:Y:S04]  /*170a0*/  LDL.LU R22, [R1+0x68] ;  /* 0x0000680001167983 */ /* 0x000ee80000300800 */
[----:B------:R-:W3:Y:S04]  /*170b0*/  LDL.LU R23, [R1+0x6c] ;  /* 0x00006c0001177983 */ /* 0x000ee80000300800 */
[----:B------:R-:W4:Y:S04]  /*170c0*/  LDL.LU R15, [R1+0x140] ;  /* 0x00014000010f7983 */ /* 0x000f280000300800 */
[----:B------:R0:W-:Y:S04]  /*170d0*/  STL.64 [R1+0xc08], R6 ;  /* 0x000c080601007387 */ /* 0x0001e80000100a00 */
[----:B------:R-:W-:Y:S01]  /*170e0*/  STL.64 [R1+0xc00], R4 ;  /* 0x000c000401007387 */ /* 0x000fe20000100a00 */
[----:B0-----:R-:W-:-:S02]  /*170f0*/  IMAD.MOV.U32 R6, RZ, RZ, R9 ;  /* 0x000000ffff067224 */ /* 0x001fc400078e0009 */
[----:B------:R-:W-:Y:S02]  /*17100*/  IMAD.MOV.U32 R7, RZ, RZ, R8 ;  /* 0x000000ffff077224 */ /* 0x000fe400078e0008 */
[----:B--2---:R-:W-:Y:S01]  /*17110*/  HMMA.16816.F32 R8, R24, R10, R16 ;  /* 0x0000000a1808723c */ /* 0x004fe20000001810 */
[----:B------:R-:W3:Y:S04]  /*17120*/  LDL.LU.64 R18, [R1+0xc88] ;  /* 0x000c880001127983 */ /* 0x000ee80000300a00 */
[----:B----4-:R-:W0:-:S15]  /*17130*/  LDSM.16.MT88.4 R12, [R15+UR5+0x9c00] ;  /* 0x009c00050f0c783b */ /* 0x010e1e0008004200 */
[----:B------:R-:W-:-:S03]  /*17140*/  NOP ;  /* 0x0000000000007918 */ /* 0x000fc60000000000 */
[----:B------:R1:W-:Y:S04]  /*17150*/  STL.64 [R1+0xc0], R8 ;  /* 0x0000c00801007387 */ /* 0x0003e80000100a00 */
[----:B------:R2:W-:Y:S04]  /*17160*/  STL.64 [R1+0xc8], R10 ;  /* 0x0000c80a01007387 */ /* 0x0005e80000100a00 */
[----:B-1----:R-:W4:Y:S04]  /*17170*/  LDL.LU R8, [R1+0x40] ;  /* 0x0000400001087983 */ /* 0x002f280000300800 */
[----:B------:R-:W4:Y:S01]  /*17180*/  LDL.LU R9, [R1+0x44] ;  /* 0x0000440001097983 */ /* 0x000f220000300800 */
[----:B--2---:R-:W-:-:S02]  /*17190*/  IMAD.MOV.U32 R10, RZ, RZ, R29 ;  /* 0x000000ffff0a7224 */ /* 0x004fc400078e001d */
[----:B------:R-:W-:Y:S01]  /*171a0*/  IMAD.MOV.U32 R11, RZ, RZ, R28 ;  /* 0x000000ffff0b7224 */ /* 0x000fe200078e001c */
[----:B---3--:R-:W-:Y:S01]  /*171b0*/  HMMA.16816.F32 R16, R24, R18, R20 ;  /* 0x000000121810723c */ /* 0x008fe20000001814 */
[----:B------:R-:W2:Y:S04]  /*171c0*/  LDL.LU.64 R22, [R1+0xc80] ;  /* 0x000c800001167983 */ /* 0x000ea80000300a00 */
[----:B------:R-:W3:-:S15]  /*171d0*/  LDL.LU.64 R20, [R1+0xc78] ;  /* 0x000c780001147983 */ /* 0x000ede0000300a00 */
[----:B------:R-:W-:-:S03]  /*171e0*/  NOP ;  /* 0x0000000000007918 */ /* 0x000fc60000000000 */
[----:B------:R1:W-:Y:S01]  /*171f0*/  STL.64 [R1+0xb0], R16 ;  /* 0x0000b01001007387 */ /* 0x0003e20000100a00 */
[----:B------:R-:W-:Y:S02]  /*17200*/  IMAD.MOV.U32 R29, RZ, RZ, R18 ;  /* 0x000000ffff1d7224 */ /* 0x000fe400078e0012 */
[----:B------:R-:W-:Y:S02]  /*17210*/  IMAD.MOV.U32 R28, RZ, RZ, R19 ;  /* 0x000000ffff1c7224 */ /* 0x000fe400078e0013 */
[----:B------:R-:W4:Y:S04]  /*17220*/  LDL.LU.64 R18, [R1+0xc70] ;  /* 0x000c700001127983 */ /* 0x000f280000300a00 */
[----:B-1----:R-:W4:Y:S04]  /*17230*/  LDL.LU.64 R16, [R1+0xc68] ;  /* 0x000c680001107983 */ /* 0x002f280000300a00 */
[----:B0-----:R3:W-:Y:S04]  /*17240*/  STL.64 [R1+0xb90], R14 ;  /* 0x000b900e01007387 */ /* 0x0017e80000100a00 */
[----:B------:R-:W-:Y:S01]  /*17250*/  STL.64 [R1+0xb88], R12 ;  /* 0x000b880c01007387 */ /* 0x000fe20000100a00 */
[----:B---3--:R-:W-:-:S03]  /*17260*/  IMAD.MOV.U32 R14, RZ, RZ, R20 ;  /* 0x000000ffff0e7224 */ /* 0x008fc600078e0014 */
[----:B------:R-:W3:Y:S01]  /*17270*/  LDL.LU R20, [R1+0xc64] ;  /* 0x000c640001147983 */ /* 0x000ee20000300800 */
[----:B------:R-:W-:-:S03]  /*17280*/  IMAD.MOV.U32 R15, RZ, RZ, R21 ;  /* 0x000000ffff0f7224 */ /* 0x000fc600078e0015 */
[----:B------:R-:W3:Y:S01]  /*17290*/  LDL.LU R21, [R1+0xc60] ;  /* 0x000c600001157983 */ /* 0x000ee20000300800 */
[----:B----4-:R-:W-:Y:S03]  /*172a0*/  HMMA.16816.F32 R4, R24, R6, R16 ;  /* 0x000000061804723c */ /* 0x010fe60000001810 */
[----:B------:R-:W4:Y:S04]  /*172b0*/  LDL.LU.64 R18, [R1+0xc58] ;  /* 0x000c580001127983 */ /* 0x000f280000300a00 */
[----:B------:R-:W2:-:S15]  /*172c0*/  LDL.LU.64 R16, [R1+0xc50] ;  /* 0x000c500001107983 */ /* 0x000e9e0000300a00 */
[----:B------:R-:W-:-:S01]  /*172d0*/  NOP ;  /* 0x0000000000007918 */ /* 0x000fc20000000000 */
[----:B------:R0:W-:Y:S04]  /*172e0*/  STL.64 [R1+0xa0], R4 ;  /* 0x0000a00401007387 */ /* 0x0001e80000100a00 */
[----:B------:R2:W-:Y:S04]  /*172f0*/  STL.64 [R1+0xa8], R6 ;  /* 0x0000a80601007387 */ /* 0x0005e80000100a00 */
[----:B0-----:R-:W3:Y:S01]  /*17300*/  LDL.LU.64 R4, [R1+0x10] ;  /* 0x0000100001047983 */ /* 0x001ee20000300a00 */
[----:B--2---:R-:W-:Y:S02]  /*17310*/  IMAD.MOV.U32 R6, RZ, RZ, R17 ;  /* 0x000000ffff067224 */ /* 0x004fe400078e0011 */
[----:B------:R-:W-:Y:S01]  /*17320*/  IMAD.MOV.U32 R7, RZ, RZ, R16 ;  /* 0x000000ffff077224 */ /* 0x000fe200078e0010 */
[----:B---3--:R4:W-:Y:S02]  /*17330*/  STL.64 [R1+0xc10], R4 ;  /* 0x000c100401007387 */ /* 0x0089e40000100a00 */
[----:B----4-:R-:W-:Y:S01]  /*17340*/  MOV R4, R19 ;  /* 0x0000001300047202 */ /* 0x010fe20000000f00 */
[----:B------:R-:W-:-:S02]  /*17350*/  IMAD.MOV.U32 R5, RZ, RZ, R18 ;  /* 0x000000ffff057224 */ /* 0x000fc400078e0012 */
[----:B------:R0:W1:Y:S04]  /*17360*/  LDSM.16.MT88.4 R16, [R22+UR5+0x9c00] ;  /* 0x009c00051610783b */ /* 0x0000680008004200 */
[----:B------:R-:W-:Y:S04]  /*17370*/  STL.64 [R1+0xc20], R6 ;  /* 0x000c200601007387 */ /* 0x000fe80000100a00 */
[----:B------:R2:W-:Y:S01]  /*17380*/  STL.64 [R1+0xc18], R4 ;  /* 0x000c180401007387 */ /* 0x0005e20000100a00 */
[----:B0-----:R-:W-:-:S03]  /*17390*/  IMAD.MOV.U32 R22, RZ, RZ, R2 ;  /* 0x000000ffff167224 */ /* 0x001fc600078e0002 */
[----:B--2---:R-:W2:Y:S04]  /*173a0*/  LDL.LU.64 R4, [R1+0x30] ;  /* 0x0000300001047983 */ /* 0x004ea80000300a00 */
[----:B------:R0:W-:Y:S02]  /*173b0*/  STL.64 [R1+0xb60], R20 ;  /* 0x000b601401007387 */ /* 0x0001e40000100a00 */
[----:B0-----:R-:W-:Y:S02]  /*173c0*/  IMAD.MOV.U32 R20, RZ, RZ, R3 ;  /* 0x000000ffff147224 */ /* 0x001fe400078e0003 */
[----:B------:R-:W3:Y:S01]  /*173d0*/  LDL.LU R3, [R1+0xc48] ;  /* 0x000c480001037983 */ /* 0x000ee20000300800 */
[----:B------:R-:W-:-:S03]  /*173e0*/  IMAD.MOV.U32 R21, RZ, RZ, R0 ;  /* 0x000000ffff157224 */ /* 0x000fc600078e0000 */
[----:B------:R-:W4:Y:S04]  /*173f0*/  LDL.LU R0, [R1+0xc44] ;  /* 0x000c440001007983 */ /* 0x000f280000300800 */
[----:B------:R-:W2:Y:S04]  /*17400*/  LDL.LU R2, [R1+0xc40] ;  /* 0x000c400001027983 */ /* 0x000ea80000300800 */
[----:B-1----:R-:W-:Y:S04]  /*17410*/  STL.64 [R1+0xb38], R18 ;  /* 0x000b381201007387 */ /* 0x002fe80000100a00 */
[----:B------:R0:W-:Y:S04]  /*17420*/  STL.64 [R1+0xb30], R16 ;  /* 0x000b301001007387 */ /* 0x0001e80000100a00 */
[----:B0-----:R-:W4:Y:S04]  /*17430*/  LDL.LU.64 R16, [R1] ;  /* 0x0000000001107983 */ /* 0x001f280000300a00 */
[----:B------:R-:W3:Y:S01]  /*17440*/  LDL.LU.64 R18, [R1+0x8] ;  /* 0x0000080001127983 */ /* 0x000ee20000300a00 */
[----:B------:R-:W-:Y:S03]  /*17450*/  HMMA.16816.F32 R12, R24, R14, R8 ;  /* 0x0000000e180c723c */ /* 0x000fe60000001808 */
[----:B---3--:R-:W-:Y:S04]  /*17460*/  STL [R1+0xba0], R18 ;  /* 0x000ba01201007387 */ /* 0x008fe80000100800 */
[----:B------:R-:W-:Y:S04]  /*17470*/  STL [R1+0xb9c], R19 ;  /* 0x000b9c1301007387 */ /* 0x000fe80000100800 */
[----:B------:R-:W3:Y:S04]  /*17480*/  LDL.LU.64 R10, [R1+0xc38] ;  /* 0x000c3800010a7983 */ /* 0x000ee80000300a00 */
[----:B------:R-:W4:Y:S01]  /*17490*/  LDL.LU.64 R8, [R1+0xc30] ;  /* 0x000c300001087983 */ /* 0x000f220000300a00 */
[----:B---3--:R-:W-:-:S03]  /*174a0*/  IMAD.MOV.U32 R24, RZ, RZ, R11 ;  /* 0x000000ffff187224 */ /* 0x008fc600078e000b */
[----:B------:R-:W3:Y:S04]  /*174b0*/  LDL.LU R11, [R1+0xc28] ;  /* 0x000c2800010b7983 */ /* 0x000ee80000300800 */
[----:B------:R-:W3:Y:S04]  /*174c0*/  LDL.LU R25, [R1+0x104] ;  /* 0x0001040001197983 */ /* 0x000ee80000300800 */
[----:B------:R-:W3:Y:S01]  /*174d0*/  LDL.LU R26, [R1+0x108] ;  /* 0x00010800011a7983 */ /* 0x000ee20000300800 */
[----:B------:R-:W-:-:S03]  /*174e0*/  IMAD.MOV.U32 R27, RZ, RZ, R3 ;  /* 0x000000ffff1b7224 */ /* 0x000fc600078e0003 */
[----:B------:R2:W-:Y:S04]  /*174f0*/  STL [R1+0xbb0], R12 ;  /* 0x000bb00c01007387 */ /* 0x0005e80000100800 */
[----:B------:R4:W-:Y:S04]  /*17500*/  STL [R1+0xbac], R13 ;  /* 0x000bac0d01007387 */ /* 0x0009e80000100800 */
[----:B------:R-:W-:Y:S04]  /*17510*/  STL [R1+0xba8], R14 ;  /* 0x000ba80e01007387 */ /* 0x000fe80000100800 */
[----:B------:R-:W-:Y:S04]  /*17520*/  STL [R1+0xba4], R15 ;  /* 0x000ba40f01007387 */ /* 0x000fe80000100800 */
[----:B------:R-:W3:Y:S01]  /*17530*/  LDL.LU.64 R6, [R1+0xc20] ;  /* 0x000c200001067983 */ /* 0x000ee20000300a00 */
[----:B--2---:R-:W-:Y:S01]  /*17540*/  IMAD.MOV.U32 R12, RZ, RZ, R2 ;  /* 0x000000ffff0c7224 */ /* 0x004fe200078e0002 */
[----:B----4-:R-:W-:Y:S01]  /*17550*/  MOV R13, R0 ;  /* 0x00000000000d7202 */ /* 0x010fe20000000f00 */
[----:B------:R-:W-:-:S02]  /*17560*/  IMAD.MOV.U32 R2, RZ, RZ, R4 ;  /* 0x000000ffff027224 */ /* 0x000fc400078e0004 */
[----:B------:R-:W-:Y:S01]  /*17570*/  IMAD.MOV.U32 R0, RZ, RZ, R5 ;  /* 0x000000ffff007224 */ /* 0x000fe200078e0005 */
[----:B---3--:R-:W-:Y:S01]  /*17580*/  HMMA.16816.F32 R24, R8, R4, R24 ;  /* 0x000000040818723c */ /* 0x008fe20000001818 */
[----:B------:R-:W2:-:S15]  /*17590*/  LDL.LU.64 R4, [R1+0xc18] ;  /* 0x000c180001047983 */ /* 0x000e9e0000300a00 */
[----:B------:R-:W-:-:S07]  /*175a0*/  NOP ;  /* 0x0000000000007918 */ /* 0x000fce0000000000 */
[----:B------:R0:W-:Y:S04]  /*175b0*/  STL.64 [R1+0x90], R24 ;  /* 0x0000901801007387 */ /* 0x0001e80000100a00 */
[----:B------:R1:W-:Y:S04]  /*175c0*/  STL [R1+0x98], R26 ;  /* 0x0000981a01007387 */ /* 0x0003e80000100800 */
[----:B0-----:R-:W3:Y:S04]  /*175d0*/  LDL.LU R24, [R1+0xb0] ;  /* 0x0000b00001187983 */ /* 0x001ee80000300800 */
[----:B------:R-:W3:Y:S01]  /*175e0*/  LDL.LU R25, [R1+0xb4] ;  /* 0x0000b40001197983 */ /* 0x000ee20000300800 */
[----:B------:R-:W-:-:S02]  /*175f0*/  IMAD.MOV.U32 R3, RZ, RZ, R27 ;  /* 0x000000ffff037224 */ /* 0x000fc400078e001b */
[----:B-1----:R-:W-:Y:S02]  /*17600*/  IMAD.MOV.U32 R26, RZ, RZ, R29 ;  /* 0x000000ffff1a7224 */ /* 0x002fe400078e001d */
[----:B------:R-:W-:-:S05]  /*17610*/  IMAD.MOV.U32 R27, RZ, RZ, R28 ;  /* 0x000000ffff1b7224 */ /* 0x000fca00078e001c */
[----:B------:R-:W-:Y:S01]  /*17620*/  STL.64 [R1+0xbd8], R26 ;  /* 0x000bd81a01007387 */ /* 0x000fe20000100a00 */
[----:B--2---:R-:W-:Y:S03]  /*17630*/  HMMA.16816.F32 R12, R8, R12, R4 ;  /* 0x0000000c080c723c */ /* 0x004fe60000001804 */
[----:B---3--:R0:W-:Y:S04]  /*17640*/  STL.64 [R1+0xbd0], R24 ;  /* 0x000bd01801007387 */ /* 0x0081e80000100a00 */
[----:B------:R-:W2:-:S15]  /*17650*/  LDL.LU.64 R4, [R1+0xc10] ;  /* 0x000c100001047983 */ /* 0x000e9e0000300a00 */
[----:B------:R-:W-:-:S02]  /*17660*/  NOP ;  /* 0x0000000000007918 */ /* 0x000fc40000000000 */
[----:B------:R-:W-:-:S05]  /*17670*/  IMAD.MOV.U32 R29, RZ, RZ, R13 ;  /* 0x000000ffff1d7224 */ /* 0x000fca00078e000d */
[----:B------:R-:W-:Y:S01]  /*17680*/  STL [R1+0xbb8], R29 ;  /* 0x000bb81d01007387 */ /* 0x000fe20000100800 */
[----:B0-----:R-:W-:Y:S02]  /*17690*/  IMAD.MOV.U32 R24, RZ, RZ, R2 ;  /* 0x000000ffff187224 */ /* 0x001fe400078e0002 */
[----:B------:R-:W-:-:S05]  /*176a0*/  IMAD.MOV.U32 R2, RZ, RZ, R12 ;  /* 0x000000ffff027224 */ /* 0x000fca00078e000c */
[----:B------:R0:W-:Y:S04]  /*176b0*/  STL [R1+0xbb4], R2 ;  /* 0x000bb40201007387 */ /* 0x0001e80000100800 */
[----:B------:R-:W3:Y:S01]  /*176c0*/  LDL.LU.64 R6, [R1+0xc08] ;  /* 0x000c080001067983 */ /* 0x000ee20000300a00 */
[----:B--2---:R-:W-:Y:S06]  /*176d0*/  HMMA.16816.F32 R20, R8, R4, R20 ;  /* 0x000000040814723c */ /* 0x004fec0000001814 */
[----:B------:R-:W-:-:S02]  /*176e0*/  IMAD.MOV.U32 R12, RZ, RZ, R4 ;  /* 0x000000ffff0c7224 */ /* 0x000fc400078e0004 */
[----:B0-----:R-:W-:Y:S02]  /*176f0*/  IMAD.MOV.U32 R2, RZ, RZ, R5 ;  /* 0x000000ffff027224 */ /* 0x001fe400078e0005 */
[----:B------:R-:W3:-:S13]  /*17700*/  LDL.LU.64 R4, [R1+0xc00] ;  /* 0x000c000001047983 */ /* 0x000eda0000300a00 */
[----:B------:R-:W-:Y:S04]  /*17710*/  STL.64 [R1+0xb70], R22 ;  /* 0x000b701601007387 */ /* 0x000fe80000100a00 */
[----:B------:R0:W-:Y:S04]  /*17720*/  STL.64 [R1+0xb68], R20 ;  /* 0x000b681401007387 */ /* 0x0001e80000100a00 */
[----:B0-----:R-:W2:Y:S04]  /*17730*/  LDL.LU.64 R20, [R1+0x20] ;  /* 0x0000200001147983 */ /* 0x001ea80000300a00 */
[----:B------:R-:W4:Y:S01]  /*17740*/  LDL.LU.64 R22, [R1+0x28] ;  /* 0x0000280001167983 */ /* 0x000f220000300a00 */
[----:B---3--:R-:W-:Y:S03]  /*17750*/  HMMA.16816.F32 R8, R8, R16, R4 ;  /* 0x000000100808723c */ /* 0x008fe60000001804 */
[----:B----4-:R-:W-:Y:S04]  /*17760*/  STL.64 [R1+0xbe8], R22 ;  /* 0x000be81601007387 */ /* 0x010fe80000100a00 */
[----:B--2---:R0:W-:Y:S04]  /*17770*/  STL.64 [R1+0xbe0], R20 ;  /* 0x000be01401007387 */ /* 0x0041e80000100a00 */
[----:B0-----:R-:W2:Y:S04]  /*17780*/  LDL.LU R20, [R1+0xc0] ;  /* 0x0000c00001147983 */ /* 0x001ea80000300800 */
[----:B------:R-:W2:Y:S04]  /*17790*/  LDL.LU R21, [R1+0xc4] ;  /* 0x0000c40001157983 */ /* 0x000ea80000300800 */
[----:B------:R-:W2:Y:S04]  /*177a0*/  LDL.LU R22, [R1+0xc8] ;  /* 0x0000c80001167983 */ /* 0x000ea80000300800 */
[----:B------:R-:W2:Y:S04]  /*177b0*/  LDL.LU R23, [R1+0xcc] ;  /* 0x0000cc0001177983 */ /* 0x000ea80000300800 */
[----:B------:R-:W2:Y:S04]  /*177c0*/  LDL.LU.64 R6, [R1+0xbf8] ;  /* 0x000bf80001067983 */ /* 0x000ea80000300a00 */
[----:B------:R-:W2:Y:S01]  /*177d0*/  LDL.LU.64 R4, [R1+0xbf0] ;  /* 0x000bf00001047983 */ /* 0x000ea20000300a00 */
[----:B------:R-:W-:-:S02]  /*177e0*/  IMAD.MOV.U32 R25, RZ, RZ, R0 ;  /* 0x000000ffff197224 */ /* 0x000fc400078e0000 */
[----:B------:R-:W-:Y:S02]  /*177f0*/  IMAD.MOV.U32 R18, RZ, RZ, R10 ;  /* 0x000000ffff127224 */ /* 0x000fe400078e000a */
[----:B------:R-:W-:Y:S01]  /*17800*/  IMAD.MOV.U32 R19, RZ, RZ, R11 ;  /* 0x000000ffff137224 */ /* 0x000fe200078e000b */
[----:B------:R-:W-:-:S04]  /*17810*/  MOV R28, R14 ;  /* 0x0000000e001c7202 */ /* 0x000fc80000000f00 */
[----:B------:R-:W-:Y:S04]  /*17820*/  STL.64 [R1+0xbc8], R18 ;  /* 0x000bc81201007387 */ /* 0x000fe80000100a00 */
[----:B------:R0:W-:Y:S01]  /*17830*/  STL.64 [R1+0xbc0], R16 ;  /* 0x000bc01001007387 */ /* 0x0001e20000100a00 */
[----:B------:R-:W-:Y:S02]  /*17840*/  IMAD.MOV.U32 R0, RZ, RZ, R15 ;  /* 0x000000ffff007224 */ /* 0x000fe400078e000f */
[----:B------:R-:W-:Y:S02]  /*17850*/  IMAD.MOV.U32 R14, RZ, RZ, R8 ;  /* 0x000000ffff0e7224 */ /* 0x000fe400078e0008 */
[----:B------:R-:W-:Y:S02]  /*17860*/  IMAD.MOV.U32 R15, RZ, RZ, R9 ;  /* 0x000000ffff0f7224 */ /* 0x000fe400078e0009 */
[----:B------:R-:W-:-:S02]  /*17870*/  IMAD.MOV.U32 R8, RZ, RZ, R12 ;  /* 0x000000ffff087224 */ /* 0x000fc400078e000c */
[----:B------:R-:W-:Y:S01]  /*17880*/  IMAD.MOV.U32 R9, RZ, RZ, R2 ;  /* 0x000000ffff097224 */ /* 0x000fe200078e0002 */
[----:B0-----:R-:W3:Y:S04]  /*17890*/  LDL.LU R16, [R1+0xa0] ;  /* 0x0000a00001107983 */ /* 0x001ee80000300800 */
[----:B------:R-:W3:Y:S04]  /*178a0*/  LDL.LU R17, [R1+0xa4] ;  /* 0x0000a40001117983 */ /* 0x000ee80000300800 */
[----:B------:R-:W3:Y:S04]  /*178b0*/  LDL.LU R18, [R1+0xa8] ;  /* 0x0000a80001127983 */ /* 0x000ee80000300800 */
[----:B------:R-:W3:Y:S01]  /*178c0*/  LDL.LU R19, [R1+0xac] ;  /* 0x0000ac0001137983 */ /* 0x000ee20000300800 */
[----:B--2---:R-:W-:Y:S03]  /*178d0*/  HMMA.16816.F32 R24, R4, R24, R20 ;  /* 0x000000180418723c */ /* 0x004fe60000001814 */
[----:B------:R-:W2:Y:S04]  /*178e0*/  LDL.LU.64 R22, [R1+0xbe8] ;  /* 0x000be80001167983 */ /* 0x000ea80000300a00 */
[----:B------:R-:W4:-:S15]  /*178f0*/  LDL.LU.64 R20, [R1+0xbe0] ;  /* 0x000be00001147983 */ /* 0x000f1e0000300a00 */
[----:B------:R-:W-:-:S02]  /*17900*/  NOP ;  /* 0x0000000000007918 */ /* 0x000fc40000000000 */
[----:B------:R-:W-:Y:S02]  /*17910*/  IMAD.MOV.U32 R12, RZ, RZ, R26 ;  /* 0x000000ffff0c7224 */ /* 0x000fe400078e001a */
[----:B------:R-:W-:Y:S01]  /*17920*/  IMAD.MOV.U32 R13, RZ, RZ, R27 ;  /* 0x000000ffff0d7224 */ /* 0x000fe200078e001b */
[----:B------:R-:W-:Y:S01]  /*17930*/  MOV R29, R24 ;  /* 0x00000018001d7202 */ /* 0x000fe20000000f00 */
[----:B------:R-:W-:Y:S01]  /*17940*/  IMAD.MOV.U32 R2, RZ, RZ, R25 ;  /* 0x000000ffff027224 */ /* 0x000fe200078e0019 */
[----:B------:R-:W4:Y:S04]  /*17950*/  LDL.LU.64 R26, [R1+0xbd8] ;  /* 0x000bd800011a7983 */ /* 0x000f280000300a00 */
[----:B------:R-:W4:Y:S01]  /*17960*/  LDL.LU.64 R24, [R1+0xbd0] ;  /* 0x000bd00001187983 */ /* 0x000f220000300a00 */
[C---:B---3--:R-:W-:Y:S03]  /*17970*/  HMMA.16816.F32 R8, R4.reuse, R8, R16 ;  /* 0x000000080408723c */ /* 0x048fe60000001810 */
[----:B--2---:R0:W-:Y:S03]  /*17980*/  STL.64 [R1+0xb80], R22 ;  /* 0x000b801601007387 */ /* 0x0041e60000100a00 */
[----:B----4-:R-:W-:Y:S01]  /*17990*/  HMMA.16816.F32 R24, R4, R20, R24 ;  /* 0x000000140418723c */ /* 0x010fe20000001818 */
[----:B------:R-:W2:Y:S04]  /*179a0*/  LDL.LU R20, [R1+0x90] ;  /* 0x0000900001147983 */ /* 0x000ea80000300800 */
[----:B------:R-:W2:Y:S04]  /*179b0*/  LDL.LU R21, [R1+0x94] ;  /* 0x0000940001157983 */ /* 0x000ea80000300800 */
[----:B0-----:R-:W2:-:S14]  /*179c0*/  LDL.LU R22, [R1+0x98] ;  /* 0x0000980001167983 */ /* 0x001e9c0000300800 */
[----:B------:R0:W-:Y:S04]  /*179d0*/  STL.64 [R1+0xb18], R26 ;  /* 0x000b181a01007387 */ /* 0x0001e80000100a00 */
[----:B------:R-:W-:Y:S04]  /*179e0*/  STL.64 [R1+0xb10], R24 ;  /* 0x000b101801007387 */ /* 0x000fe80000100a00 */
[----:B0-----:R-:W2:Y:S04]  /*179f0*/  LDL.LU R26, [R1+0x38] ;  /* 0x00003800011a7983 */ /* 0x001ea80000300800 */
[----:B------:R-:W2:Y:S04]  /*17a00*/  LDL.LU R27, [R1+0x3c] ;  /* 0x00003c00011b7983 */ /* 0x000ea80000300800 */
[----:B------:R-:W3:Y:S04]  /*17a10*/  LDL.LU.64 R18, [R1+0xbc8] ;  /* 0x000bc80001127983 */ /* 0x000ee80000300a00 */
[----:B------:R-:W4:Y:S04]  /*17a20*/  LDL.LU.64 R16, [R1+0xbc0] ;  /* 0x000bc00001107983 */ /* 0x000f280000300a00 */
[----:B------:R0:W-:Y:S04]  /*17a30*/  STL.64 [R1+0xb28], R10 ;  /* 0x000b280a01007387 */ /* 0x0001e80000100a00 */
[----:B------:R1:W-:Y:S01]  /*17a40*/  STL.64 [R1+0xb20], R8 ;  /* 0x000b200801007387 */ /* 0x0003e20000100a00 */
[----:B0-----:R-:W-:-:S02]  /*17a50*/  IMAD.MOV.U32 R10, RZ, RZ, R12 ;  /* 0x000000ffff0a7224 */ /* 0x001fc400078e000c */
[----:B-1----:R-:W-:Y:S02]  /*17a60*/  IMAD.MOV.U32 R8, RZ, RZ, R29 ;  /* 0x000000ffff087224 */ /* 0x002fe400078e001d */
[----:B------:R-:W-:Y:S01]  /*17a70*/  IMAD.MOV.U32 R11, RZ, RZ, R13 ;  /* 0x000000ffff0b7224 */ /* 0x000fe200078e000d */
[----:B------:R-:W2:Y:S01]  /*17a80*/  LDL.LU R29, [R1+0xbb8] ;  /* 0x000bb800011d7983 */ /* 0x000ea20000300800 */
[----:B------:R-:W-:-:S03]  /*17a90*/  IMAD.MOV.U32 R9, RZ, RZ, R2 ;  /* 0x000000ffff097224 */ /* 0x000fc600078e0002 */
[----:B------:R-:W4:Y:S04]  /*17aa0*/  LDL.LU R2, [R1+0xbb4] ;  /* 0x000bb40001027983 */ /* 0x000f280000300800 */
[----:B------:R-:W2:Y:S04]  /*17ab0*/  LDL.LU R12, [R1+0xbb0] ;  /* 0x000bb000010c7983 */ /* 0x000ea80000300800 */
[----:B------:R-:W2:Y:S04]  /*17ac0*/  LDL.LU R13, [R1+0xbac] ;  /* 0x000bac00010d7983 */ /* 0x000ea80000300800 */
[----:B------:R-:W-:Y:S04]  /*17ad0*/  STL.64 [R1+0xb48], R10 ;  /* 0x000b480a01007387 */ /* 0x000fe80000100a00 */
[----:B------:R0:W-:Y:S02]  /*17ae0*/  STL.64 [R1+0xb40], R8 ;  /* 0x000b400801007387 */ /* 0x0001e40000100a00 */
[----:B0-----:R-:W-:Y:S01]  /*17af0*/  IMAD.MOV.U32 R8, RZ, RZ, R14 ;  /* 0x000000ffff087224 */ /* 0x001fe200078e000e */
[----:B------:R-:W-:Y:S01]  /*17b00*/  MOV R9, R15 ;  /* 0x0000000f00097202 */ /* 0x000fe20000000f00 */
[----:B------:R-:W2:Y:S04]  /*17b10*/  LDL.LU R14, [R1+0xba8] ;  /* 0x000ba800010e7983 */ /* 0x000ea80000300800 */
[----:B------:R-:W2:Y:S01]  /*17b20*/  LDL.LU R15, [R1+0xba4] ;  /* 0x000ba400010f7983 */ /* 0x000ea20000300800 */
[----:B---3--:R-:W-:-:S02]  /*17b30*/  IMAD.MOV.U32 R10, RZ, RZ, R18 ;  /* 0x000000ffff0a7224 */ /* 0x008fc400078e0012 */
[----:B------:R-:W-:Y:S01]  /*17b40*/  IMAD.MOV.U32 R11, RZ, RZ, R19 ;  /* 0x000000ffff0b7224 */ /* 0x000fe200078e0013 */
[----:B------:R-:W3:Y:S04]  /*17b50*/  LDL.LU R18, [R1+0xba0] ;  /* 0x000ba00001127983 */ /* 0x000ee80000300800 */
[----:B------:R-:W3:Y:S04]  /*17b60*/  LDL.LU R19, [R1+0xb9c] ;  /* 0x000b9c0001137983 */ /* 0x000ee80000300800 */
[----:B------:R0:W-:Y:S04]  /*17b70*/  STL.64 [R1+0xb58], R10 ;  /* 0x000b580a01007387 */ /* 0x0001e80000100a00 */
[----:B------:R4:W-:Y:S04]  /*17b80*/  STL.64 [R1+0xb50], R8 ;  /* 0x000b500801007387 */ /* 0x0009e80000100a00 */
[----:B0-----:R-:W3:Y:S01]  /*17b90*/  LDL.LU.64 R10, [R1+0x18] ;  /* 0x00001800010a7983 */ /* 0x001ee20000300a00 */
[----:B----4-:R-:W-:Y:S01]  /*17ba0*/  IMAD.MOV.U32 R8, RZ, RZ, R2 ;  /* 0x000000ffff087224 */ /* 0x010fe200078e0002 */
[----:B--2---:R-:W-:Y:S02]  /*17bb0*/  HMMA.16816.F32 R4, R4, R16, R12 ;  /* 0x000000100404723c */ /* 0x004fe4000000180c */
[----:B---3--:R-:W-:Y:S04]  /*17bc0*/  STL.64 [R1+0xb78], R10 ;  /* 0x000b780a01007387 */ /* 0x008fe80000100a00 */
[----:B------:R-:W2:Y:S04]  /*17bd0*/  LDL.LU R2, [R1+0xb98] ;  /* 0x000b980001027983 */ /* 0x000ea80000300800 */
[----:B------:R-:W3:Y:S04]  /*17be0*/  LDL.LU.64 R14, [R1+0xb90] ;  /* 0x000b9000010e7983 */ /* 0x000ee80000300a00 */
[----:B------:R-:W3:Y:S01]  /*17bf0*/  LDL.LU.64 R12, [R1+0xb88] ;  /* 0x000b8800010c7983 */ /* 0x000ee20000300a00 */
[----:B------:R-:W-:-:S02]  /*17c00*/  IMAD.MOV.U32 R23, RZ, RZ, R3 ;  /* 0x000000ffff177224 */ /* 0x000fc400078e0003 */
[----:B------:R-:W-:Y:S01]  /*17c10*/  IMAD.MOV.U32 R9, RZ, RZ, R29 ;  /* 0x000000ffff097224 */ /* 0x000fe200078e001d */
[----:B------:R-:W0:Y:S04]  /*17c20*/  LDC R3, c[0x0][0x238] ;  /* 0x00008e00ff037b82 */ /* 0x000e280000000800 */
[----:B---3--:R-:W-:-:S15]  /*17c30*/  HMMA.16816.F32 R20, R12, R26, R20 ;  /* 0x0000001a0c14723c */ /* 0x008fde0000001814 */
[----:B------:R-:W-:-:S08]  /*17c40*/  NOP ;  /* 0x0000000000007918 */ /* 0x000fd00000000000 */
[----:B------:R-:W-:Y:S04]  /*17c50*/  STL.64 [R1+0x610], R20 ;  /* 0x0006101401007387 */ /* 0x000fe80000100a00 */
[----:B------:R1:W-:Y:S04]  /*17c60*/  STL.64 [R1+0x618], R22 ;  /* 0x0006181601007387 */ /* 0x0003e80000100a00 */
[----:B-1----:R-:W3:Y:S01]  /*17c70*/  LDL.LU.64 R22, [R1+0xb80] ;  /* 0x000b800001167983 */ /* 0x002ee20000300a00 */
[----:B------:R-:W-:Y:S02]  /*17c80*/  IMAD.MOV.U32 R10, RZ, RZ, R28 ;  /* 0x000000ffff0a7224 */ /* 0x000fe400078e001c */
[----:B------:R-:W-:-:S07]  /*17c90*/  IMAD.MOV.U32 R11, RZ, RZ, R0 ;  /* 0x000000ffff0b7224 */ /* 0x000fce00078e0000 */
[----:B---3--:R-:W-:Y:S06]  /*17ca0*/  HMMA.16816.F32 R8, R12, R22, R8 ;  /* 0x000000160c08723c */ /* 0x008fec0000001808 */
[----:B------:R-:W-:Y:S02]  /*17cb0*/  IMAD.MOV.U32 R25, RZ, RZ, R22 ;  /* 0x000000ffff197224 */ /* 0x000fe400078e0016 */
[----:B------:R-:W-:-:S15]  /*17cc0*/  IMAD.MOV.U32 R24, RZ, RZ, R23 ;  /* 0x000000ffff187224 */ /* 0x000fde00078e0017 */
[----:B------:R-:W-:Y:S04]  /*17cd0*/  STL.64 [R1+0x600], R8 ;  /* 0x0006000801007387 */ /* 0x000fe80000100a00 */
[----:B------:R1:W-:Y:S04]  /*17ce0*/  STL.64 [R1+0x608], R10 ;  /* 0x0006080a01007387 */ /* 0x0003e80000100a00 */
[----:B-1----:R-:W3:Y:S04]  /*17cf0*/  LDL.LU.64 R10, [R1+0xb78] ;  /* 0x000b7800010a7983 */ /* 0x002ee80000300a00 */
[----:B------:R-:W3:Y:S04]  /*17d00*/  LDL.LU.64 R22, [R1+0xb70] ;  /* 0x000b700001167983 */ /* 0x000ee80000300a00 */
[----:B------:R-:W3:Y:S02]  /*17d10*/  LDL.LU.64 R20, [R1+0xb68] ;  /* 0x000b680001147983 */ /* 0x000ee40000300a00 */
[----:B---3--:R-:W-:Y:S06]  /*17d20*/  HMMA.16816.F32 R20, R12, R10, R20 ;  /* 0x0000000a0c14723c */ /* 0x008fec0000001814 */
[----:B------:R-:W-:-:S15]  /*17d30*/  MOV R0, R11 ;  /* 0x0000000b00007202 */ /* 0x000fde0000000f00 */
[----:B------:R-:W-:-:S02]  /*17d40*/  NOP ;  /* 0x0000000000007918 */ /* 0x000fc40000000000 */
[----:B------:R1:W-:Y:S04]  /*17d50*/  STL.64 [R1+0x5f0], R20 ;  /* 0x0005f01401007387 */ /* 0x0003e80000100a00 */
[----:B------:R3:W-:Y:S04]  /*17d60*/  STL.64 [R1+0x5f8], R22 ;  /* 0x0005f81601007387 */ /* 0x0007e80000100a00 */
[----:B-1----:R-:W4:Y:S01]  /*17d70*/  LDL.LU.64 R20, [R1+0xb60] ;  /* 0x000b600001147983 */ /* 0x002f220000300a00 */
[----:B---3--:R-:W-:-:S03]  /*17d80*/  IMAD.MOV.U32 R22, RZ, RZ, R10 ;  /* 0x000000ffff167224 */ /* 0x008fc600078e000a */
[----:B------:R-:W3:Y:S04]  /*17d90*/  LDL.LU.64 R10, [R1+0xb58] ;  /* 0x000b5800010a7983 */ /* 0x000ee80000300a00 */
[----:B------:R-:W3:Y:S01]  /*17da0*/  LDL.LU.64 R8, [R1+0xb50] ;  /* 0x000b500001087983 */ /* 0x000ee20000300a00 */
[----:B------:R-:W-:Y:S02]  /*17db0*/  IMAD.MOV.U32 R28, RZ, RZ, R19 ;  /* 0x000000ffff1c7224 */ /* 0x000fe400078e0013 */
[----:B------:R-:W-:Y:S01]  /*17dc0*/  IMAD.MOV.U32 R23, RZ, RZ, R18 ;  /* 0x000000ffff177224 */ /* 0x000fe200078e0012 */
[----:B---3--:R-:W-:Y:S01]  /*17dd0*/  HMMA.16816.F32 R12, R12, R18, R8 ;  /* 0x000000120c0c723c */ /* 0x008fe20000001808 */
[----:B------:R-:W3:Y:S04]  /*17de0*/  LDL.LU.64 R10, [R1+0xb48] ;  /* 0x000b4800010a7983 */ /* 0x000ee80000300a00 */
[----:B------:R-:W3:-:S15]  /*17df0*/  LDL.LU.64 R8, [R1+0xb40] ;  /* 0x000b400001087983 */ /* 0x000ede0000300a00 */
[----:B------:R-:W-:-:S03]  /*17e00*/  NOP ;  /* 0x0000000000007918 */ /* 0x000fc60000000000 */
[----:B------:R-:W-:Y:S04]  /*17e10*/  STL.64 [R1+0x5e0], R12 ;  /* 0x0005e00c01007387 */ /* 0x000fe80000100a00 */
[----:B------:R1:W-:Y:S04]  /*17e20*/  STL.64 [R1+0x5e8], R14 ;  /* 0x0005e80e01007387 */ /* 0x0003e80000100a00 */
[----:B------:R-:W3:Y:S04]  /*17e30*/  LDL.LU.64 R18, [R1+0xb38] ;  /* 0x000b380001127983 */ /* 0x000ee80000300a00 */
[----:B------:R-:W3:Y:S01]  /*17e40*/  LDL.LU.64 R16, [R1+0xb30] ;  /* 0x000b300001107983 */ /* 0x000ee20000300a00 */
[----:B-1----:R-:W-:-:S02]  /*17e50*/  IMAD.MOV.U32 R14, RZ, RZ, R25 ;  /* 0x000000ffff0e7224 */ /* 0x002fc400078e0019 */
[----:B------:R-:W-:Y:S02]  /*17e60*/  IMAD.MOV.U32 R15, RZ, RZ, R24 ;  /* 0x000000ffff0f7224 */ /* 0x000fe400078e0018 */
[----:B---3--:R-:W-:Y:S01]  /*17e70*/  HMMA.16816.F32 R24, R16, R26, R8 ;  /* 0x0000001a1018723c */ /* 0x008fe20000001808 */
[----:B------:R-:W3:Y:S04]  /*17e80*/  LDL.LU.64 R10, [R1+0xb28] ;  /* 0x000b2800010a7983 */ /* 0x000ee80000300a00 */
[----:B------:R-:W3:-:S15]  /*17e90*/  LDL.LU.64 R8, [R1+0xb20] ;  /* 0x000b200001087983 */ /* 0x000ede0000300a00 */
[----:B------:R-:W-:-:S03]  /*17ea0*/  NOP ;  /* 0x0000000000007918 */ /* 0x000fc60000000000 */
[----:B------:R-:W-:Y:S04]  /*17eb0*/  STL.64 [R1+0x5d0], R24 ;  /* 0x0005d01801007387 */ /* 0x000fe80000100a00 */
[----:B------:R1:W-:Y:S04]  /*17ec0*/  STL.64 [R1+0x5d8], R26 ;  /* 0x0005d81a01007387 */ /* 0x0003e80000100a00 */
[----:B-1----:R-:W2:Y:S04]  /*17ed0*/  LDL.LU.64 R26, [R1+0xb18] ;  /* 0x000b1800011a7983 */ /* 0x002ea80000300a00 */
[----:B------:R-:W2:Y:S02]  /*17ee0*/  LDL.LU.64 R24, [R1+0xb10] ;  /* 0x000b100001187983 */ /* 0x000ea40000300a00 */
[----:B--2---:R-:W-:Y:S02]  /*17ef0*/  HMMA.16816.F32 R12, R16, R14, R24 ;  /* 0x0000000e100c723c */ /* 0x004fe40000001818 */
[----:B------:R-:W2:Y:S04]  /*17f00*/  LDL.LU R24, [R1+0x2f8] ;  /* 0x0002f80001187983 */ /* 0x000ea80000300800 */
[----:B------:R-:W2:-:S15]  /*17f10*/  LDL.LU R25, [R1+0x2f4] ;  /* 0x0002f40001197983 */ /* 0x000e9e0000300800 */
[----:B------:R-:W-:-:S02]  /*17f20*/  NOP ;  /* 0x0000000000007918 */ /* 0x000fc40000000000 */
[----:B------:R1:W-:Y:S04]  /*17f30*/  STL.64 [R1+0x5c0], R12 ;  /* 0x0005c00c01007387 */ /* 0x0003e80000100a00 */
[----:B------:R0:W-:Y:S04]  /*17f40*/  STL.64 [R1+0x5c8], R14 ;  /* 0x0005c80e01007387 */ /* 0x0001e80000100a00 */
[----:B--2---:R2:W-:Y:S04]  /*17f50*/  STL.64 [R1+0xaa0], R24 ;  /* 0x000aa01801007387 */ /* 0x0045e80000100a00 */
[----:B------:R-:W4:Y:S04]  /*17f60*/  LDL.LU R26, [R1+0x2f0] ;  /* 0x0002f000011a7983 */ /* 0x000f280000300800 */
[----:B------:R-:W4:Y:S04]  /*17f70*/  LDL.LU R27, [R1+0x2ec] ;  /* 0x0002ec00011b7983 */ /* 0x000f280000300800 */
[----:B----4-:R-:W-:Y:S04]  /*17f80*/  STL.64 [R1+0xaa8], R26 ;  /* 0x000aa81a01007387 */ /* 0x010fe80000100a00 */
[----:B-1----:R-:W4:Y:S04]  /*17f90*/  LDL.LU R12, [R1+0x2e8] ;  /* 0x0002e800010c7983 */ /* 0x002f280000300800 */
[----:B------:R-:W4:Y:S04]  /*17fa0*/  LDL.LU R13, [R1+0x2e4] ;  /* 0x0002e400010d7983 */ /* 0x000f280000300800 */
[----:B----4-:R-:W-:Y:S04]  /*17fb0*/  STL.64 [R1+0xab0], R12 ;  /* 0x000ab00c01007387 */ /* 0x010fe80000100a00 */
[----:B0-----:R-:W4:Y:S04]  /*17fc0*/  LDL.LU R14, [R1+0x2e0] ;  /* 0x0002e000010e7983 */ /* 0x001f280000300800 */
[----:B------:R-:W4:Y:S01]  /*17fd0*/  LDL.LU R15, [R1+0x2dc] ;  /* 0x0002dc00010f7983 */ /* 0x000f220000300800 */
[----:B--2---:R-:W-:-:S03]  /*17fe0*/  IMAD.MOV.U32 R25, RZ, RZ, R28 ;  /* 0x000000ffff197224 */ /* 0x004fc600078e001c */
[----:B----4-:R0:W-:Y:S02]  /*17ff0*/  STL.64 [R1+0xab8], R14 ;  /* 0x000ab80e01007387 */ /* 0x0101e40000100a00 */
[----:B0-----:R-:W-:Y:S02]  /*18000*/  IMAD.MOV.U32 R14, RZ, RZ, R22 ;  /* 0x000000ffff0e7224 */ /* 0x001fe400078e0016 */
[----:B------:R-:W2:Y:S04]  /*18010*/  LDL.LU R22, [R1+0x2d8] ;  /* 0x0002d80001167983 */ /* 0x000ea80000300800 */
[----:B------:R-:W4:Y:S04]  /*18020*/  LDL.LU R28, [R1+0x2d4] ;  /* 0x0002d400011c7983 */ /* 0x000f280000300800 */
[----:B------:R-:W4:Y:S01]  /*18030*/  LDL.LU R29, [R1+0x2d0] ;  /* 0x0002d000011d7983 */ /* 0x000f220000300800 */
[----:B------:R-:W-:-:S03]  /*18040*/  IMAD.MOV.U32 R24, RZ, RZ, R23 ;  /* 0x000000ffff187224 */ /* 0x000fc600078e0017 */
[----:B----4-:R-:W-:Y:S04]  /*18050*/  STL.64 [R1+0xac0], R28 ;  /* 0x000ac01c01007387 */ /* 0x010fe80000100a00 */
[----:B------:R-:W2:Y:S01]  /*18060*/  LDL.LU R23, [R1+0x2cc] ;  /* 0x0002cc0001177983 */ /* 0x000ea20000300800 */
[----:B------:R-:W-:-:S07]  /*18070*/  IMAD.MOV.U32 R15, RZ, RZ, R0 ;  /* 0x000000ffff0f7224 */ /* 0x000fce00078e0000 */
[----:B---3--:R-:W-:Y:S01]  /*18080*/  HMMA.16816.F32 R8, R16, R14, R8 ;  /* 0x0000000e1008723c */ /* 0x008fe20000001808 */
[----:B--2---:R0:W-:Y:S04]  /*18090*/  STL.64 [R1+0xac8], R22 ;  /* 0x000ac81601007387 */ /* 0x0041e80000100a00 */
[----:B------:R-:W2:Y:S04]  /*180a0*/  LDL.LU R0, [R1+0x2c8] ;  /* 0x0002c80001007983 */ /* 0x000ea80000300800 */
[----:B0-----:R-:W3:Y:S04]  /*180b0*/  LDL.LU R22, [R1+0x398] ;  /* 0x0003980001167983 */ /* 0x001ee80000300800 */
[----:B------:R-:W3:Y:S10]  /*180c0*/  LDL.LU R23, [R1+0x360] ;  /* 0x0003600001177983 */ /* 0x000ef40000300800 */
[----:B------:R-:W-:Y:S04]  /*180d0*/  STL.64 [R1+0x5b0], R8 ;  /* 0x0005b00801007387 */ /* 0x000fe80000100a00 */
[----:B------:R-:W-:Y:S04]  /*180e0*/  STL.64 [R1+0x5b8], R10 ;  /* 0x0005b80a01007387 */ /* 0x000fe80000100a00 */
[----:B---3--:R0:W-:Y:S04]  /*180f0*/  STL.64 [R1+0xad0], R22 ;  /* 0x000ad01601007387 */ /* 0x0081e80000100a00 */
[----:B0-----:R-:W3:Y:S04]  /*18100*/  LDL.LU R22, [R1+0x39c] ;  /* 0x00039c0001167983 */ /* 0x001ee80000300800 */
[----:B------:R-:W3:Y:S04]  /*18110*/  LDL.LU R23, [R1+0x368] ;  /* 0x0003680001177983 */ /* 0x000ee80000300800 */
        /* <DEDUP_REMOVED lines=15> */
[----:B------:R-:W4:Y:S04]  /*18210*/  LDL.LU R28, [R1+0x35c] ;  /* 0x00035c00011c7983 */ /* 0x000f280000300800 */
[----:B------:R-:W4:Y:S04]  /*18220*/  LDL.LU R29, [R1+0x358] ;  /* 0x00035800011d7983 */ /* 0x000f280000300800 */
[----:B------:R-:W2:Y:S04]  /*18230*/  LDL.LU R14, [R1+0x354] ;  /* 0x00035400010e7983 */ /* 0x000ea80000300800 */
[----:B------:R-:W2:Y:S04]  /*18240*/  LDL.LU R15, [R1+0x350] ;  /* 0x00035000010f7983 */ /* 0x000ea80000300800 */
[----:B------:R-:W3:Y:S04]  /*18250*/  LDL.LU R12, [R1+0x34c] ;  /* 0x00034c00010c7983 */ /* 0x000ee80000300800 */
[----:B------:R-:W3:Y:S01]  /*18260*/  LDL.LU R13, [R1+0x348] ;  /* 0x00034800010d7983 */ /* 0x000ee20000300800 */
[----:B------:R-:W-:-:S04]  /*18270*/  IMAD.SHL.U32 R3, R3, 0x80, RZ ;  /* 0x0000008003037824 */ /* 0x000fc800078e00ff */
[----:B------:R-:W-:Y:S01]  /*18280*/  IMAD.WIDE R8, R3, 0x2, R20 ;  /* 0x0000000203087825 */ /* 0x000fe200078e0214 */
[----:B--2---:R0:W-:Y:S02]  /*18290*/  STL.64 [R1+0xb08], R14 ;  /* 0x000b080e01007387 */ /* 0x0041e40000100a00 */
[----:B0-----:R-:W-:Y:S01]  /*182a0*/  MOV R14, R24 ;  /* 0x00000018000e7202 */ /* 0x001fe20000000f00 */
[----:B------:R-:W-:-:S07]  /*182b0*/  IMAD.MOV.U32 R15, RZ, RZ, R25 ;  /* 0x000000ffff0f7224 */ /* 0x000fce00078e0019 */
[----:B------:R-:W-:Y:S01]  /*182c0*/  HMMA.16816.F32 R4, R16, R14, R4 ;  /* 0x0000000e1004723c */ /* 0x000fe20000001804 */
[----:B---3--:R0:W-:Y:S04]  /*182d0*/  STL.64 [R1+0xb00], R12 ;  /* 0x000b000c01007387 */ /* 0x0081e80000100a00 */
[----:B------:R-:W2:Y:S04]  /*182e0*/  LDL.LU R26, [R1+0x344] ;  /* 0x00034400011a7983 */ /* 0x000ea80000300800 */
[----:B------:R-:W2:Y:S04]  /*182f0*/  LDL.LU R27, [R1+0x340] ;  /* 0x00034000011b7983 */ /* 0x000ea80000300800 */
[----:B------:R-:W3:Y:S04]  /*18300*/  LDL.LU R24, [R1+0x33c] ;  /* 0x00033c0001187983 */ /* 0x000ee80000300800 */
[----:B------:R-:W3:Y:S04]  /*18310*/  LDL.LU R25, [R1+0x338] ;  /* 0x0003380001197983 */ /* 0x000ee80000300800 */
[----:B------:R-:W3:Y:S04]  /*18320*/  LDL.LU R10, [R1+0x300] ;  /* 0x00030000010a7983 */ /* 0x000ee80000300800 */
[----:B------:R-:W3:Y:S04]  /*18330*/  LDL.LU R11, [R1+0x2fc] ;  /* 0x0002fc00010b7983 */ /* 0x000ee80000300800 */
[----:B------:R-:W3:Y:S04]  /*18340*/  LDL.LU R3, [R1+0x30c] ;  /* 0x00030c0001037983 */ /* 0x000ee80000300800 */
[----:B------:R-:W3:Y:S04]  /*18350*/  LDL.LU R20, [R1+0x308] ;  /* 0x0003080001147983 */ /* 0x000ee80000300800 */
[----:B------:R-:W3:Y:S04]  /*18360*/  LDL.LU R21, [R1+0x304] ;  /* 0x0003040001157983 */ /* 0x000ee80000300800 */
[----:B------:R-:W2:Y:S04]  /*18370*/  LDL.LU.64 R14, [R1+0xb08] ;  /* 0x000b0800010e7983 */ /* 0x000ea80000300a00 */
[----:B0-----:R-:W3:Y:S04]  /*18380*/  LDL.LU.64 R12, [R1+0xb00] ;  /* 0x000b0000010c7983 */ /* 0x001ee80000300a00 */
[----:B------:R-:W3:Y:S04]  /*18390*/  LDL.LU R16, [R1+0x32c] ;  /* 0x00032c0001107983 */ /* 0x000ee80000300800 */
[----:B------:R-:W3:Y:S01]  /*183a0*/  LDL.LU R17, [R1+0x328] ;  /* 0x0003280001117983 */ /* 0x000ee20000300800 */
[----:B------:R-:W-:-:S04]  /*183b0*/  LOP3.LUT R23, R23, R22, RZ, 0x3c, !PT ;  /* 0x0000001617177212 */ /* 0x000fc800078e3cff */
[C---:B------:R-:W-:Y:S01]  /*183c0*/  LOP3.LUT R22, R23.reuse, R22, RZ, 0x3c, !PT ;  /* 0x0000001617167212 */ /* 0x040fe200078e3cff */
[----:B------:R0:W-:Y:S04]  /*183d0*/  STL.64 [R1+0x5a0], R4 ;  /* 0x0005a00401007387 */ /* 0x0001e80000100a00 */
[----:B------:R1:W-:Y:S04]  /*183e0*/  STL.64 [R1+0x5a8], R6 ;  /* 0x0005a80601007387 */ /* 0x0003e80000100a00 */
[----:B------:R-:W3:Y:S04]  /*183f0*/  LDL.LU R18, [R1+0x324] ;  /* 0x0003240001127983 */ /* 0x000ee80000300800 */
[----:B------:R-:W3:Y:S01]  /*18400*/  LDL.LU R19, [R1+0x320] ;  /* 0x0003200001137983 */ /* 0x000ee20000300800 */
[----:B------:R-:W-:-:S03]  /*18410*/  LOP3.LUT R23, R23, R22, RZ, 0x3c, !PT ;  /* 0x0000001617177212 */ /* 0x000fc600078e3cff */
[----:B0-----:R-:W3:Y:S04]  /*18420*/  LDL.LU R4, [R1+0x31c] ;  /* 0x00031c0001047983 */ /* 0x001ee80000300800 */
[----:B------:R-:W3:Y:S04]  /*18430*/  LDL.LU R5, [R1+0x318] ;  /* 0x0003180001057983 */ /* 0x000ee80000300800 */
[----:B-1----:R-:W3:Y:S04]  /*18440*/  LDL.LU R6, [R1+0x314] ;  /* 0x0003140001067983 */ /* 0x002ee80000300800 */
[----:B------:R-:W3:Y:S04]  /*18450*/  LDL.LU R7, [R1+0x310] ;  /* 0x0003100001077983 */ /* 0x000ee80000300800 */
[----:B------:R0:W-:Y:S04]  /*18460*/  STL [R1+0x624], R8 ;  /* 0x0006240801007387 */ /* 0x0001e80000100800 */
[----:B------:R1:W-:Y:S04]  /*18470*/  STL [R1+0x620], R9 ;  /* 0x0006200901007387 */ /* 0x0003e80000100800 */
[----:B0-----:R-:W3:Y:S04]  /*18480*/  LDL.LU R8, [R1+0x334] ;  /* 0x0003340001087983 */ /* 0x001ee80000300800 */
[----:B-1----:R-:W3:Y:S04]  /*18490*/  LDL.LU R9, [R1+0x330] ;  /* 0x0003300001097983 */ /* 0x002ee80000300800 */
[----:B------:R0:W-:Y:S04]  /*184a0*/  STL.64 [R1+0x128], R22 ;  /* 0x0001281601007387 */ /* 0x0001e80000100a00 */
[----:B0-----:R-:W4:Y:S02]  /*184b0*/  LDL.LU.64 R22, [R1+0xaf8] ;  /* 0x000af80001167983 */ /* 0x001f240000300a00 */
[----:B----4-:R-:W-:-:S04]  /*184c0*/  LOP3.LUT R23, R23, R22, RZ, 0x3c, !PT ;  /* 0x0000001617177212 */ /* 0x010fc800078e3cff */
[----:B------:R-:W-:-:S04]  /*184d0*/  LOP3.LUT R22, R23, R22, RZ, 0x3c, !PT ;  /* 0x0000001617167212 */ /* 0x000fc800078e3cff */
[----:B------:R-:W-:-:S05]  /*184e0*/  LOP3.LUT R23, R23, R22, RZ, 0x3c, !PT ;  /* 0x0000001617177212 */ /* 0x000fca00078e3cff */
        /* <DEDUP_REMOVED lines=21> */
[----:B0-----:R-:W4:Y:S01]  /*18640*/  LDL.LU.64 R22, [R1+0xad0] ;  /* 0x000ad00001167983 */ /* 0x001f220000300a00 */
[----:B------:R-:W-:Y:S02]  /*18650*/  LOP3.LUT R29, R29, R28, RZ, 0x3c, !PT ;  /* 0x0000001c1d1d7212 */ /* 0x000fe400078e3cff */
[----:B--2---:R-:W-:Y:S02]  /*18660*/  LOP3.LUT R15, R15, R14, RZ, 0x3c, !PT ;  /* 0x0000000e0f0f7212 */ /* 0x004fe400078e3cff */
[----:B---3--:R-:W-:Y:S02]  /*18670*/  LOP3.LUT R13, R13, R12, RZ, 0x3c, !PT ;  /* 0x0000000c0d0d7212 */ /* 0x008fe400078e3cff */
[----:B------:R-:W-:-:S02]  /*18680*/  LOP3.LUT R28, R29, R28, RZ, 0x3c, !PT ;  /* 0x0000001c1d1c7212 */ /* 0x000fc400078e3cff */
[----:B------:R-:W-:Y:S02]  /*18690*/  LOP3.LUT R14, R15, R14, RZ, 0x3c, !PT ;  /* 0x0000000e0f0e7212 */ /* 0x000fe400078e3cff */
[----:B------:R-:W-:Y:S02]  /*186a0*/  LOP3.LUT R27, R27, R26, RZ, 0x3c, !PT ;  /* 0x0000001a1b1b7212 */ /* 0x000fe400078e3cff */
[----:B------:R-:W-:Y:S02]  /*186b0*/  LOP3.LUT R12, R13, R12, RZ, 0x3c, !PT ;  /* 0x0000000c0d0c7212 */ /* 0x000fe400078e3cff */
[----:B------:R-:W-:Y:S02]  /*186c0*/  LOP3.LUT R29, R29, R28, RZ, 0x3c, !PT ;  /* 0x0000001c1d1d7212 */ /* 0x000fe400078e3cff */
[----:B------:R-:W-:Y:S02]  /*186d0*/  LOP3.LUT R25, R25, R24, RZ, 0x3c, !PT ;  /* 0x0000001819197212 */ /* 0x000fe400078e3cff */
[----:B------:R-:W-:-:S02]  /*186e0*/  LOP3.LUT R15, R15, R14, RZ, 0x3c, !PT ;  /* 0x0000000e0f0f7212 */ /* 0x000fc400078e3cff */
[----:B------:R-:W-:Y:S02]  /*186f0*/  LOP3.LUT R26, R27, R26, RZ, 0x3c, !PT ;  /* 0x0000001a1b1a7212 */ /* 0x000fe400078e3cff */
[----:B------:R-:W-:Y:S02]  /*18700*/  LOP3.LUT R13, R13, R12, RZ, 0x3c, !PT ;  /* 0x0000000c0d0d7212 */ /* 0x000fe400078e3cff */
[----:B------:R-:W-:Y:S02]  /*18710*/  LOP3.LUT R24, R25, R24, RZ, 0x3c, !PT ;  /* 0x0000001819187212 */ /* 0x000fe400078e3cff */
[----:B------:R-:W-:Y:S02]  /*18720*/  LOP3.LUT R27, R27, R26, RZ, 0x3c, !PT ;  /* 0x0000001a1b1b7212 */ /* 0x000fe400078e3cff */
[----:B------:R-:W-:Y:S02]  /*18730*/  LOP3.LUT R25, R25, R24, RZ, 0x3c, !PT ;  /* 0x0000001819197212 */ /* 0x000fe400078e3cff */
[----:B----4-:R-:W-:-:S04]  /*18740*/  LOP3.LUT R23, R23, R22, RZ, 0x3c, !PT ;  /* 0x0000001617177212 */ /* 0x010fc800078e3cff */
[----:B------:R-:W-:-:S04]  /*18750*/  LOP3.LUT R22, R23, R22, RZ, 0x3c, !PT ;  /* 0x0000001617167212 */ /* 0x000fc800078e3cff */
[----:B------:R-:W-:-:S05]  /*18760*/  LOP3.LUT R23, R23, R22, RZ, 0x3c, !PT ;  /* 0x0000001617177212 */ /* 0x000fca00078e3cff */
[----:B------:R0:W-:Y:S04]  /*18770*/  STL.64 [R1+0xf8], R22 ;  /* 0x0000f81601007387 */ /* 0x0001e80000100a00 */
[----:B0-----:R-:W2:Y:S04]  /*18780*/  LDL.LU.64 R22, [R1+0xac8] ;  /* 0x000ac80001167983 */ /* 0x001ea80000300a00 */
[----:B------:R0:W-:Y:S04]  /*18790*/  STL.64 [R1+0xf0], R28 ;  /* 0x0000f01c01007387 */ /* 0x0001e80000100a00 */
[----:B0-----:R-:W3:Y:S04]  /*187a0*/  LDL.LU.64 R28, [R1+0xac0] ;  /* 0x000ac000011c7983 */ /* 0x001ee80000300a00 */
[----:B------:R0:W-:Y:S04]  /*187b0*/  STL.64 [R1+0xe8], R14 ;  /* 0x0000e80e01007387 */ /* 0x0001e80000100a00 */
[----:B0-----:R-:W4:Y:S04]  /*187c0*/  LDL.LU.64 R14, [R1+0xab8] ;  /* 0x000ab800010e7983 */ /* 0x001f280000300a00 */
[----:B------:R0:W-:Y:S04]  /*187d0*/  STL.64 [R1+0xe0], R12 ;  /* 0x0000e00c01007387 */ /* 0x0001e80000100a00 */
[----:B0-----:R-:W2:Y:S04]  /*187e0*/  LDL.LU.64 R12, [R1+0xab0] ;  /* 0x000ab000010c7983 */ /* 0x001ea80000300a00 */
[----:B------:R0:W-:Y:S04]  /*187f0*/  STL.64 [R1+0xd8], R26 ;  /* 0x0000d81a01007387 */ /* 0x0001e80000100a00 */
[----:B0-----:R-:W3:Y:S04]  /*18800*/  LDL.LU.64 R26, [R1+0xaa8] ;  /* 0x000aa800011a7983 */ /* 0x001ee80000300a00 */
[----:B------:R0:W-:Y:S04]  /*18810*/  STL.64 [R1+0xd0], R24 ;  /* 0x0000d01801007387 */ /* 0x0001e80000100a00 */
[----:B0-----:R-:W4:Y:S01]  /*18820*/  LDL.LU.64 R24, [R1+0xaa0] ;  /* 0x000aa00001187983 */ /* 0x001f220000300a00 */
[----:B------:R-:W-:-:S02]  /*18830*/  LOP3.LUT R9, R9, R8, RZ, 0x3c, !PT ;  /* 0x0000000809097212 */ /* 0x000fc400078e3cff */
[----:B------:R-:W-:Y:S02]  /*18840*/  LOP3.LUT R17, R17, R16, RZ, 0x3c, !PT ;  /* 0x0000001011117212 */ /* 0x000fe400078e3cff */
[----:B------:R-:W-:Y:S02]  /*18850*/  LOP3.LUT R8, R9, R8, RZ, 0x3c, !PT ;  /* 0x0000000809087212 */ /* 0x000fe400078e3cff */
[----:B------:R-:W-:Y:S02]  /*18860*/  LOP3.LUT R16, R17, R16, RZ, 0x3c, !PT ;  /* 0x0000001011107212 */ /* 0x000fe400078e3cff */
[----:B------:R-:W-:Y:S02]  /*18870*/  LOP3.LUT R9, R9, R8, RZ, 0x3c, !PT ;  /* 0x0000000809097212 */ /* 0x000fe400078e3cff */
[----:B------:R-:W-:-:S03]  /*18880*/  LOP3.LUT R17, R17, R16, RZ, 0x3c, !PT ;  /* 0x0000001011117212 */ /* 0x000fc600078e3cff */
[----:B------:R0:W-:Y:S04]  /*18890*/  STL.64 [R1+0xc8], R8 ;  /* 0x0000c80801007387 */ /* 0x0001e80000100a00 */
[----:B------:R1:W-:Y:S01]  /*188a0*/  STL.64 [R1+0xc0], R16 ;  /* 0x0000c01001007387 */ /* 0x0003e20000100a00 */
[----:B0-----:R-:W-:Y:S02]  /*188b0*/  IMAD.MOV.U32 R8, RZ, RZ, R19 ;  /* 0x000000ffff087224 */ /* 0x001fe400078e0013 */
[----:B------:R-:W-:Y:S02]  /*188c0*/  IMAD.MOV.U32 R9, RZ, RZ, R18 ;  /* 0x000000ffff097224 */ /* 0x000fe400078e0012 */
[----:B-1----:R-:W-:Y:S02]  /*188d0*/  IMAD.MOV.U32 R16, RZ, RZ, R5 ;  /* 0x000000ffff107224 */ /* 0x002fe400078e0005 */
[----:B------:R-:W-:-:S02]  /*188e0*/  IMAD.MOV.U32 R17, RZ, RZ, R4 ;  /* 0x000000ffff117224 */ /* 0x000fc400078e0004 */
[----:B------:R-:W-:Y:S02]  /*188f0*/  IMAD.MOV.U32 R4, RZ, RZ, R7 ;  /* 0x000000ffff047224 */ /* 0x000fe400078e0007 */
[----:B------:R-:W-:Y:S01]  /*18900*/  IMAD.MOV.U32 R5, RZ, RZ, R6 ;  /* 0x000000ffff057224 */ /* 0x000fe200078e0006 */
[----:B------:R0:W-:Y:S01]  /*18910*/  STL.64 [R1+0xb8], R8 ;  /* 0x0000b80801007387 */ /* 0x0001e20000100a00 */
[----:B------:R-:W-:Y:S01]  /*18920*/  MOV R6, R10 ;  /* 0x0000000a00067202 */ /* 0x000fe20000000f00 */
[----:B------:R-:W-:Y:S02]  /*18930*/  IMAD.MOV.U32 R7, RZ, RZ, R21 ;  /* 0x000000ffff077224 */ /* 0x000fe400078e0015 */
[----:B------:R-:W-:Y:S04]  /*18940*/  STL.64 [R1+0xb0], R16 ;  /* 0x0000b01001007387 */ /* 0x000fe80000100a00 */
[----:B------:R1:W-:Y:S01]  /*18950*/  STL.64 [R1+0xa8], R4 ;  /* 0x0000a80401007387 */ /* 0x0003e20000100a00 */
[----:B0-----:R-:W-:-:S02]  /*18960*/  IMAD.MOV.U32 R8, RZ, RZ, R20 ;  /* 0x000000ffff087224 */ /* 0x001fc400078e0014 */
[----:B------:R-:W-:Y:S02]  /*18970*/  IMAD.MOV.U32 R9, RZ, RZ, R3 ;  /* 0x000000ffff097224 */ /* 0x000fe400078e0003 */
[----:B-1----:R-:W-:-:S03]  /*18980*/  IMAD.MOV.U32 R5, RZ, RZ, R11 ;  /* 0x000000ffff057224 */ /* 0x002fc600078e000b */
[----:B------:R-:W-:Y:S04]  /*18990*/  STL.64 [R1+0xa0], R8 ;  /* 0x0000a00801007387 */ /* 0x000fe80000100a00 */
[----:B------:R2:W-:Y:S02]  /*189a0*/  STL.64 [R1+0x98], R6 ;  /* 0x0000980601007387 */ /* 0x0005e40000100a00 */
[----:B--2---:R-:W-:Y:S02]  /*189b0*/  IMAD.MOV.U32 R6, RZ, RZ, R12 ;  /* 0x000000ffff067224 */ /* 0x004fe400078e000c */
[----:B---3--:R-:W-:Y:S02]  /*189c0*/  IMAD.MOV.U32 R8, RZ, RZ, R26 ;  /* 0x000000ffff087224 */ /* 0x008fe400078e001a */
[----:B------:R-:W-:-:S02]  /*189d0*/  IMAD.MOV.U32 R7, RZ, RZ, R27 ;  /* 0x000000ffff077224 */ /* 0x000fc400078e001b */
[----:B----4-:R-:W-:Y:S02]  /*189e0*/  IMAD.MOV.U32 R4, RZ, RZ, R24 ;  /* 0x000000ffff047224 */ /* 0x010fe400078e0018 */
[----:B------:R-:W-:-:S03]  /*189f0*/  IMAD.MOV.U32 R9, RZ, RZ, R25 ;  /* 0x000000ffff097224 */ /* 0x000fc600078e0019 */
[----:B------:R0:W-:Y:S04]  /*18a00*/  STL.64 [R1+0x90], R4 ;  /* 0x0000900401007387 */ /* 0x0001e80000100a00 */
[----:B------:R1:W-:Y:S04]  /*18a10*/  STL.64 [R1+0x88], R8 ;  /* 0x0000880801007387 */ /* 0x0003e80000100a00 */
[----:B------:R2:W-:Y:S01]  /*18a20*/  STL.64 [R1+0x80], R6 ;  /* 0x0000800601007387 */ /* 0x0005e20000100a00 */
[----:B0-----:R-:W-:Y:S02]  /*18a30*/  IMAD.MOV.U32 R4, RZ, RZ, R14 ;  /* 0x000000ffff047224 */ /* 0x001fe400078e000e */
[----:B------:R-:W-:Y:S01]  /*18a40*/  IMAD.MOV.U32 R5, RZ, RZ, R13 ;  /* 0x000000ffff057224 */ /* 0x000fe200078e000d */
[----:B-1----:R-:W-:Y:S01]  /*18a50*/  MOV R8, R22 ;  /* 0x0000001600087202 */ /* 0x002fe20000000f00 */
[----:B------:R-:W-:-:S02]  /*18a60*/  IMAD.MOV.U32 R9, RZ, RZ, R15 ;  /* 0x000000ffff097224 */ /* 0x000fc400078e000f */
[----:B--2---:R-:W-:Y:S02]  /*18a70*/  IMAD.MOV.U32 R6, RZ, RZ, R29 ;  /* 0x000000ffff067224 */ /* 0x004fe400078e001d */
[----:B------:R-:W-:Y:S01]  /*18a80*/  IMAD.MOV.U32 R7, RZ, RZ, R28 ;  /* 0x000000ffff077224 */ /* 0x000fe200078e001c */
[----:B------:R-:W-:Y:S04]  /*18a90*/  STL.64 [R1+0x78], R4 ;  /* 0x0000780401007387 */ /* 0x000fe80000100a00 */
[----:B------:R0:W-:Y:S04]  /*18aa0*/  STL.64 [R1+0x70], R8 ;  /* 0x0000700801007387 */ /* 0x0001e80000100a00 */
[----:B0-----:R-:W2:Y:S04]  /*18ab0*/  LDL.LU R8, [R1+0x284] ;  /* 0x0002840001087983 */ /* 0x001ea80000300800 */
[----:B------:R-:W-:Y:S04]  /*18ac0*/  STL.64 [R1+0x68], R6 ;  /* 0x0000680601007387 */ /* 0x000fe80000100a00 */
[----:B------:R-:W2:Y:S01]  /*18ad0*/  LDL.LU R9, [R1+0x280] ;  /* 0x0002800001097983 */ /* 0x000ea20000300800 */
[----:B------:R-:W-:-:S02]  /*18ae0*/  IMAD.MOV.U32 R4, RZ, RZ, R0 ;  /* 0x000000ffff047224 */ /* 0x000fc400078e0000 */
[----:B------:R-:W-:-:S05]  /*18af0*/  IMAD.MOV.U32 R5, RZ, RZ, R23 ;  /* 0x000000ffff057224 */ /* 0x000fca00078e0017 */
[----:B------:R-:W-:Y:S04]  /*18b00*/  STL.64 [R1+0x60], R4 ;  /* 0x0000600401007387 */ /* 0x000fe80000100a00 */
[----:B--2---:R0:W-:Y:S04]  /*18b10*/  STL.64 [R1+0xa60], R8 ;  /* 0x000a600801007387 */ /* 0x0041e80000100a00 */
[----:B0-----:R-:W2:Y:S04]  /*18b20*/  LDL.LU R8, [R1+0x28c] ;  /* 0x00028c0001087983 */ /* 0x001ea80000300800 */
[----:B------:R-:W2:Y:S04]  /*18b30*/  LDL.LU R9, [R1+0x288] ;  /* 0x0002880001097983 */ /* 0x000ea80000300800 */
        /* <DEDUP_REMOVED lines=21> */
[----:B------:R-:W3:Y:S04]  /*18c90*/  LDL.LU R16, [R1+0x27c] ;  /* 0x00027c0001107983 */ /* 0x000ee80000300800 */
[----:B------:R-:W3:Y:S04]  /*18ca0*/  LDL.LU R17, [R1+0x278] ;  /* 0x0002780001117983 */ /* 0x000ee80000300800 */
[----:B------:R-:W4:Y:S04]  /*18cb0*/  LDL.LU R18, [R1+0x274] ;  /* 0x0002740001127983 */ /* 0x000f280000300800 */
        /* <DEDUP_REMOVED lines=22> */
[----:B------:R-:W4:Y:S01]  /*18e20*/  LDL.LU R0, [R1+0x218] ;  /* 0x0002180001007983 */ /* 0x000f220000300800 */
[----:B--2---:R-:W-:-:S04]  /*18e30*/  LOP3.LUT R9, R9, R8, RZ, 0x3c, !PT ;  /* 0x0000000809097212 */ /* 0x004fc800078e3cff */
[----:B------:R-:W-:-:S04]  /*18e40*/  LOP3.LUT R8, R9, R8, RZ, 0x3c, !PT ;  /* 0x0000000809087212 */ /* 0x000fc800078e3cff */
[----:B------:R-:W-:-:S05]  /*18e50*/  LOP3.LUT R9, R9, R8, RZ, 0x3c, !PT ;  /* 0x0000000809097212 */ /* 0x000fca00078e3cff */
[----:B------:R0:W-:Y:S04]  /*18e60*/  STL.64 [R1+0x58], R8 ;  /* 0x0000580801007387 */ /* 0x0001e80000100a00 */
[----:B0-----:R-:W2:Y:S02]  /*18e70*/  LDL.LU.64 R8, [R1+0xa98] ;  /* 0x000a980001087983 */ /* 0x001ea40000300a00 */
        /* <DEDUP_REMOVED lines=34> */
[----:B0-----:R-:W2:Y:S01]  /*190a0*/  LDL.LU.64 R8, [R1+0xa60] ;  /* 0x000a600001087983 */ /* 0x001ea20000300a00 */
[----:B---3--:R-:W-:Y:S02]  /*190b0*/  LOP3.LUT R17, R17, R16, RZ, 0x3c, !PT ;  /* 0x0000001011117212 */ /* 0x008fe400078e3cff */
[----:B----4-:R-:W-:Y:S02]  /*190c0*/  LOP3.LUT R29, R29, R28, RZ, 0x3c, !PT ;  /* 0x0000001c1d1d7212 */ /* 0x010fe400078e3cff */
[----:B------:R-:W-:Y:S02]  /*190d0*/  LOP3.LUT R5, R5, R4, RZ, 0x3c, !PT ;  /* 0x0000000405057212 */ /* 0x000fe400078e3cff */
        /* <DEDUP_REMOVED lines=12> */
[----:B--2---:R-:W-:-:S04]  /*191a0*/  LOP3.LUT R9, R9, R8, RZ, 0x3c, !PT ;  /* 0x0000000809097212 */ /* 0x004fc800078e3cff */
[----:B------:R-:W-:-:S04]  /*191b0*/  LOP3.LUT R8, R9, R8, RZ, 0x3c, !PT ;  /* 0x0000000809087212 */ /* 0x000fc800078e3cff */
[----:B------:R-:W-:-:S05]  /*191c0*/  LOP3.LUT R9, R9, R8, RZ, 0x3c, !PT ;  /* 0x0000000809097212 */ /* 0x000fca00078e3cff */
[----:B------:R0:W-:Y:S04]  /*191d0*/  STL.64 [R1+0x18], R8 ;  /* 0x0000180801007387 */ /* 0x0001e80000100a00 */
[----:B------:R1:W-:Y:S01]  /*191e0*/  STL.64 [R1+0x10], R16 ;  /* 0x0000101001007387 */ /* 0x0003e20000100a00 */
[----:B0-----:R-:W-:Y:S02]  /*191f0*/  IMAD.MOV.U32 R8, RZ, RZ, R19 ;  /* 0x000000ffff087224 */ /* 0x001fe400078e0013 */
[----:B------:R-:W-:-:S05]  /*19200*/  IMAD.MOV.U32 R9, RZ, RZ, R18 ;  /* 0x000000ffff097224 */ /* 0x000fca00078e0012 */
[----:B------:R0:W-:Y:S04]  /*19210*/  STL.64 [R1+0x8], R8 ;  /* 0x0000080801007387 */ /* 0x0001e80000100a00 */
[----:B------:R-:W-:Y:S04]  /*19220*/  STL.64 [R1+0x810], R28 ;  /* 0x0008101c01007387 */ /* 0x000fe80000100a00 */
[----:B------:R2:W-:Y:S01]  /*19230*/  STL.64 [R1], R4 ;  /* 0x0000000401007387 */ /* 0x0005e20000100a00 */
[----:B-1----:R-:W-:Y:S02]  /*19240*/  IMAD.MOV.U32 R16, RZ, RZ, R26 ;  /* 0x000000ffff107224 */ /* 0x002fe400078e001a */
[----:B------:R-:W-:-:S02]  /*19250*/  IMAD.MOV.U32 R17, RZ, RZ, R25 ;  /* 0x000000ffff117224 */ /* 0x000fc400078e0019 */
[----:B------:R-:W-:Y:S02]  /*19260*/  IMAD.MOV.U32 R18, RZ, RZ, R22 ;  /* 0x000000ffff127224 */ /* 0x000fe400078e0016 */
[----:B------:R-:W-:Y:S02]  /*19270*/  IMAD.MOV.U32 R19, RZ, RZ, R27 ;  /* 0x000000ffff137224 */ /* 0x000fe400078e001b */
[----:B0-----:R-:W-:Y:S02]  /*19280*/  IMAD.MOV.U32 R8, RZ, RZ, R10 ;  /* 0x000000ffff087224 */ /* 0x001fe400078e000a */
[----:B--2---:R-:W-:Y:S02]  /*19290*/  IMAD.MOV.U32 R4, RZ, RZ, R7 ;  /* 0x000000ffff047224 */ /* 0x004fe400078e0007 */
[----:B------:R-:W-:Y:S01]  /*192a0*/  IMAD.MOV.U32 R5, RZ, RZ, R6 ;  /* 0x000000ffff057224 */ /* 0x000fe200078e0006 */
[----:B------:R-:W-:Y:S01]  /*192b0*/  MOV R6, R20 ;  /* 0x0000001400067202 */ /* 0x000fe20000000f00 */
[----:B------:R-:W-:-:S02]  /*192c0*/  IMAD.MOV.U32 R7, RZ, RZ, R3 ;  /* 0x000000ffff077224 */ /* 0x000fc400078e0003 */
[----:B------:R-:W-:Y:S02]  /*192d0*/  IMAD.MOV.U32 R9, RZ, RZ, R21 ;  /* 0x000000ffff097224 */ /* 0x000fe400078e0015 */
[----:B------:R-:W-:Y:S01]  /*192e0*/  IMAD.MOV.U32 R10, RZ, RZ, R24 ;  /* 0x000000ffff0a7224 */ /* 0x000fe200078e0018 */
[----:B------:R-:W-:Y:S04]  /*192f0*/  STL.64 [R1+0x818], R4 ;  /* 0x0008180401007387 */ /* 0x000fe80000100a00 */
[----:B------:R-:W-:Y:S04]  /*19300*/  STL.64 [R1+0x820], R6 ;  /* 0x0008200601007387 */ /* 0x000fe80000100a00 */
[----:B------:R-:W-:Y:S04]  /*19310*/  STL.64 [R1+0x828], R8 ;  /* 0x0008280801007387 */ /* 0x000fe80000100a00 */
[----:B------:R-:W-:Y:S04]  /*19320*/  STL.64 [R1+0x830], R10 ;  /* 0x0008300a01007387 */ /* 0x000fe80000100a00 */
[----:B------:R-:W-:Y:S04]  /*19330*/  STL.64 [R1+0x838], R12 ;  /* 0x0008380c01007387 */ /* 0x000fe80000100a00 */
[----:B------:R-:W-:Y:S04]  /*19340*/  STL.64 [R1+0x840], R14 ;  /* 0x0008400e01007387 */ /* 0x000fe80000100a00 */
[----:B------:R-:W-:Y:S04]  /*19350*/  STL.64 [R1+0x848], R16 ;  /* 0x0008481001007387 */ /* 0x000fe80000100a00 */
[----:B------:R0:W-:Y:S01]  /*19360*/  STL.64 [R1+0x850], R18 ;  /* 0x0008501201007387 */ /* 0x0001e20000100a00 */
[----:B------:R-:W-:-:S03]  /*19370*/  MOV R21, R23 ;  /* 0x0000001700157202 */ /* 0x000fc60000000f00 */
[----:B------:R-:W2:Y:S04]  /*19380*/  LDL.LU R22, [R1+0x214] ;  /* 0x0002140001167983 */ /* 0x000ea80000300800 */
[----:B------:R-:W2:Y:S04]  /*19390*/  LDL.LU R23, [R1+0x210] ;  /* 0x0002100001177983 */ /* 0x000ea80000300800 */
[----:B------:R-:W3:Y:S04]  /*193a0*/  LDL.LU R24, [R1+0x20c] ;  /* 0x00020c0001187983 */ /* 0x000ee80000300800 */
[----:B------:R-:W3:Y:S04]  /*193b0*/  LDL.LU R25, [R1+0x208] ;  /* 0x0002080001197983 */ /* 0x000ee80000300800 */
[----:B------:R-:W4:Y:S04]  /*193c0*/  LDL.LU R26, [R1+0x204] ;  /* 0x00020400011a7983 */ /* 0x000f280000300800 */
[----:B------:R-:W4:Y:S04]  /*193d0*/  LDL.LU R27, [R1+0x200] ;  /* 0x00020000011b7983 */ /* 0x000f280000300800 */
        /* <DEDUP_REMOVED lines=31> */
[----:B------:R-:W2:Y:S01]  /*195d0*/  LDL.LU R19, [R1+0x1f0] ;  /* 0x0001f00001137983 */ /* 0x000ea20000300800 */
[----:B------:R-:W-:-:S02]  /*195e0*/  LOP3.LUT R23, R23, R22, RZ, 0x3c, !PT ;  /* 0x0000001617177212 */ /* 0x000fc400078e3cff */
[----:B---3--:R-:W-:Y:S01]  /*195f0*/  LOP3.LUT R25, R25, R24, RZ, 0x3c, !PT ;  /* 0x0000001819197212 */ /* 0x008fe200078e3cff */
[----:B--2---:R0:W-:Y:S04]  /*19600*/  STL.64 [R1+0xa58], R18 ;  /* 0x000a581201007387 */ /* 0x0041e80000100a00 */
[----:B0-----:R-:W2:Y:S04]  /*19610*/  LDL.LU R18, [R1+0x1fc] ;  /* 0x0001fc0001127983 */ /* 0x001ea80000300800 */
        /* <DEDUP_REMOVED lines=13> */
[----:B------:R-:W3:Y:S01]  /*196f0*/  LDL.LU R4, [R1+0x394] ;  /* 0x0003940001047983 */ /* 0x000ee20000300800 */
[----:B------:R-:W-:Y:S01]  /*19700*/  LOP3.LUT R22, R23, R22, RZ, 0x3c, !PT ;  /* 0x0000001617167212 */ /* 0x000fe200078e3cff */
[----:B------:R-:W-:-:S02]  /*19710*/  IMAD.MOV.U32 R20, RZ, RZ, R0 ;  /* 0x000000ffff147224 */ /* 0x000fc400078e0000 */
[----:B------:R-:W3:Y:S04]  /*19720*/  LDL.LU R5, [R1+0x3ec] ;  /* 0x0003ec0001057983 */ /* 0x000ee80000300800 */
[----:B------:R-:W3:Y:S01]  /*19730*/  LDL.LU R28, [R1+0x3e8] ;  /* 0x0003e800011c7983 */ /* 0x000ee20000300800 */
[----:B----4-:R-:W-:-:S03]  /*19740*/  LOP3.LUT R27, R27, R26, RZ, 0x3c, !PT ;  /* 0x0000001a1b1b7212 */ /* 0x010fc600078e3cff */
[----:B------:R-:W4:Y:S01]  /*19750*/  LDL.LU R29, [R1+0x3f4] ;  /* 0x0003f400011d7983 */ /* 0x000f220000300800 */
[----:B------:R-:W-:-:S03]  /*19760*/  LOP3.LUT R24, R25, R24, RZ, 0x3c, !PT ;  /* 0x0000001819187212 */ /* 0x000fc600078e3cff */
[----:B------:R-:W4:Y:S01]  /*19770*/  LDL.LU R3, [R1+0x3f0] ;  /* 0x0003f00001037983 */ /* 0x000f220000300800 */
[----:B------:R-:W-:-:S03]  /*19780*/  LOP3.LUT R23, R23, R22, RZ, 0x3c, !PT ;  /* 0x0000001617177212 */ /* 0x000fc600078e3cff */
[----:B------:R-:W4:Y:S04]  /*19790*/  LDL.LU R0, [R1+0x3fc] ;  /* 0x0003fc0001007983 */ /* 0x000f280000300800 */
[----:B------:R0:W-:Y:S01]  /*197a0*/  STL.64 [R1+0x858], R20 ;  /* 0x0008581401007387 */ /* 0x0001e20000100a00 */
[----:B------:R-:W-:Y:S02]  /*197b0*/  LOP3.LUT R26, R27, R26, RZ, 0x3c, !PT ;  /* 0x0000001a1b1a7212 */ /* 0x000fe400078e3cff */
[----:B------:R-:W-:Y:S02]  /*197c0*/  LOP3.LUT R25, R25, R24, RZ, 0x3c, !PT ;  /* 0x0000001819197212 */ /* 0x000fe400078e3cff */
[----:B------:R-:W-:Y:S01]  /*197d0*/  LOP3.LUT R27, R27, R26, RZ, 0x3c, !PT ;  /* 0x0000001a1b1b7212 */ /* 0x000fe200078e3cff */
[----:B0-----:R-:W3:Y:S04]  /*197e0*/  LDL.LU R20, [R1+0x1d4] ;  /* 0x0001d40001147983 */ /* 0x001ee80000300800 */
[----:B------:R-:W4:Y:S04]  /*197f0*/  LDL.LU R21, [R1+0x3c8] ;  /* 0x0003c80001157983 */ /* 0x000f280000300800 */
[----:B------:R0:W-:Y:S04]  /*19800*/  STL.64 [R1+0x860], R22 ;  /* 0x0008601601007387 */ /* 0x0001e80000100a00 */
[----:B0-----:R-:W3:Y:S04]  /*19810*/  LDL.LU R22, [R1+0x1cc] ;  /* 0x0001cc0001167983 */ /* 0x001ee80000300800 */
[----:B------:R-:W4:Y:S04]  /*19820*/  LDL.LU R23, [R1+0x3c4] ;  /* 0x0003c40001177983 */ /* 0x000f280000300800 */
[----:B------:R0:W-:Y:S04]  /*19830*/  STL.64 [R1+0x868], R24 ;  /* 0x0008681801007387 */ /* 0x0001e80000100a00 */
[----:B0-----:R-:W3:Y:S04]  /*19840*/  LDL.LU R24, [R1+0x1c4] ;  /* 0x0001c40001187983 */ /* 0x001ee80000300800 */
[----:B------:R-:W3:Y:S04]  /*19850*/  LDL.LU R25, [R1+0x3c0] ;  /* 0x0003c00001197983 */ /* 0x000ee80000300800 */
[----:B------:R0:W-:Y:S04]  /*19860*/  STL.64 [R1+0x870], R26 ;  /* 0x0008701a01007387 */ /* 0x0001e80000100a00 */
[----:B0-----:R-:W4:Y:S04]  /*19870*/  LDL.LU R26, [R1+0x1bc] ;  /* 0x0001bc00011a7983 */ /* 0x001f280000300800 */
        /* <DEDUP_REMOVED lines=51> */
[----:B----4-:R-:W-:Y:S02]  /*19bb0*/  LOP3.LUT R27, R27, R26, RZ, 0x3c, !PT ;  /* 0x0000001a1b1b7212 */ /* 0x010fe400078e3cff */
[----:B--2---:R-:W-:-:S04]  /*19bc0*/  LOP3.LUT R19, R19, R18, RZ, 0x3c, !PT ;  /* 0x0000001213137212 */ /* 0x004fc800078e3cff */
[----:B------:R-:W-:-:S04]  /*19bd0*/  LOP3.LUT R18, R19, R18, RZ, 0x3c, !PT ;  /* 0x0000001213127212 */ /* 0x000fc800078e3cff */
[----:B------:R-:W-:-:S05]  /*19be0*/  LOP3.LUT R19, R19, R18, RZ, 0x3c, !PT ;  /* 0x0000001213137212 */ /* 0x000fca00078e3cff */
[----:B------:R0:W-:Y:S04]  /*19bf0*/  STL.64 [R1+0x180], R18 ;  /* 0x0001801201007387 */ /* 0x0001e80000100a00 */
[----:B0-----:R-:W2:Y:S01]  /*19c00*/  LDL.LU.64 R18, [R1+0xa08] ;  /* 0x000a080001127983 */ /* 0x001ea20000300a00 */
[----:B---3--:R-:W-:Y:S02]  /*19c10*/  LOP3.LUT R25, R25, R24, RZ, 0x3c, !PT ;  /* 0x0000001819197212 */ /* 0x008fe400078e3cff */
[----:B------:R-:W-:Y:S02]  /*19c20*/  LOP3.LUT R26, R27, R26, RZ, 0x3c, !PT ;  /* 0x0000001a1b1a7212 */ /* 0x000fe400078e3cff */
[----:B------:R-:W-:Y:S02]  /*19c30*/  LOP3.LUT R24, R25, R24, RZ, 0x3c, !PT ;  /* 0x0000001819187212 */ /* 0x000fe400078e3cff */
[----:B------:R-:W-:-:S02]  /*19c40*/  LOP3.LUT R27, R27, R26, RZ, 0x3c, !PT ;  /* 0x0000001a1b1b7212 */ /* 0x000fc400078e3cff */
        /* <DEDUP_REMOVED lines=10> */
[----:B------:R-:W-:Y:S02]  /*19cf0*/  IMAD.MOV.U32 R16, RZ, RZ, R13 ;  /* 0x000000ffff107224 */ /* 0x000fe400078e000d */
[----:B------:R-:W-:Y:S01]  /*19d00*/  IMAD.MOV.U32 R17, RZ, RZ, R12 ;  /* 0x000000ffff117224 */ /* 0x000fe200078e000c */
[----:B------:R-:W-:Y:S01]  /*19d10*/  STL.64 [R1+0x3a0], R24 ;  /* 0x0003a01801007387 */ /* 0x000fe20000100a00 */
[----:B------:R-:W-:Y:S02]  /*19d20*/  IMAD.MOV.U32 R12, RZ, RZ, R9 ;  /* 0x000000ffff0c7224 */ /* 0x000fe400078e0009 */
[----:B------:R-:W-:-:S02]  /*19d30*/  IMAD.MOV.U32 R13, RZ, RZ, R8 ;  /* 0x000000ffff0d7224 */ /* 0x000fc400078e0008 */
[----:B------:R-:W-:Y:S01]  /*19d40*/  IMAD.MOV.U32 R8, RZ, RZ, R5 ;  /* 0x000000ffff087224 */ /* 0x000fe200078e0005 */
[----:B------:R-:W-:Y:S01]  /*19d50*/  MOV R9, R4 ;  /* 0x0000000400097202 */ /* 0x000fe20000000f00 */
[----:B--2---:R-:W-:Y:S02]  /*19d60*/  IMAD.MOV.U32 R22, RZ, RZ, R19 ;  /* 0x000000ffff167224 */ /* 0x004fe400078e0013 */
[----:B------:R-:W-:Y:S02]  /*19d70*/  IMAD.MOV.U32 R23, RZ, RZ, R18 ;  /* 0x000000ffff177224 */ /* 0x000fe400078e0012 */
[----:B------:R-:W-:Y:S01]  /*19d80*/  IMAD.MOV.U32 R18, RZ, RZ, R15 ;  /* 0x000000ffff127224 */ /* 0x000fe200078e000f */
[----:B------:R-:W-:Y:S01]  /*19d90*/  MOV R19, R14 ;  /* 0x0000000e00137202 */ /* 0x000fe20000000f00 */
[----:B------:R-:W-:Y:S02]  /*19da0*/  IMAD.MOV.U32 R14, RZ, RZ, R11 ;  /* 0x000000ffff0e7224 */ /* 0x000fe400078e000b */
[----:B------:R-:W-:Y:S01]  /*19db0*/  IMAD.MOV.U32 R15, RZ, RZ, R10 ;  /* 0x000000ffff0f7224 */ /* 0x000fe200078e000a */
[----:B------:R-:W-:Y:S04]  /*19dc0*/  STL.64 [R1+0x3a8], R22 ;  /* 0x0003a81601007387 */ /* 0x000fe80000100a00 */
[----:B------:R-:W-:Y:S01]  /*19dd0*/  STL.64 [R1+0x3b0], R20 ;  /* 0x0003b01401007387 */ /* 0x000fe20000100a00 */
[----:B------:R-:W-:-:S02]  /*19de0*/  IMAD.MOV.U32 R10, RZ, RZ, R7 ;  /* 0x000000ffff0a7224 */ /* 0x000fc400078e0007 */
[----:B------:R-:W-:Y:S01]  /*19df0*/  IMAD.MOV.U32 R11, RZ, RZ, R6 ;  /* 0x000000ffff0b7224 */ /* 0x000fe200078e0006 */
[----:B------:R-:W-:Y:S04]  /*19e00*/  STL.64 [R1+0x3b8], R18 ;  /* 0x0003b81201007387 */ /* 0x000fe80000100a00 */
[----:B------:R-:W-:Y:S04]  /*19e10*/  STL.64 [R1+0x3c0], R16 ;  /* 0x0003c01001007387 */ /* 0x000fe80000100a00 */
[----:B------:R-:W-:Y:S01]  /*19e20*/  STL.64 [R1+0x3c8], R14 ;  /* 0x0003c80e01007387 */ /* 0x000fe20000100a00 */
[----:B------:R-:W-:-:S02]  /*19e30*/  IMAD.MOV.U32 R6, RZ, RZ, R29 ;  /* 0x000000ffff067224 */ /* 0x000fc400078e001d */
[----:B------:R-:W-:Y:S01]  /*19e40*/  IMAD.MOV.U32 R7, RZ, RZ, R28 ;  /* 0x000000ffff077224 */ /* 0x000fe200078e001c */
[----:B------:R-:W-:Y:S04]  /*19e50*/  STL.64 [R1+0x3d0], R12 ;  /* 0x0003d00c01007387 */ /* 0x000fe80000100a00 */
[----:B------:R-:W-:Y:S04]  /*19e60*/  STL.64 [R1+0x3d8], R10 ;  /* 0x0003d80a01007387 */ /* 0x000fe80000100a00 */
[----:B------:R-:W-:Y:S04]  /*19e70*/  STL.64 [R1+0x3e0], R8 ;  /* 0x0003e00801007387 */ /* 0x000fe80000100a00 */
        /* <DEDUP_REMOVED lines=52> */
[----:B------:R-:W4:Y:S04]  /*1a1c0*/  LDL.LU R25, [R1+0x484] ;  /* 0x0004840001197983 */ /* 0x000f280000300800 */
        /* <DEDUP_REMOVED lines=102> */
[----:B------:R4:W-:Y:S02]  /*1a830*/  STL.64 [R1+0x470], R26 ;  /* 0x0004701a01007387 */ /* 0x0009e40000100a00 */
[----:B----4-:R-:W-:Y:S02]  /*1a840*/  IMAD.MOV.U32 R26, RZ, RZ, R25 ;  /* 0x000000ffff1a7224 */ /* 0x010fe400078e0019 */
[----:B---3--:R-:W-:Y:S02]  /*1a850*/  IMAD.MOV.U32 R25, RZ, RZ, R22 ;  /* 0x000000ffff197224 */ /* 0x008fe400078e0016 */
[----:B------:R-:W-:Y:S02]  /*1a860*/  IMAD.MOV.U32 R22, RZ, RZ, R21 ;  /* 0x000000ffff167224 */ /* 0x000fe400078e0015 */
[----:B------:R-:W-:Y:S02]  /*1a870*/  IMAD.MOV.U32 R21, RZ, RZ, R18 ;  /* 0x000000ffff157224 */ /* 0x000fe400078e0012 */
[----:B------:R-:W-:-:S02]  /*1a880*/  IMAD.MOV.U32 R18, RZ, RZ, R17 ;  /* 0x000000ffff127224 */ /* 0x000fc400078e0011 */
[----:B------:R-:W-:Y:S02]  /*1a890*/  IMAD.MOV.U32 R17, RZ, RZ, R14 ;  /* 0x000000ffff117224 */ /* 0x000fe400078e000e */
[----:B------:R-:W-:Y:S01]  /*1a8a0*/  IMAD.MOV.U32 R14, RZ, RZ, R13 ;  /* 0x000000ffff0e7224 */ /* 0x000fe200078e000d */
[----:B------:R-:W-:Y:S01]  /*1a8b0*/  MOV R13, R10 ;  /* 0x0000000a000d7202 */ /* 0x000fe20000000f00 */
[----:B------:R-:W-:Y:S02]  /*1a8c0*/  IMAD.MOV.U32 R10, RZ, RZ, R3 ;  /* 0x000000ffff0a7224 */ /* 0x000fe400078e0003 */
[----:B------:R-:W0:Y:S01]  /*1a8d0*/  LDC R3, c[0x0][0x23c] ;  /* 0x00008f00ff037b82 */ /* 0x000e220000000800 */
[----:B------:R-:W-:Y:S02]  /*1a8e0*/  IMAD.MOV.U32 R27, RZ, RZ, R24 ;  /* 0x000000ffff1b7224 */ /* 0x000fe400078e0018 */
[----:B------:R-:W-:Y:S01]  /*1a8f0*/  IMAD.MOV.U32 R24, RZ, RZ, R23 ;  /* 0x000000ffff187224 */ /* 0x000fe200078e0017 */
[----:B------:R-:W-:Y:S01]  /*1a900*/  MOV R23, R20 ;  /* 0x0000001400177202 */ /* 0x000fe20000000f00 */
[----:B------:R-:W-:-:S02]  /*1a910*/  IMAD.MOV.U32 R20, RZ, RZ, R19 ;  /* 0x000000ffff147224 */ /* 0x000fc400078e0013 */
[----:B------:R-:W-:Y:S01]  /*1a920*/  IMAD.MOV.U32 R19, RZ, RZ, R16 ;  /* 0x000000ffff137224 */ /* 0x000fe200078e0010 */
[----:B------:R-:W-:Y:S01]  /*1a930*/  STL.64 [R1+0x478], R26 ;  /* 0x0004781a01007387 */ /* 0x000fe20000100a00 */
[----:B------:R-:W-:-:S03]  /*1a940*/  IMAD.MOV.U32 R16, RZ, RZ, R15 ;  /* 0x000000ffff107224 */ /* 0x000fc600078e000f */
[----:B------:R-:W-:Y:S01]  /*1a950*/  STL.64 [R1+0x480], R24 ;  /* 0x0004801801007387 */ /* 0x000fe20000100a00 */
[----:B------:R-:W-:-:S03]  /*1a960*/  IMAD.MOV.U32 R15, RZ, RZ, R12 ;  /* 0x000000ffff0f7224 */ /* 0x000fc600078e000c */
[----:B------:R-:W-:Y:S01]  /*1a970*/  STL.64 [R1+0x488], R22 ;  /* 0x0004881601007387 */ /* 0x000fe20000100a00 */
[----:B------:R-:W-:-:S03]  /*1a980*/  IMAD.MOV.U32 R12, RZ, RZ, R11 ;  /* 0x000000ffff0c7224 */ /* 0x000fc600078e000b */
[----:B------:R-:W-:Y:S04]  /*1a990*/  STL.64 [R1+0x490], R20 ;  /* 0x0004901401007387 */ /* 0x000fe80000100a00 */
[----:B------:R-:W-:Y:S04]  /*1a9a0*/  STL.64 [R1+0x498], R18 ;  /* 0x0004981201007387 */ /* 0x000fe80000100a00 */
[----:B------:R-:W-:Y:S04]  /*1a9b0*/  STL.64 [R1+0x4a0], R16 ;  /* 0x0004a01001007387 */ /* 0x000fe80000100a00 */
[----:B------:R-:W-:Y:S01]  /*1a9c0*/  STL.64 [R1+0x4a8], R14 ;  /* 0x0004a80e01007387 */ /* 0x000fe20000100a00 */
[----:B------:R-:W-:-:S03]  /*1a9d0*/  IMAD.MOV.U32 R11, RZ, RZ, R8 ;  /* 0x000000ffff0b7224 */ /* 0x000fc600078e0008 */
[----:B------:R-:W-:Y:S01]  /*1a9e0*/  STL.64 [R1+0x4b0], R12 ;  /* 0x0004b00c01007387 */ /* 0x000fe20000100a00 */
[----:B------:R-:W-:Y:S02]  /*1a9f0*/  IMAD.MOV.U32 R8, RZ, RZ, R6 ;  /* 0x000000ffff087224 */ /* 0x000fe400078e0006 */
[----:B------:R-:W-:Y:S01]  /*1aa00*/  IMAD.MOV.U32 R6, RZ, RZ, R28 ;  /* 0x000000ffff067224 */ /* 0x000fe200078e001c */
[----:B0-----:R0:W-:Y:S04]  /*1aa10*/  STL.64 [R1+0x908], R2 ;  /* 0x0009080201007387 */ /* 0x0011e80000100a00 */
[----:B------:R-:W-:Y:S04]  /*1aa20*/  STL.64 [R1+0x4b8], R10 ;  /* 0x0004b80a01007387 */ /* 0x000fe80000100a00 */
[----:B------:R-:W-:Y:S01]  /*1aa30*/  STL.64 [R1+0x4c0], R8 ;  /* 0x0004c00801007387 */ /* 0x000fe20000100a00 */
[----:B0-----:R-:W-:-:S02]  /*1aa40*/  IMAD.MOV.U32 R2, RZ, RZ, R4 ;  /* 0x000000ffff027224 */ /* 0x001fc400078e0004 */
[----:B------:R-:W-:Y:S02]  /*1aa50*/  IMAD.MOV.U32 R3, RZ, RZ, R7 ;  /* 0x000000ffff037224 */ /* 0x000fe400078e0007 */
[----:B------:R-:W-:-:S03]  /*1aa60*/  IMAD.MOV.U32 R7, RZ, RZ, R5 ;  /* 0x000000ffff077224 */ /* 0x000fc600078e0005 */
[----:B------:R0:W-:Y:S04]  /*1aa70*/  STL.64 [R1+0x4c8], R2 ;  /* 0x0004c80201007387 */ /* 0x0001e80000100a00 */
[----:B0-----:R-:W2:Y:S04]  /*1aa80*/  LDL.LU R2, [R1+0x558] ;  /* 0x0005580001027983 */ /* 0x001ea80000300800 */
[----:B------:R-:W-:Y:S04]  /*1aa90*/  STL.64 [R1+0x4d0], R6 ;  /* 0x0004d00601007387 */ /* 0x000fe80000100a00 */
[----:B------:R-:W3:Y:S01]  /*1aaa0*/  LDL.LU R3, [R1+0x1a0] ;  /* 0x0001a00001037983 */ /* 0x000ee20000300800 */
[----:B------:R-:W-:-:S02]  /*1aab0*/  IMAD.MOV.U32 R4, RZ, RZ, R0 ;  /* 0x000000ffff047224 */ /* 0x000fc400078e0000 */
[----:B------:R-:W-:-:S05]  /*1aac0*/  IMAD.MOV.U32 R5, RZ, RZ, R29 ;  /* 0x000000ffff057224 */ /* 0x000fca00078e001d */
[----:B------:R-:W-:Y:S04]  /*1aad0*/  STL.64 [R1+0x4d8], R4 ;  /* 0x0004d80401007387 */ /* 0x000fe80000100a00 */
[----:B---3--:R0:W-:Y:S04]  /*1aae0*/  STL [R1+0x910], R3 ;  /* 0x0009100301007387 */ /* 0x0081e80000100800 */
[----:B0-----:R-:W2:Y:S04]  /*1aaf0*/  LDL.LU R3, [R1+0x19c] ;  /* 0x00019c0001037983 */ /* 0x001ea80000300800 */
        /* <DEDUP_REMOVED lines=58> */
[----:B------:R-:W4:Y:S04]  /*1aea0*/  LDL.LU.64 R14, [R1+0x128] ;  /* 0x00012800010e7983 */ /* 0x000f280000300a00 */
[----:B------:R-:W4:Y:S04]  /*1aeb0*/  LDL.LU.64 R12, [R1+0x120] ;  /* 0x00012000010c7983 */ /* 0x000f280000300a00 */
[----:B------:R-:W4:Y:S04]  /*1aec0*/  LDL.LU.64 R10, [R1+0x118] ;  /* 0x00011800010a7983 */ /* 0x000f280000300a00 */
[----:B------:R-:W4:Y:S04]  /*1aed0*/  LDL.LU.64 R8, [R1+0x110] ;  /* 0x0001100001087983 */ /* 0x000f280000300a00 */
[----:B------:R-:W4:Y:S04]  /*1aee0*/  LDL.LU.64 R6, [R1+0x108] ;  /* 0x0001080001067983 */ /* 0x000f280000300a00 */
[----:B------:R-:W4:Y:S04]  /*1aef0*/  LDL.LU.64 R4, [R1+0x100] ;  /* 0x0001000001047983 */ /* 0x000f280000300a00 */
[----:B------:R-:W4:Y:S01]  /*1af00*/  LDL.LU.64 R28, [R1+0xf8] ;  /* 0x0000f800011c7983 */ /* 0x000f220000300a00 */
        /* <DEDUP_REMOVED lines=74> */
[----:B0-----:R-:W2:Y:S04]  /*1b3b0*/  LDL.LU.64 R2, [R1+0x918] ;  /* 0x0009180001027983 */ /* 0x001ea80000300a00 */
[----:B--2---:R0:W-:Y:S04]  /*1b3c0*/  STL.64 [R1+0x558], R2 ;  /* 0x0005580201007387 */ /* 0x0041e80000100a00 */
[----:B0-----:R-:W2:Y:S01]  /*1b3d0*/  LDL.LU R3, [R1+0x910] ;  /* 0x0009100001037983 */ /* 0x001ea20000300800 */
[----:B---3--:R-:W-:Y:S01]  /*1b3e0*/  MOV R2, R26 ;  /* 0x0000001a00027202 */ /* 0x008fe20000000f00 */
[----:B----4-:R-:W-:-:S04]  /*1b3f0*/  IMAD.MOV.U32 R26, RZ, RZ, R24 ;  /* 0x000000ffff1a7224 */ /* 0x010fc800078e0018 */
[----:B--2---:R0:W-:Y:S04]  /*1b400*/  STL.64 [R1+0x568], R2 ;  /* 0x0005680201007387 */ /* 0x0041e80000100a00 */
[----:B0-----:R-:W2:Y:S04]  /*1b410*/  LDL.LU.64 R2, [R1+0x908] ;  /* 0x0009080001027983 */ /* 0x001ea80000300a00 */
[----:B------:R0:W-:Y:S01]  /*1b420*/  STL.64 [R1+0x570], R26 ;  /* 0x0005701a01007387 */ /* 0x0001e20000100a00 */
[----:B------:R-:W-:Y:S01]  /*1b430*/  IMAD.MOV.U32 R24, RZ, RZ, R20 ;  /* 0x000000ffff187224 */ /* 0x000fe200078e0014 */
[----:B------:R-:W-:Y:S01]  /*1b440*/  MOV R20, R16 ;  /* 0x0000001000147202 */ /* 0x000fe20000000f00 */
[----:B0-----:R-:W-:-:S02]  /*1b450*/  IMAD.MOV.U32 R26, RZ, RZ, R22 ;  /* 0x000000ffff1a7224 */ /* 0x001fc400078e0016 */
[----:B------:R-:W-:Y:S02]  /*1b460*/  IMAD.MOV.U32 R27, RZ, RZ, R25 ;  /* 0x000000ffff1b7224 */ /* 0x000fe400078e0019 */
[----:B------:R-:W-:Y:S02]  /*1b470*/  IMAD.MOV.U32 R25, RZ, RZ, R23 ;  /* 0x000000ffff197224 */ /* 0x000fe400078e0017 */
[----:B------:R-:W-:Y:S02]  /*1b480*/  IMAD.MOV.U32 R22, RZ, RZ, R18 ;  /* 0x000000ffff167224 */ /* 0x000fe400078e0012 */
[----:B------:R-:W-:Y:S02]  /*1b490*/  IMAD.MOV.U32 R23, RZ, RZ, R21 ;  /* 0x000000ffff177224 */ /* 0x000fe400078e0015 */
[----:B------:R-:W-:Y:S02]  /*1b4a0*/  IMAD.MOV.U32 R21, RZ, RZ, R19 ;  /* 0x000000ffff157224 */ /* 0x000fe400078e0013 */
[----:B------:R-:W-:-:S02]  /*1b4b0*/  IMAD.MOV.U32 R18, RZ, RZ, R0 ;  /* 0x000000ffff127224 */ /* 0x000fc400078e0000 */
[----:B------:R-:W-:Y:S01]  /*1b4c0*/  IMAD.MOV.U32 R19, RZ, RZ, R17 ;  /* 0x000000ffff137224 */ /* 0x000fe200078e0011 */
[----:B------:R0:W-:Y:S04]  /*1b4d0*/  STL.64 [R1+0x578], R26 ;  /* 0x0005781a01007387 */ /* 0x0001e80000100a00 */
[----:B------:R-:W-:Y:S04]  /*1b4e0*/  STL.64 [R1+0x580], R24 ;  /* 0x0005801801007387 */ /* 0x000fe80000100a00 */
[----:B------:R-:W-:Y:S04]  /*1b4f0*/  STL.64 [R1+0x588], R22 ;  /* 0x0005881601007387 */ /* 0x000fe80000100a00 */
[----:B------:R-:W-:Y:S04]  /*1b500*/  STL.64 [R1+0x590], R20 ;  /* 0x0005901401007387 */ /* 0x000fe80000100a00 */
[----:B------:R-:W-:Y:S01]  /*1b510*/  STL.64 [R1+0x598], R18 ;  /* 0x0005981201007387 */ /* 0x000fe20000100a00 */
[----:B--2---:R-:W-:-:S04]  /*1b520*/  IMAD.SHL.U32 R3, R3, 0x80, RZ ;  /* 0x0000008003037824 */ /* 0x004fc800078e00ff */
[----:B------:R-:W-:-:S04]  /*1b530*/  IMAD.WIDE R16, R3, 0x2, R14 ;  /* 0x0000000203107825 */ /* 0x000fc800078e020e */
[----:B------:R-:W-:-:S04]  /*1b540*/  IMAD.WIDE R14, R3, 0x2, R12 ;  /* 0x00000002030e7825 */ /* 0x000fc800078e020c */
[----:B------:R-:W-:-:S04]  /*1b550*/  IMAD.WIDE R12, R3, 0x2, R10 ;  /* 0x00000002030c7825 */ /* 0x000fc800078e020a */
[----:B------:R-:W-:-:S04]  /*1b560*/  IMAD.WIDE R10, R3, 0x2, R8 ;  /* 0x00000002030a7825 */ /* 0x000fc800078e0208 */
[C---:B------:R-:W-:Y:S01]  /*1b570*/  IMAD.WIDE R8, R3.reuse, 0x2, R6 ;  /* 0x0000000203087825 */ /* 0x040fe200078e0206 */
[----:B------:R-:W-:Y:S04]  /*1b580*/  STL.64 [R1+0x390], R16 ;  /* 0x0003901001007387 */ /* 0x000fe80000100a00 */
[----:B------:R-:W-:Y:S04]  /*1b590*/  STL.64 [R1+0x388], R14 ;  /* 0x0003880e01007387 */ /* 0x000fe80000100a00 */
[----:B------:R-:W-:Y:S04]  /*1b5a0*/  STL.64 [R1+0x380], R12 ;  /* 0x0003800c01007387 */ /* 0x000fe80000100a00 */
[----:B------:R-:W-:Y:S04]  /*1b5b0*/  STL.64 [R1+0x378], R10 ;  /* 0x0003780a01007387 */ /* 0x000fe80000100a00 */
[----:B------:R-:W-:Y:S04]  /*1b5c0*/  STL.64 [R1+0x370], R8 ;  /* 0x0003700801007387 */ /* 0x000fe80000100a00 */
[----:B0-----:R-:W2:Y:S01]  /*1b5d0*/  LDL.LU.64 R26, [R1+0x60] ;  /* 0x00006000011a7983 */ /* 0x001ea20000300a00 */
[----:B------:R-:W-:-:S04]  /*1b5e0*/  IMAD.WIDE R6, R3, 0x2, R4 ;  /* 0x0000000203067825 */ /* 0x000fc800078e0204 */
[C---:B------:R-:W-:Y:S01]  /*1b5f0*/  IMAD.WIDE R4, R3.reuse, 0x2, R28 ;  /* 0x0000000203047825 */ /* 0x040fe200078e021c */
[----:B------:R-:W-:Y:S04]  /*1b600*/  STL.64 [R1+0x368], R6 ;  /* 0x0003680601007387 */ /* 0x000fe80000100a00 */
[----:B--2---:R0:W-:Y:S04]  /*1b610*/  STL.64 [R1+0x878], R26 ;  /* 0x0008781a01007387 */ /* 0x0041e80000100a00 */
[----:B------:R-:W-:Y:S04]  /*1b620*/  STL.64 [R1+0x360], R4 ;  /* 0x0003600401007387 */ /* 0x000fe80000100a00 */
[----:B0-----:R-:W2:Y:S04]  /*1b630*/  LDL.LU.64 R26, [R1+0x68] ;  /* 0x00006800011a7983 */ /* 0x001ea80000300a00 */
[----:B--2---:R0:W-:Y:S04]  /*1b640*/  STL.64 [R1+0x880], R26 ;  /* 0x0008801a01007387 */ /* 0x0041e80000100a00 */
        /* <DEDUP_REMOVED lines=33> */
[----:B------:R-:W3:Y:S04]  /*1b860*/  LDL.LU.64 R24, [R1+0x58] ;  /* 0x0000580001187983 */ /* 0x000ee80000300a00 */
[----:B------:R-:W4:Y:S04]  /*1b870*/  LDL.LU.64 R22, [R1+0x50] ;  /* 0x0000500001167983 */ /* 0x000f280000300a00 */
        /* <DEDUP_REMOVED lines=9> */
[----:B------:R-:W4:Y:S01]  /*1b910*/  LDL.LU.64 R28, [R1] ;  /* 0x00000000011c7983 */ /* 0x000f220000300a00 */
[----:B--2---:R-:W-:-:S05]  /*1b920*/  IMAD.WIDE R26, R3, 0x2, R26 ;  /* 0x00000002031a7825 */ /* 0x004fca00078e021a */
[----:B------:R0:W-:Y:S04]  /*1b930*/  STL.64 [R1+0x358], R26 ;  /* 0x0003581a01007387 */ /* 0x0001e80000100a00 */
[----:B0-----:R-:W2:Y:S02]  /*1b940*/  LDL.LU.64 R26, [R1+0x900] ;  /* 0x00090000011a7983 */ /* 0x001ea40000300a00 */
        /* <DEDUP_REMOVED lines=50> */
[----:B0-----:R-:W2:Y:S01]  /*1bc70*/  LDL.LU.64 R26, [R1+0x878] ;  /* 0x00087800011a7983 */ /* 0x001ea20000300a00 */
[----:B---3--:R-:W-:-:S04]  /*1bc80*/  IMAD.WIDE R24, R3, 0x2, R24 ;  /* 0x0000000203187825 */ /* 0x008fc800078e0218 */
[----:B----4-:R-:W-:-:S04]  /*1bc90*/  IMAD.WIDE R22, R3, 0x2, R22 ;  /* 0x0000000203167825 */ /* 0x010fc800078e0216 */
[----:B------:R-:W-:-:S04]  /*1bca0*/  IMAD.WIDE R20, R3, 0x2, R20 ;  /* 0x0000000203147825 */ /* 0x000fc800078e0214 */
        /* <DEDUP_REMOVED lines=9> */
[----:B--2---:R-:W-:-:S05]  /*1bd40*/  IMAD.WIDE R26, R3, 0x2, R26 ;  /* 0x00000002031a7825 */ /* 0x004fca00078e021a */
        /* <DEDUP_REMOVED lines=25> */
[----:B0-----:R-:W2:Y:S01]  /*1bee0*/  LDL.LU.64 R28, [R1+0x810] ;  /* 0x00081000011c7983 */ /* 0x001ea20000300a00 */
[----:B---3--:R-:W-:-:S04]  /*1bef0*/  IMAD.WIDE R24, R3, 0x2, R24 ;  /* 0x0000000203187825 */ /* 0x008fc800078e0218 */
[----:B----4-:R-:W-:-:S04]  /*1bf00*/  IMAD.WIDE R22, R3, 0x2, R22 ;  /* 0x0000000203167825 */ /* 0x010fc800078e0216 */
[----:B--2---:R-:W-:-:S04]  /*1bf10*/  IMAD.WIDE R20, R3, 0x2, R20 ;  /* 0x0000000203147825 */ /* 0x004fc800078e0214 */
        /* <DEDUP_REMOVED lines=8> */
[----:B------:R-:W-:-:S05]  /*1bfa0*/  IMAD.WIDE R28, R3, 0x2, R28 ;  /* 0x00000002031c7825 */ /* 0x000fca00078e021c */
        /* <DEDUP_REMOVED lines=11> */
[----:B0-----:R-:W2:Y:S04]  /*1c060*/  LDL.LU.64 R12, [R1+0x160] ;  /* 0x00016000010c7983 */ /* 0x001ea80000300a00 */
        /* <DEDUP_REMOVED lines=11> */
[----:B0-----:R-:W2:Y:S01]  /*1c120*/  LDL.LU.64 R24, [R1+0x130] ;  /* 0x0001300001187983 */ /* 0x001ea20000300a00 */
[----:B------:R-:W-:-:S05]  /*1c130*/  IMAD.WIDE R26, R3, 0x2, R26 ;  /* 0x00000002031a7825 */ /* 0x000fca00078e021a */
[----:B------:R4:W-:Y:S02]  /*1c140*/  STL.64 [R1+0x200], R26 ;  /* 0x0002001a01007387 */ /* 0x0009e40000100a00 */
[----:B----4-:R-:W-:-:S04]  /*1c150*/  IMAD.WIDE R26, R3, 0x2, R22 ;  /* 0x00000002031a7825 */ /* 0x010fc800078e0216 */
[----:B---3--:R-:W-:-:S04]  /*1c160*/  IMAD.WIDE R22, R3, 0x2, R18 ;  /* 0x0000000203167825 */ /* 0x008fc800078e0212 */
[----:B------:R-:W-:-:S04]  /*1c170*/  IMAD.WIDE R18, R3, 0x2, R14 ;  /* 0x0000000203127825 */ /* 0x000fc800078e020e */
[----:B--2---:R-:W-:-:S05]  /*1c180*/  IMAD.WIDE R24, R3, 0x2, R24 ;  /* 0x0000000203187825 */ /* 0x004fca00078e0218 */
[----:B------:R0:W-:Y:S04]  /*1c190*/  STL.64 [R1+0x1f8], R24 ;  /* 0x0001f81801007387 */ /* 0x0001e80000100a00 */
[----:B------:R-:W-:Y:S01]  /*1c1a0*/  STL.64 [R1+0x1f0], R26 ;  /* 0x0001f01a01007387 */ /* 0x000fe20000100a00 */
[----:B------:R-:W-:-:S04]  /*1c1b0*/  IMAD.WIDE R14, R3, 0x2, R10 ;  /* 0x00000002030e7825 */ /* 0x000fc800078e020a */
[----:B------:R-:W-:-:S04]  /*1c1c0*/  IMAD.WIDE R10, R3, 0x2, R6 ;  /* 0x00000002030a7825 */ /* 0x000fc800078e0206 */
[----:B0-----:R-:W-:-:S04]  /*1c1d0*/  IMAD.WIDE R24, R3, 0x2, R20 ;  /* 0x0000000203187825 */ /* 0x001fc800078e0214 */
[----:B------:R-:W-:-:S04]  /*1c1e0*/  IMAD.WIDE R20, R3, 0x2, R16 ;  /* 0x0000000203147825 */ /* 0x000fc800078e0210 */
[----:B------:R-:W-:-:S04]  /*1c1f0*/  IMAD.WIDE R16, R3, 0x2, R12 ;  /* 0x0000000203107825 */ /* 0x000fc800078e020c */
[C---:B------:R-:W-:Y:S01]  /*1c200*/  IMAD.WIDE R12, R3.reuse, 0x2, R8 ;  /* 0x00000002030c7825 */ /* 0x040fe200078e0208 */
[----:B------:R-:W-:Y:S04]  /*1c210*/  STL.64 [R1+0x1e8], R24 ;  /* 0x0001e81801007387 */ /* 0x000fe80000100a00 */
[----:B------:R-:W-:Y:S04]  /*1c220*/  STL.64 [R1+0x1e0], R22 ;  /* 0x0001e01601007387 */ /* 0x000fe80000100a00 */
[----:B------:R-:W-:Y:S04]  /*1c230*/  STL.64 [R1+0x1d8], R20 ;  /* 0x0001d81401007387 */ /* 0x000fe80000100a00 */
[----:B------:R-:W-:Y:S04]  /*1c240*/  STL.64 [R1+0x1d0], R18 ;  /* 0x0001d01201007387 */ /* 0x000fe80000100a00 */
[----:B------:R-:W-:Y:S01]  /*1c250*/  STL.64 [R1+0x1c8], R16 ;  /* 0x0001c81001007387 */ /* 0x000fe20000100a00 */
[----:B------:R-:W-:-:S03]  /*1c260*/  IMAD.WIDE R8, R3, 0x2, R4 ;  /* 0x0000000203087825 */ /* 0x000fc600078e0204 */
[----:B------:R-:W-:Y:S04]  /*1c270*/  STL.64 [R1+0x1c0], R14 ;  /* 0x0001c00e01007387 */ /* 0x000fe80000100a00 */
[----:B------:R-:W-:Y:S04]  /*1c280*/  STL.64 [R1+0x1b8], R12 ;  /* 0x0001b80c01007387 */ /* 0x000fe80000100a00 */
[----:B------:R-:W-:Y:S04]  /*1c290*/  STL.64 [R1+0x1b0], R10 ;  /* 0x0001b00a01007387 */ /* 0x000fe80000100a00 */
[----:B------:R-:W2:Y:S04]  /*1c2a0*/  LDL.LU.64 R4, [R1+0x190] ;  /* 0x0001900001047983 */ /* 0x000ea80000300a00 */
[----:B------:R0:W-:Y:S04]  /*1c2b0*/  STL.64 [R1+0x1a8], R8 ;  /* 0x0001a80801007387 */ /* 0x0001e80000100a00 */
[----:B0-----:R-:W3:Y:S01]  /*1c2c0*/  LDL.LU.64 R8, [R1+0x3c0] ;  /* 0x0003c00001087983 */ /* 0x001ee20000300a00 */
[----:B------:R-:W-:-:S05]  /*1c2d0*/  IMAD.WIDE R6, R3, 0x2, R28 ;  /* 0x0000000203067825 */ /* 0x000fca00078e021c */
[----:B------:R-:W-:Y:S04]  /*1c2e0*/  STL.64 [R1+0x1a0], R6 ;  /* 0x0001a00601007387 */ /* 0x000fe80000100a00 */
[----:B---3--:R0:W-:Y:S04]  /*1c2f0*/  STL.64 [R1+0x7e8], R8 ;  /* 0x0007e80801007387 */ /* 0x0081e80000100a00 */
[----:B0-----:R-:W3:Y:S04]  /*1c300*/  LDL.LU.64 R8, [R1+0x3b8] ;  /* 0x0003b80001087983 */ /* 0x001ee80000300a00 */
        /* <DEDUP_REMOVED lines=8> */
[----:B------:R-:W4:Y:S04]  /*1c390*/  LDL.LU.64 R10, [R1+0x3c8] ;  /* 0x0003c800010a7983 */ /* 0x000f280000300a00 */
[----:B------:R-:W2:Y:S04]  /*1c3a0*/  LDL.LU.64 R26, [R1+0x420] ;  /* 0x00042000011a7983 */ /* 0x000ea80000300a00 */
        /* <DEDUP_REMOVED lines=17> */
[----:B0-----:R-:W2:Y:S01]  /*1c4c0*/  LDL.LU.64 R26, [R1+0x3d8] ;  /* 0x0003d800011a7983 */ /* 0x001ea20000300a00 */
[----:B------:R-:W-:-:S04]  /*1c4d0*/  IMAD.WIDE R4, R3, 0x2, R4 ;  /* 0x0000000203047825 */ /* 0x000fc800078e0204 */
[C---:B---3--:R-:W-:Y:S01]  /*1c4e0*/  IMAD.WIDE R8, R3.reuse, 0x2, R8 ;  /* 0x0000000203087825 */ /* 0x048fe200078e0208 */
[----:B--2---:R0:W-:Y:S04]  /*1c4f0*/  STL.64 [R1+0x7e0], R26 ;  /* 0x0007e01a01007387 */ /* 0x0041e80000100a00 */
[----:B0-----:R-:W2:Y:S04]  /*1c500*/  LDL.LU.64 R26, [R1+0x3d0] ;  /* 0x0003d000011a7983 */ /* 0x001ea80000300a00 */
[----:B------:R-:W3:Y:S04]  /*1c510*/  LDL.LU.64 R24, [R1+0x428] ;  /* 0x0004280001187983 */ /* 0x000ee80000300a00 */
        /* <DEDUP_REMOVED lines=8> */
[----:B------:R0:W-:Y:S04]  /*1c5a0*/  STL.64 [R1+0x198], R4 ;  /* 0x0001980401007387 */ /* 0x0001e80000100a00 */
[----:B0-----:R-:W3:Y:S04]  /*1c5b0*/  LDL.LU.64 R4, [R1+0x470] ;  /* 0x0004700001047983 */ /* 0x001ee80000300a00 */
[----:B------:R0:W-:Y:S04]  /*1c5c0*/  STL.64 [R1+0x190], R8 ;  /* 0x0001900801007387 */ /* 0x0001e80000100a00 */
[----:B0-----:R-:W4:Y:S02]  /*1c5d0*/  LDL.LU.64 R8, [R1+0x808] ;  /* 0x0008080001087983 */ /* 0x001f240000300a00 */
[----:B----4-:R-:W-:-:S05]  /*1c5e0*/  IMAD.WIDE R8, R3, 0x2, R8 ;  /* 0x0000000203087825 */ /* 0x010fca00078e0208 */
        /* <DEDUP_REMOVED lines=10> */
[----:B0-----:R-:W4:Y:S01]  /*1c690*/  LDL.LU.64 R8, [R1+0x7e8] ;  /* 0x0007e80001087983 */ /* 0x001f220000300a00 */
[----:B------:R-:W-:-:S04]  /*1c6a0*/  IMAD.WIDE R10, R3, 0x2, R10 ;  /* 0x00000002030a7825 */ /* 0x000fc800078e020a */
[----:B--2---:R-:W-:-:S04]  /*1c6b0*/  IMAD.WIDE R26, R3, 0x2, R26 ;  /* 0x00000002031a7825 */ /* 0x004fc800078e021a */
[----:B----4-:R-:W-:-:S05]  /*1c6c0*/  IMAD.WIDE R8, R3, 0x2, R8 ;  /* 0x0000000203087825 */ /* 0x010fca00078e0208 */
[----:B------:R0:W-:Y:S04]  /*1c6d0*/  STL.64 [R1+0x168], R8 ;  /* 0x0001680801007387 */ /* 0x0001e80000100a00 */
[----:B0-----:R-:W2:Y:S04]  /*1c6e0*/  LDL.LU.64 R8, [R1+0x478] ;  /* 0x0004780001087983 */ /* 0x001ea80000300a00 */
[----:B------:R0:W-:Y:S04]  /*1c6f0*/  STL.64 [R1+0x160], R10 ;  /* 0x0001600a01007387 */ /* 0x0001e80000100a00 */
[----:B0-----:R-:W4:Y:S04]  /*1c700*/  LDL.LU.64 R10, [R1+0x480] ;  /* 0x00048000010a7983 */ /* 0x001f280000300a00 */
[----:B------:R0:W-:Y:S04]  /*1c710*/  STL.64 [R1+0x158], R26 ;  /* 0x0001581a01007387 */ /* 0x0001e80000100a00 */
[----:B0-----:R-:W3:Y:S02]  /*1c720*/  LDL.LU.64 R26, [R1+0x7e0] ;  /* 0x0007e000011a7983 */ /* 0x001ee40000300a00 */
[----:B---3--:R-:W-:-:S05]  /*1c730*/  IMAD.WIDE R26, R3, 0x2, R26 ;  /* 0x00000002031a7825 */ /* 0x008fca00078e021a */
        /* <DEDUP_REMOVED lines=25> */
[----:B0-----:R-:W3:Y:S01]  /*1c8d0*/  LDL.LU.64 R26, [R1+0x798] ;  /* 0x00079800011a7983 */ /* 0x001ee20000300a00 */
[----:B------:R-:W-:-:S04]  /*1c8e0*/  IMAD.WIDE R12, R3, 0x2, R12 ;  /* 0x00000002030c7825 */ /* 0x000fc800078e020c */
[----:B---3--:R-:W-:-:S05]  /*1c8f0*/  IMAD.WIDE R26, R3, 0x2, R26 ;  /* 0x00000002031a7825 */ /* 0x008fca00078e021a */
[----:B------:R0:W-:Y:S02]  /*1c900*/  STL.64 [R1+0x108], R26 ;  /* 0x0001081a01007387 */ /* 0x0001e40000100a00 */
[----:B0-----:R-:W-:-:S04]  /*1c910*/  IMAD.WIDE R26, R3, 0x2, R24 ;  /* 0x00000002031a7825 */ /* 0x001fc800078e0218 */
[----:B------:R-:W-:-:S04]  /*1c920*/  IMAD.WIDE R24, R3, 0x2, R22 ;  /* 0x0000000203187825 */ /* 0x000fc800078e0216 */
[----:B------:R-:W-:-:S04]  /*1c930*/  IMAD.WIDE R22, R3, 0x2, R20 ;  /* 0x0000000203167825 */ /* 0x000fc800078e0214 */
[----:B------:R-:W-:-:S04]  /*1c940*/  IMAD.WIDE R20, R3, 0x2, R18 ;  /* 0x0000000203147825 */ /* 0x000fc800078e0212 */
[C---:B------:R-:W-:Y:S01]  /*1c950*/  IMAD.WIDE R18, R3.reuse, 0x2, R16 ;  /* 0x0000000203127825 */ /* 0x040fe200078e0210 */
[----:B------:R-:W-:Y:S03]  /*1c960*/  STL.64 [R1+0x100], R26 ;  /* 0x0001001a01007387 */ /* 0x000fe60000100a00 */
[C---:B------:R-:W-:Y:S01]  /*1c970*/  IMAD.WIDE R16, R3.reuse, 0x2, R14 ;  /* 0x0000000203107825 */ /* 0x040fe200078e020e */
[----:B------:R-:W-:Y:S04]  /*1c980*/  STL.64 [R1+0xf8], R24 ;  /* 0x0000f81801007387 */ /* 0x000fe80000100a00 */
[----:B------:R-:W-:Y:S04]  /*1c990*/  STL.64 [R1+0xf0], R22 ;  /* 0x0000f01601007387 */ /* 0x000fe80000100a00 */
[----:B------:R-:W-:Y:S04]  /*1c9a0*/  STL.64 [R1+0xe8], R20 ;  /* 0x0000e81401007387 */ /* 0x000fe80000100a00 */
[----:B------:R-:W-:Y:S01]  /*1c9b0*/  STL.64 [R1+0xe0], R18 ;  /* 0x0000e01201007387 */ /* 0x000fe20000100a00 */
[----:B------:R-:W-:-:S03]  /*1c9c0*/  IMAD.WIDE R14, R3, 0x2, R28 ;  /* 0x00000002030e7825 */ /* 0x000fc600078e021c */
[----:B------:R-:W-:Y:S04]  /*1c9d0*/  STL.64 [R1+0xd8], R16 ;  /* 0x0000d81001007387 */ /* 0x000fe80000100a00 */
[----:B------:R-:W3:Y:S04]  /*1c9e0*/  LDL.LU.64 R28, [R1+0x488] ;  /* 0x00048800011c7983 */ /* 0x000ee80000300a00 */
[----:B------:R0:W-:Y:S04]  /*1c9f0*/  STL.64 [R1+0xd0], R12 ;  /* 0x0000d00c01007387 */ /* 0x0001e80000100a00 */
[----:B------:R-:W-:Y:S01]  /*1ca00*/  STL.64 [R1+0xc8], R14 ;  /* 0x0000c80e01007387 */ /* 0x000fe20000100a00 */
[----:B0-----:R-:W-:-:S04]  /*1ca10*/  IMAD.WIDE R12, R3, 0x2, R6 ;  /* 0x00000002030c7825 */ /* 0x001fc800078e0206 */
[C---:B------:R-:W-:Y:S02]  /*1ca20*/  IMAD.WIDE R6, R3.reuse, 0x2, R4 ;  /* 0x0000000203067825 */ /* 0x040fe400078e0204 */
[----:B------:R-:W2:Y:S04]  /*1ca30*/  LDL.LU.64 R4, [R1+0x498] ;  /* 0x0004980001047983 */ /* 0x000ea80000300a00 */
[----:B------:R-:W-:Y:S04]  /*1ca40*/  STL.64 [R1+0xc0], R12 ;  /* 0x0000c00c01007387 */ /* 0x000fe80000100a00 */
[----:B--2---:R0:W-:Y:S04]  /*1ca50*/  STL.64 [R1+0x790], R4 ;  /* 0x0007900401007387 */ /* 0x0041e80000100a00 */
[----:B------:R1:W-:Y:S04]  /*1ca60*/  STL.64 [R1+0xb8], R6 ;  /* 0x0000b80601007387 */ /* 0x0003e80000100a00 */
[----:B0-----:R-:W2:Y:S04]  /*1ca70*/  LDL.LU.64 R4, [R1+0x490] ;  /* 0x0004900001047983 */ /* 0x001ea80000300a00 */
[----:B-1----:R-:W3:Y:S01]  /*1ca80*/  LDL.LU.64 R6, [R1+0x4a8] ;  /* 0x0004a80001067983 */ /* 0x002ee20000300a00 */
[----:B------:R-:W-:-:S04]  /*1ca90*/  IMAD.WIDE R12, R3, 0x2, R8 ;  /* 0x00000002030c7825 */ /* 0x000fc800078e0208 */
[C---:B----4-:R-:W-:Y:S01]  /*1caa0*/  IMAD.WIDE R14, R3.reuse, 0x2, R10 ;  /* 0x00000002030e7825 */ /* 0x050fe200078e020a */
[----:B---3--:R0:W-:Y:S04]  /*1cab0*/  STL.64 [R1+0x788], R6 ;  /* 0x0007880601007387 */ /* 0x0081e80000100a00 */
[----:B0-----:R-:W3:Y:S04]  /*1cac0*/  LDL.LU.64 R6, [R1+0x4a0] ;  /* 0x0004a00001067983 */ /* 0x001ee80000300a00 */
[----:B------:R-:W4:Y:S04]  /*1cad0*/  LDL.LU.64 R8, [R1+0x4b0] ;  /* 0x0004b00001087983 */ /* 0x000f280000300a00 */
[----:B------:R0:W-:Y:S04]  /*1cae0*/  STL.64 [R1+0xb0], R12 ;  /* 0x0000b00c01007387 */ /* 0x0001e80000100a00 */
[----:B------:R-:W4:Y:S04]  /*1caf0*/  LDL.LU.64 R10, [R1+0x4b8] ;  /* 0x0004b800010a7983 */ /* 0x000f280000300a00 */
[----:B0-----:R-:W4:Y:S04]  /*1cb00*/  LDL.LU.64 R12, [R1+0x4c0] ;  /* 0x0004c000010c7983 */ /* 0x001f280000300a00 */
[----:B------:R0:W-:Y:S04]  /*1cb10*/  STL.64 [R1+0xa8], R14 ;  /* 0x0000a80e01007387 */ /* 0x0001e80000100a00 */
[----:B0-----:R-:W4:Y:S04]  /*1cb20*/  LDL.LU.64 R14, [R1+0x4c8] ;  /* 0x0004c800010e7983 */ /* 0x001f280000300a00 */
[----:B------:R-:W2:Y:S04]  /*1cb30*/  LDL.LU.64 R16, [R1+0x4d8] ;  /* 0x0004d80001107983 */ /* 0x000ea80000300a00 */
[----:B--2---:R0:W-:Y:S04]  /*1cb40*/  STL.64 [R1+0x780], R16 ;  /* 0x0007801001007387 */ /* 0x0041e80000100a00 */
[----:B0-----:R-:W2:Y:S04]  /*1cb50*/  LDL.LU.64 R16, [R1+0x4d0] ;  /* 0x0004d00001107983 */ /* 0x001ea80000300a00 */
[----:B------:R-:W3:Y:S04]  /*1cb60*/  LDL.LU.64 R18, [R1+0x4f0] ;  /* 0x0004f00001127983 */ /* 0x000ee80000300a00 */
[----:B---3--:R0:W-:Y:S04]  /*1cb70*/  STL.64 [R1+0x770], R18 ;  /* 0x0007701201007387 */ /* 0x0081e80000100a00 */
[----:B0-----:R-:W3:Y:S04]  /*1cb80*/  LDL.LU.64 R18, [R1+0x4e8] ;  /* 0x0004e80001127983 */ /* 0x001ee80000300a00 */
[----:B---3--:R0:W-:Y:S04]  /*1cb90*/  STL.64 [R1+0x778], R18 ;  /* 0x0007781201007387 */ /* 0x0081e80000100a00 */
[----:B0-----:R-:W3:Y:S04]  /*1cba0*/  LDL.LU.64 R18, [R1+0x4e0] ;  /* 0x0004e00001127983 */ /* 0x001ee80000300a00 */
[----:B------:R-:W4:Y:S04]  /*1cbb0*/  LDL.LU.64 R20, [R1+0x500] ;  /* 0x0005000001147983 */ /* 0x000f280000300a00 */
[----:B----4-:R0:W-:Y:S04]  /*1cbc0*/  STL.64 [R1+0x768], R20 ;  /* 0x0007681401007387 */ /* 0x0101e80000100a00 */
[----:B0-----:R-:W4:Y:S04]  /*1cbd0*/  LDL.LU.64 R20, [R1+0x4f8] ;  /* 0x0004f80001147983 */ /* 0x001f280000300a00 */
[----:B------:R-:W2:Y:S04]  /*1cbe0*/  LDL.LU.64 R22, [R1+0x518] ;  /* 0x0005180001167983 */ /* 0x000ea80000300a00 */
[----:B--2---:R0:W-:Y:S04]  /*1cbf0*/  STL.64 [R1+0x758], R22 ;  /* 0x0007581601007387 */ /* 0x0041e80000100a00 */
[----:B0-----:R-:W2:Y:S01]  /*1cc00*/  LDL.LU.64 R22, [R1+0x510] ;  /* 0x0005100001167983 */ /* 0x001ea20000300a00 */
[----:B------:R-:W-:-:S04]  /*1cc10*/  IMAD.WIDE R28, R3, 0x2, R28 ;  /* 0x00000002031c7825 */ /* 0x000fc800078e021c */
[C---:B------:R-:W-:Y:S01]  /*1cc20*/  IMAD.WIDE R4, R3.reuse, 0x2, R4 ;  /* 0x0000000203047825 */ /* 0x040fe200078e0204 */
[----:B--2---:R0:W-:Y:S04]  /*1cc30*/  STL.64 [R1+0x760], R22 ;  /* 0x0007601601007387 */ /* 0x0041e80000100a00 */
[----:B0-----:R-:W2:Y:S04]  /*1cc40*/  LDL.LU.64 R22, [R1+0x508] ;  /* 0x0005080001167983 */ /* 0x001ea80000300a00 */
[----:B------:R-:W2:Y:S04]  /*1cc50*/  LDL.LU.64 R26, [R1+0x520] ;  /* 0x00052000011a7983 */ /* 0x000ea80000300a00 */
[----:B------:R-:W2:Y:S04]  /*1cc60*/  LDL.LU.64 R24, [R1+0x528] ;  /* 0x0005280001187983 */ /* 0x000ea80000300a00 */
[----:B------:R0:W-:Y:S04]  /*1cc70*/  STL.64 [R1+0xa0], R28 ;  /* 0x0000a01c01007387 */ /* 0x0001e80000100a00 */
[----:B0-----:R-:W2:Y:S04]  /*1cc80*/  LDL.LU.64 R28, [R1+0x530] ;  /* 0x00053000011c7983 */ /* 0x001ea80000300a00 */
[----:B------:R0:W-:Y:S04]  /*1cc90*/  STL.64 [R1+0x98], R4 ;  /* 0x0000980401007387 */ /* 0x0001e80000100a00 */
[----:B0-----:R-:W3:Y:S01]  /*1cca0*/  LDL.LU.64 R4, [R1+0x790] ;  /* 0x0007900001047983 */ /* 0x001ee20000300a00 */
[----:B------:R-:W-:-:S04]  /*1ccb0*/  IMAD.WIDE R6, R3, 0x2, R6 ;  /* 0x0000000203067825 */ /* 0x000fc800078e0206 */
[----:B---3--:R-:W-:-:S05]  /*1ccc0*/  IMAD.WIDE R4, R3, 0x2, R4 ;  /* 0x0000000203047825 */ /* 0x008fca00078e0204 */
[----:B------:R0:W-:Y:S04]  /*1ccd0*/  STL.64 [R1+0x90], R4 ;  /* 0x0000900401007387 */ /* 0x0001e80000100a00 */
[----:B0-----:R-:W3:Y:S04]  /*1cce0*/  LDL.LU.64 R4, [R1+0x538] ;  /* 0x0005380001047983 */ /* 0x001ee80000300a00 */
[----:B------:R0:W-:Y:S04]  /*1ccf0*/  STL.64 [R1+0x88], R6 ;  /* 0x0000880601007387 */ /* 0x0001e80000100a00 */
[----:B0-----:R-:W4:Y:S01]  /*1cd00*/  LDL.LU.64 R6, [R1+0x788] ;  /* 0x0007880001067983 */ /* 0x001f220000300a00 */
[----:B------:R-:W-:-:S04]  /*1cd10*/  IMAD.WIDE R8, R3, 0x2, R8 ;  /* 0x0000000203087825 */ /* 0x000fc800078e0208 */
[----:B------:R-:W-:-:S04]  /*1cd20*/  IMAD.WIDE R10, R3, 0x2, R10 ;  /* 0x00000002030a7825 */ /* 0x000fc800078e020a */
[----:B------:R-:W-:-:S04]  /*1cd30*/  IMAD.WIDE R12, R3, 0x2, R12 ;  /* 0x00000002030c7825 */ /* 0x000fc800078e020c */
[----:B------:R-:W-:-:S04]  /*1cd40*/  IMAD.WIDE R14, R3, 0x2, R14 ;  /* 0x00000002030e7825 */ /* 0x000fc800078e020e */
[----:B------:R-:W-:-:S04]  /*1cd50*/  IMAD.WIDE R16, R3, 0x2, R16 ;  /* 0x0000000203107825 */ /* 0x000fc800078e0210 */
[----:B----4-:R-:W-:-:S05]  /*1cd60*/  IMAD.WIDE R6, R3, 0x2, R6 ;  /* 0x0000000203067825 */ /* 0x010fca00078e0206 */
[----:B------:R0:W-:Y:S04]  /*1cd70*/  STL.64 [R1+0x80], R6 ;  /* 0x0000800601007387 */ /* 0x0001e80000100a00 */
[----:B0-----:R-:W4:Y:S04]  /*1cd80*/  LDL.LU.64 R6, [R1+0x540] ;  /* 0x0005400001067983 */ /* 0x001f280000300a00 */
        /* <DEDUP_REMOVED lines=9> */
[----:B0-----:R-:W2:Y:S01]  /*1ce20*/  LDL.LU.64 R16, [R1+0x780] ;  /* 0x0007800001107983 */ /* 0x001ea20000300a00 */
[----:B------:R-:W-:-:S04]  /*1ce30*/  IMAD.WIDE R18, R3, 0x2, R18 ;  /* 0x0000000203127825 */ /* 0x000fc800078e0212 */
[----:B--2---:R-:W-:-:S05]  /*1ce40*/  IMAD.WIDE R16, R3, 0x2, R16 ;  /* 0x0000000203107825 */ /* 0x004fca00078e0210 */
[----:B------:R0:W-:Y:S04]  /*1ce50*/  STL.64 [R1+0x50], R16 ;  /* 0x0000501001007387 */ /* 0x0001e80000100a00 */
[----:B0-----:R-:W2:Y:S04]  /*1ce60*/  LDL.LU.64 R16, [R1+0x570] ;  /* 0x0005700001107983 */ /* 0x001ea80000300a00 */
[----:B------:R0:W-:Y:S04]  /*1ce70*/  STL.64 [R1+0x48], R18 ;  /* 0x0000481201007387 */ /* 0x0001e80000100a00 */
[----:B0-----:R-:W3:Y:S02]  /*1ce80*/  LDL.LU.64 R18, [R1+0x778] ;  /* 0x0007780001127983 */ /* 0x001ee40000300a00 */
[----:B---3--:R-:W-:-:S05]  /*1ce90*/  IMAD.WIDE R18, R3, 0x2, R18 ;  /* 0x0000000203127825 */ /* 0x008fca00078e0212 */
        /* <DEDUP_REMOVED lines=9> */
[----:B----4-:R-:W-:-:S05]  /*1cf30*/  IMAD.WIDE R20, R3, 0x2, R20 ;  /* 0x0000000203147825 */ /* 0x010fca00078e0214 */
[----:B------:R0:W-:Y:S04]  /*1cf40*/  STL.64 [R1+0x28], R20 ;  /* 0x0000281401007387 */ /* 0x0001e80000100a00 */
[----:B0-----:R-:W4:Y:S04]  /*1cf50*/  LDL.LU.64 R20, [R1+0x580] ;  /* 0x0005800001147983 */ /* 0x001f280000300a00 */
[----:B------:R0:W-:Y:S04]  /*1cf60*/  STL.64 [R1+0x20], R22 ;  /* 0x0000201601007387 */ /* 0x0001e80000100a00 */
[----:B0-----:R-:W2:Y:S02]  /*1cf70*/  LDL.LU.64 R22, [R1+0x760] ;  /* 0x0007600001167983 */ /* 0x001ea40000300a00 */
[----:B--2---:R-:W-:-:S05]  /*1cf80*/  IMAD.WIDE R22, R3, 0x2, R22 ;  /* 0x0000000203167825 */ /* 0x004fca00078e0216 */
[----:B------:R0:W-:Y:S04]  /*1cf90*/  STL.64 [R1+0x18], R22 ;  /* 0x0000181601007387 */ /* 0x0001e80000100a00 */
[----:B0-----:R-:W2:Y:S01]  /*1cfa0*/  LDL.LU.64 R22, [R1+0x758] ;  /* 0x0007580001167983 */ /* 0x001ea20000300a00 */
        /* <DEDUP_REMOVED lines=11> */
[----:B------:R0:W-:Y:S02]  /*1d060*/  STL.64 [R1+0x8], R26 ;  /* 0x0000081a01007387 */ /* 0x0001e40000100a00 */
[----:B0-----:R-:W-:-:S02]  /*1d070*/  IMAD.WIDE R26, R3, 0x2, R24 ;  /* 0x00000002031a7825 */ /* 0x001fc400078e0218 */
[----:B------:R-:W2:Y:S04]  /*1d080*/  LDL.LU.64 R24, [R1+0x590] ;  /* 0x0005900001187983 */ /* 0x000ea80000300a00 */
[----:B------:R0:W-:Y:S04]  /*1d090*/  STL.64 [R1], R26 ;  /* 0x0000001a01007387 */ /* 0x0001e80000100a00 */
[----:B------:R-:W-:Y:S01]  /*1d0a0*/  STL.64 [R1+0x6d8], R28 ;  /* 0x0006d81c01007387 */ /* 0x000fe20000100a00 */
[----:B------:R-:W-:-:S03]  /*1d0b0*/  IMAD.WIDE R16, R3, 0x2, R16 ;  /* 0x0000000203107825 */ /* 0x000fc600078e0210 */
[----:B0-----:R-:W2:Y:S04]  /*1d0c0*/  LDL.LU.64 R26, [R1+0x598] ;  /* 0x00059800011a7983 */ /* 0x001ea80000300a00 */
[----:B------:R-:W-:Y:S04]  /*1d0d0*/  STL.64 [R1+0x6e0], R4 ;  /* 0x0006e00401007387 */ /* 0x000fe80000100a00 */
[----:B------:R-:W-:Y:S04]  /*1d0e0*/  STL.64 [R1+0x6e8], R6 ;  /* 0x0006e80601007387 */ /* 0x000fe80000100a00 */
[----:B------:R-:W-:Y:S04]  /*1d0f0*/  STL.64 [R1+0x6f0], R8 ;  /* 0x0006f00801007387 */ /* 0x000fe80000100a00 */
[----:B------:R-:W-:Y:S04]  /*1d100*/  STL.64 [R1+0x6f8], R10 ;  /* 0x0006f80a01007387 */ /* 0x000fe80000100a00 */
[----:B------:R-:W-:Y:S04]  /*1d110*/  STL.64 [R1+0x700], R12 ;  /* 0x0007000c01007387 */ /* 0x000fe80000100a00 */
[----:B------:R0:W-:Y:S01]  /*1d120*/  STL.64 [R1+0x708], R14 ;  /* 0x0007080e01007387 */ /* 0x0001e20000100a00 */
[----:B---3--:R-:W-:-:S04]  /*1d130*/  IMAD.WIDE R18, R3, 0x2, R18 ;  /* 0x0000000203127825 */ /* 0x008fc800078e0212 */
[C---:B----4-:R-:W-:Y:S01]  /*1d140*/  IMAD.WIDE R20, R3.reuse, 0x2, R20 ;  /* 0x0000000203147825 */ /* 0x050fe200078e0214 */
[----:B0-----:R-:W3:Y:S04]  /*1d150*/  LDL.LU.64 R14, [R1+0x388] ;  /* 0x00038800010e7983 */ /* 0x001ee80000300a00 */
[----:B------:R-:W4:Y:S04]  /*1d160*/  LDL.LU.64 R12, [R1+0x370] ;  /* 0x00037000010c7983 */ /* 0x000f280000300a00 */
[----:B------:R0:W-:Y:S04]  /*1d170*/  STL.64 [R1+0x710], R16 ;  /* 0x0007101001007387 */ /* 0x0001e80000100a00 */
[----:B0-----:R-:W3:Y:S04]  /*1d180*/  LDL.LU.64 R16, [R1+0x390] ;  /* 0x0003900001107983 */ /* 0x001ee80000300a00 */
[----:B------:R0:W-:Y:S04]  /*1d190*/  STL.64 [R1+0x718], R18 ;  /* 0x0007181201007387 */ /* 0x0001e80000100a00 */
[----:B0-----:R-:W4:Y:S04]  /*1d1a0*/  LDL.LU.64 R18, [R1+0x368] ;  /* 0x0003680001127983 */ /* 0x001f280000300a00 */
[----:B------:R-:W4:Y:S04]  /*1d1b0*/  LDL.LU.64 R10, [R1+0x360] ;  /* 0x00036000010a7983 */ /* 0x000f280000300a00 */
[----:B------:R0:W-:Y:S04]  /*1d1c0*/  STL.64 [R1+0x720], R20 ;  /* 0x0007201401007387 */ /* 0x0001e80000100a00 */
[----:B0-----:R-:W4:Y:S04]  /*1d1d0*/  LDL.LU.64 R20, [R1+0x378] ;  /* 0x0003780001147983 */ /* 0x001f280000300a00 */
[----:B------:R-:W4:Y:S01]  /*1d1e0*/  LDL.LU.64 R8, [R1+0x358] ;  /* 0x0003580001087983 */ /* 0x000f220000300a00 */
[----:B--2---:R-:W-:-:S05]  /*1d1f0*/  IMAD.WIDE R22, R3, 0x2, R22 ;  /* 0x0000000203167825 */ /* 0x004fca00078e0216 */
[----:B------:R0:W-:Y:S04]  /*1d200*/  STL.64 [R1+0x728], R22 ;  /* 0x0007281601007387 */ /* 0x0001e80000100a00 */
[----:B0-----:R-:W2:Y:S01]  /*1d210*/  LDL.LU.64 R22, [R1+0x380] ;  /* 0x0003800001167983 */ /* 0x001ea20000300a00 */
[----:B------:R-:W-:-:S03]  /*1d220*/  IMAD.WIDE R24, R3, 0x2, R24 ;  /* 0x0000000203187825 */ /* 0x000fc600078e0218 */
[----:B------:R-:W4:Y:S04]  /*1d230*/  LDL.LU.64 R6, [R1+0x350] ;  /* 0x0003500001067983 */ /* 0x000f280000300a00 */
[----:B------:R-:W-:Y:S04]  /*1d240*/  STL.64 [R1+0x730], R24 ;  /* 0x0007301801007387 */ /* 0x000fe80000100a00 */
[----:B------:R-:W4:Y:S04]  /*1d250*/  LDL.LU.64 R4, [R1+0x348] ;  /* 0x0003480001047983 */ /* 0x000f280000300a00 */
[----:B------:R-:W4:Y:S01]  /*1d260*/  LDL.LU.64 R28, [R1+0x340] ;  /* 0x00034000011c7983 */ /* 0x000f220000300a00 */
[----:B------:R-:W-:-:S05]  /*1d270*/  IMAD.WIDE R26, R3, 0x2, R26 ;  /* 0x00000002031a7825 */ /* 0x000fca00078e021a */
[----:B------:R-:W-:Y:S04]  /*1d280*/  STL.64 [R1+0x740], R26 ;  /* 0x0007401a01007387 */ /* 0x000fe80000100a00 */
[----:B------:R-:W-:Y:S04]  /*1d290*/  STL [R1+0x738], R2 ;  /* 0x0007380201007387 */ /* 0x000fe80000100800 */
[----:B---3--:R0:W-:Y:S01]  /*1d2a0*/  STL [R1+0x390], R16 ;  /* 0x0003901001007387 */ /* 0x0081e20000100800 */
[----:B------:R-:W-:-:S03]  /*1d2b0*/  IMAD.MOV.U32 R0, RZ, RZ, R17 ;  /* 0x000000ffff007224 */ /* 0x000fc600078e0011 */
[----:B0-----:R-:W3:Y:S04]  /*1d2c0*/  LDL.LU.64 R16, [R1+0x338] ;  /* 0x0003380001107983 */ /* 0x001ee80000300a00 */
[----:B------:R0:W-:Y:S04]  /*1d2d0*/  STL [R1+0x584], R0 ;  /* 0x0005840001007387 */ /* 0x0001e80000100800 */
[----:B------:R1:W-:Y:S01]  /*1d2e0*/  STL [R1+0x388], R14 ;  /* 0x0003880e01007387 */ /* 0x0003e20000100800 */
[----:B0-----:R-:W-:-:S03]  /*1d2f0*/  IMAD.MOV.U32 R0, RZ, RZ, R15 ;  /* 0x000000ffff007224 */ /* 0x001fc600078e000f */
[----:B-1----:R-:W3:Y:S04]  /*1d300*/  LDL.LU.64 R14, [R1+0x330] ;  /* 0x00033000010e7983 */ /* 0x002ee80000300a00 */
[----:B------:R0:W-:Y:S04]  /*1d310*/  STL [R1+0x57c], R0 ;  /* 0x00057c0001007387 */ /* 0x0001e80000100800 */
[----:B--2---:R1:W-:Y:S01]  /*1d320*/  STL [R1+0x380], R22 ;  /* 0x0003801601007387 */ /* 0x0043e20000100800 */
[----:B0-----:R-:W-:-:S03]  /*1d330*/  IMAD.MOV.U32 R0, RZ, RZ, R23 ;  /* 0x000000ffff007224 */ /* 0x001fc600078e0017 */
[----:B-1----:R-:W2:Y:S04]  /*1d340*/  LDL.LU.64 R22, [R1+0x328] ;  /* 0x0003280001167983 */ /* 0x002ea80000300a00 */
[----:B------:R0:W-:Y:S04]  /*1d350*/  STL [R1+0x574], R0 ;  /* 0x0005740001007387 */ /* 0x0001e80000100800 */
[----:B----4-:R1:W-:Y:S01]  /*1d360*/  STL [R1+0x378], R20 ;  /* 0x0003781401007387 */ /* 0x0103e20000100800 */
[----:B0-----:R-:W-:-:S03]  /*1d370*/  IMAD.MOV.U32 R0, RZ, RZ, R21 ;  /* 0x000000ffff007224 */ /* 0x001fc600078e0015 */
[----:B-1----:R-:W4:Y:S04]  /*1d380*/  LDL.LU.64 R20, [R1+0x320] ;  /* 0x0003200001147983 */ /* 0x002f280000300a00 */
[----:B------:R0:W-:Y:S04]  /*1d390*/  STL [R1+0x56c], R0 ;  /* 0x00056c0001007387 */ /* 0x0001e80000100800 */
[----:B------:R1:W-:Y:S01]  /*1d3a0*/  STL [R1+0x370], R12 ;  /* 0x0003700c01007387 */ /* 0x0003e20000100800 */
[----:B0-----:R-:W-:-:S03]  /*1d3b0*/  IMAD.MOV.U32 R0, RZ, RZ, R13 ;  /* 0x000000ffff007224 */ /* 0x001fc600078e000d */
[----:B-1----:R-:W4:Y:S04]  /*1d3c0*/  LDL.LU.64 R12, [R1+0x318] ;  /* 0x00031800010c7983 */ /* 0x002f280000300a00 */
[----:B------:R0:W-:Y:S04]  /*1d3d0*/  STL [R1+0x55c], R0 ;  /* 0x00055c0001007387 */ /* 0x0001e80000100800 */
[----:B------:R1:W-:Y:S01]  /*1d3e0*/  STL [R1+0x368], R18 ;  /* 0x0003681201007387 */ /* 0x0003e20000100800 */
[----:B0-----:R-:W-:-:S03]  /*1d3f0*/  MOV R0, R19 ;  /* 0x0000001300007202 */ /* 0x001fc60000000f00 */
[----:B-1----:R-:W4:Y:S04]  /*1d400*/  LDL.LU.64 R18, [R1+0x310] ;  /* 0x0003100001127983 */ /* 0x002f280000300a00 */
[----:B------:R0:W-:Y:S04]  /*1d410*/  STL [R1+0x39c], R0 ;  /* 0x00039c0001007387 */ /* 0x0001e80000100800 */
[----:B------:R1:W-:Y:S01]  /*1d420*/  STL [R1+0x360], R10 ;  /* 0x0003600a01007387 */ /* 0x0003e20000100800 */
        /* <DEDUP_REMOVED lines=19> */
[----:B---3--:R1:W-:Y:S01]  /*1d560*/  STL [R1+0x338], R16 ;  /* 0x0003381001007387 */ /* 0x0083e20000100800 */
[----:B0-----:R-:W-:-:S03]  /*1d570*/  IMAD.MOV.U32 R0, RZ, RZ, R17 ;  /* 0x000000ffff007224 */ /* 0x001fc600078e0011 */
[----:B-1----:R-:W3:Y:S04]  /*1d580*/  LDL.LU.64 R16, [R1+0x2e0] ;  /* 0x0002e00001107983 */ /* 0x002ee80000300a00 */
        /* <DEDUP_REMOVED lines=46> */
[----:B0-----:R-:W-:-:S03]  /*1d870*/  MOV R0, R15 ;  /* 0x0000000f00007202 */ /* 0x001fc60000000f00 */
        /* <DEDUP_REMOVED lines=102> */
[----:B------:R-:W-:Y:S04]  /*1dee0*/  STL [R1+0x208], R18 ;  /* 0x0002081201007387 */ /* 0x000fe80000100800 */
[----:B------:R-:W4:Y:S01]  /*1def0*/  LDL.LU.64 R24, [R1+0x1b0] ;  /* 0x0001b00001187983 */ /* 0x000f220000300a00 */
[----:B0-----:R-:W-:-:S05]  /*1df00*/  IMAD.MOV.U32 R0, RZ, RZ, R19 ;  /* 0x000000ffff007224 */ /* 0x001fca00078e0013 */
        /* <DEDUP_REMOVED lines=9> */
[----:B------:R1:W-:Y:S04]  /*1dfa0*/  STL [R1+0x1f0], R6 ;  /* 0x0001f00601007387 */ /* 0x0003e80000100800 */
[----:B------:R-:W4:Y:S01]  /*1dfb0*/  LDL.LU.64 R18, [R1+0x198] ;  /* 0x0001980001127983 */ /* 0x000f220000300a00 */
[----:B0-----:R-:W-:-:S05]  /*1dfc0*/  IMAD.MOV.U32 R0, RZ, RZ, R7 ;  /* 0x000000ffff007224 */ /* 0x001fca00078e0007 */
[----:B------:R0:W-:Y:S04]  /*1dfd0*/  STL [R1+0x1f4], R0 ;  /* 0x0001f40001007387 */ /* 0x0001e80000100800 */
[----:B------:R0:W-:Y:S04]  /*1dfe0*/  STL [R1+0x1e8], R4 ;  /* 0x0001e80401007387 */ /* 0x0001e80000100800 */
[----:B-1----:R-:W4:Y:S01]  /*1dff0*/  LDL.LU.64 R6, [R1+0x190] ;  /* 0x0001900001067983 */ /* 0x002f220000300a00 */
[----:B0-----:R-:W-:-:S05]  /*1e000*/  IMAD.MOV.U32 R0, RZ, RZ, R5 ;  /* 0x000000ffff007224 */ /* 0x001fca00078e0005 */
[----:B------:R0:W-:Y:S04]  /*1e010*/  STL [R1+0x1ec], R0 ;  /* 0x0001ec0001007387 */ /* 0x0001e80000100800 */
[----:B------:R1:W-:Y:S04]  /*1e020*/  STL [R1+0x1e0], R28 ;  /* 0x0001e01c01007387 */ /* 0x0003e80000100800 */
[----:B------:R-:W4:Y:S01]  /*1e030*/  LDL.LU.64 R4, [R1+0x188] ;  /* 0x0001880001047983 */ /* 0x000f220000300a00 */
[----:B0-----:R-:W-:-:S03]  /*1e040*/  IMAD.MOV.U32 R0, RZ, RZ, R29 ;  /* 0x000000ffff007224 */ /* 0x001fc600078e001d */
[----:B---3--:R-:W-:Y:S04]  /*1e050*/  STL [R1+0x3a0], R16 ;  /* 0x0003a01001007387 */ /* 0x008fe80000100800 */
[----:B------:R0:W-:Y:S04]  /*1e060*/  STL [R1+0x1e4], R0 ;  /* 0x0001e40001007387 */ /* 0x0001e80000100800 */
[----:B-1----:R-:W3:Y:S01]  /*1e070*/  LDL.LU.64 R28, [R1+0x180] ;  /* 0x00018000011c7983 */ /* 0x002ee20000300a00 */
[----:B0-----:R-:W-:-:S03]  /*1e080*/  IMAD.MOV.U32 R0, RZ, RZ, R17 ;  /* 0x000000ffff007224 */ /* 0x001fc600078e0011 */
[----:B------:R-:W-:Y:S04]  /*1e090*/  STL [R1+0x3a4], R14 ;  /* 0x0003a40e01007387 */ /* 0x000fe80000100800 */
[----:B------:R0:W-:Y:S04]  /*1e0a0*/  STL [R1+0x1d8], R0 ;  /* 0x0001d80001007387 */ /* 0x0001e80000100800 */
[----:B------:R-:W3:Y:S01]  /*1e0b0*/  LDL.LU.64 R16, [R1+0x178] ;  /* 0x0001780001107983 */ /* 0x000ee20000300a00 */
[----:B0-----:R-:W-:-:S03]  /*1e0c0*/  IMAD.MOV.U32 R0, RZ, RZ, R15 ;  /* 0x000000ffff007224 */ /* 0x001fc600078e000f */
[----:B--2---:R-:W-:Y:S04]  /*1e0d0*/  STL [R1+0x3a8], R22 ;  /* 0x0003a81601007387 */ /* 0x004fe80000100800 */
[----:B------:R0:W-:Y:S04]  /*1e0e0*/  STL [R1+0x1d0], R0 ;  /* 0x0001d00001007387 */ /* 0x0001e80000100800 */
[----:B------:R-:W2:Y:S01]  /*1e0f0*/  LDL.LU.64 R14, [R1+0x170] ;  /* 0x00017000010e7983 */ /* 0x000ea20000300a00 */
[----:B0-----:R-:W-:-:S03]  /*1e100*/  IMAD.MOV.U32 R0, RZ, RZ, R23 ;  /* 0x000000ffff007224 */ /* 0x001fc600078e0017 */
[----:B----4-:R-:W-:Y:S04]  /*1e110*/  STL [R1+0x3ac], R20 ;  /* 0x0003ac1401007387 */ /* 0x010fe80000100800 */
[----:B------:R0:W-:Y:S04]  /*1e120*/  STL [R1+0x1c8], R0 ;  /* 0x0001c80001007387 */ /* 0x0001e80000100800 */
[----:B------:R-:W4:Y:S01]  /*1e130*/  LDL.LU.64 R22, [R1+0x168] ;  /* 0x0001680001167983 */ /* 0x000f220000300a00 */
[----:B0-----:R-:W-:-:S03]  /*1e140*/  IMAD.MOV.U32 R0, RZ, RZ, R21 ;  /* 0x000000ffff007224 */ /* 0x001fc600078e0015 */
[----:B------:R-:W-:Y:S04]  /*1e150*/  STL [R1+0x3b0], R12 ;  /* 0x0003b00c01007387 */ /* 0x000fe80000100800 */
[----:B------:R0:W-:Y:S04]  /*1e160*/  STL [R1+0x1c0], R0 ;  /* 0x0001c00001007387 */ /* 0x0001e80000100800 */
[----:B------:R-:W4:Y:S04]  /*1e170*/  LDL.LU.64 R20, [R1+0x160] ;  /* 0x0001600001147983 */ /* 0x000f280000300a00 */
[----:B------:R-:W-:Y:S01]  /*1e180*/  STL [R1+0x3b4], R24 ;  /* 0x0003b41801007387 */ /* 0x000fe20000100800 */
[----:B0-----:R-:W-:-:S05]  /*1e190*/  MOV R0, R13 ;  /* 0x0000000d00007202 */ /* 0x001fca0000000f00 */
[----:B------:R0:W-:Y:S04]  /*1e1a0*/  STL [R1+0x1b8], R0 ;  /* 0x0001b80001007387 */ /* 0x0001e80000100800 */
[----:B------:R-:W4:Y:S01]  /*1e1b0*/  LDL.LU.64 R12, [R1+0x158] ;  /* 0x00015800010c7983 */ /* 0x000f220000300a00 */
[----:B0-----:R-:W-:-:S03]  /*1e1c0*/  IMAD.MOV.U32 R0, RZ, RZ, R25 ;  /* 0x000000ffff007224 */ /* 0x001fc600078e0019 */
[----:B------:R-:W-:Y:S04]  /*1e1d0*/  STL [R1+0x3b8], R10 ;  /* 0x0003b80a01007387 */ /* 0x000fe80000100800 */
[----:B------:R0:W-:Y:S02]  /*1e1e0*/  STL [R1+0x1b0], R0 ;  /* 0x0001b00001007387 */ /* 0x0001e40000100800 */
[----:B0-----:R-:W-:Y:S02]  /*1e1f0*/  IMAD.MOV.U32 R0, RZ, RZ, R11 ;  /* 0x000000ffff007224 */ /* 0x001fe400078e000b */
[----:B------:R-:W4:Y:S04]  /*1e200*/  LDL.LU.64 R10, [R1+0x150] ;  /* 0x00015000010a7983 */ /* 0x000f280000300a00 */
        /* <DEDUP_REMOVED lines=9> */
[----:B------:R1:W-:Y:S04]  /*1e2a0*/  STL [R1+0x3c4], R6 ;  /* 0x0003c40601007387 */ /* 0x0003e80000100800 */
[----:B------:R-:W-:Y:S01]  /*1e2b0*/  STL [R1+0x3c8], R4 ;  /* 0x0003c80401007387 */ /* 0x000fe20000100800 */
[----:B0-----:R-:W-:-:S05]  /*1e2c0*/  IMAD.MOV.U32 R0, RZ, RZ, R7 ;  /* 0x000000ffff007224 */ /* 0x001fca00078e0007 */
[----:B------:R0:W-:Y:S04]  /*1e2d0*/  STL [R1+0x1cc], R0 ;  /* 0x0001cc0001007387 */ /* 0x0001e80000100800 */
[----:B-1----:R-:W4:Y:S04]  /*1e2e0*/  LDL.LU.64 R6, [R1+0x138] ;  /* 0x0001380001067983 */ /* 0x002f280000300a00 */
[----:B---3--:R-:W-:Y:S01]  /*1e2f0*/  STL [R1+0x3cc], R28 ;  /* 0x0003cc1c01007387 */ /* 0x008fe20000100800 */
[----:B0-----:R-:W-:-:S05]  /*1e300*/  IMAD.MOV.U32 R0, RZ, RZ, R5 ;  /* 0x000000ffff007224 */ /* 0x001fca00078e0005 */
[----:B------:R0:W-:Y:S04]  /*1e310*/  STL [R1+0x1d4], R0 ;  /* 0x0001d40001007387 */ /* 0x0001e80000100800 */
[----:B------:R-:W3:Y:S04]  /*1e320*/  LDL.LU.64 R4, [R1+0x130] ;  /* 0x0001300001047983 */ /* 0x000ee80000300a00 */
[----:B------:R-:W-:Y:S01]  /*1e330*/  STL [R1+0x3d0], R16 ;  /* 0x0003d01001007387 */ /* 0x000fe20000100800 */
[----:B0-----:R-:W-:-:S05]  /*1e340*/  IMAD.MOV.U32 R0, RZ, RZ, R29 ;  /* 0x000000ffff007224 */ /* 0x001fca00078e001d */
[----:B------:R0:W-:Y:S04]  /*1e350*/  STL [R1+0x1dc], R0 ;  /* 0x0001dc0001007387 */ /* 0x0001e80000100800 */
[----:B------:R-:W3:Y:S01]  /*1e360*/  LDL.LU.64 R28, [R1+0x128] ;  /* 0x00012800011c7983 */ /* 0x000ee20000300a00 */
[----:B0-----:R-:W-:-:S03]  /*1e370*/  IMAD.MOV.U32 R0, RZ, RZ, R17 ;  /* 0x000000ffff007224 */ /* 0x001fc600078e0011 */
[----:B--2---:R-:W-:Y:S04]  /*1e380*/  STL [R1+0x3d4], R14 ;  /* 0x0003d40e01007387 */ /* 0x004fe80000100800 */
[----:B------:R0:W-:Y:S04]  /*1e390*/  STL [R1+0x364], R0 ;  /* 0x0003640001007387 */ /* 0x0001e80000100800 */
[----:B------:R-:W2:Y:S01]  /*1e3a0*/  LDL.LU.64 R16, [R1+0x120] ;  /* 0x0001200001107983 */ /* 0x000ea20000300a00 */
[----:B0-----:R-:W-:-:S03]  /*1e3b0*/  MOV R0, R15 ;  /* 0x0000000f00007202 */ /* 0x001fc60000000f00 */
[----:B----4-:R-:W-:Y:S04]  /*1e3c0*/  STL [R1+0x3d8], R22 ;  /* 0x0003d81601007387 */ /* 0x010fe80000100800 */
[----:B------:R0:W-:Y:S04]  /*1e3d0*/  STL [R1+0x36c], R0 ;  /* 0x00036c0001007387 */ /* 0x0001e80000100800 */
[----:B------:R-:W4:Y:S01]  /*1e3e0*/  LDL.LU.64 R14, [R1+0x118] ;  /* 0x00011800010e7983 */ /* 0x000f220000300a00 */
[----:B0-----:R-:W-:-:S03]  /*1e3f0*/  IMAD.MOV.U32 R0, RZ, RZ, R23 ;  /* 0x000000ffff007224 */ /* 0x001fc600078e0017 */
[----:B------:R-:W-:Y:S04]  /*1e400*/  STL [R1+0x3dc], R20 ;  /* 0x0003dc1401007387 */ /* 0x000fe80000100800 */
[----:B------:R0:W-:Y:S04]  /*1e410*/  STL [R1+0x374], R0 ;  /* 0x0003740001007387 */ /* 0x0001e80000100800 */
[----:B------:R-:W4:Y:S01]  /*1e420*/  LDL.LU.64 R26, [R1+0x110] ;  /* 0x00011000011a7983 */ /* 0x000f220000300a00 */
[----:B0-----:R-:W-:-:S05]  /*1e430*/  IMAD.MOV.U32 R0, RZ, RZ, R21 ;  /* 0x000000ffff007224 */ /* 0x001fca00078e0015 */
[----:B------:R0:W-:Y:S04]  /*1e440*/  STL [R1+0x37c], R0 ;  /* 0x00037c0001007387 */ /* 0x0001e80000100800 */
[----:B------:R1:W-:Y:S04]  /*1e450*/  STL [R1+0x3e0], R12 ;  /* 0x0003e00c01007387 */ /* 0x0003e80000100800 */
[----:B------:R-:W4:Y:S01]  /*1e460*/  LDL.LU.64 R24, [R1+0x108] ;  /* 0x0001080001187983 */ /* 0x000f220000300a00 */
[----:B0-----:R-:W-:-:S03]  /*1e470*/  IMAD.MOV.U32 R0, RZ, RZ, R13 ;  /* 0x000000ffff007224 */ /* 0x001fc600078e000d */
[----:B-1----:R-:W4:Y:S04]  /*1e480*/  LDL.LU.64 R12, [R1+0x100] ;  /* 0x00010000010c7983 */ /* 0x002f280000300a00 */
[----:B------:R0:W-:Y:S04]  /*1e490*/  STL [R1+0x384], R0 ;  /* 0x0003840001007387 */ /* 0x0001e80000100800 */
[----:B------:R1:W-:Y:S04]  /*1e4a0*/  STL [R1+0x3e4], R10 ;  /* 0x0003e40a01007387 */ /* 0x0003e80000100800 */
[----:B------:R-:W4:Y:S01]  /*1e4b0*/  LDL.LU.64 R22, [R1+0xf8] ;  /* 0x0000f80001167983 */ /* 0x000f220000300a00 */
[----:B0-----:R-:W-:-:S03]  /*1e4c0*/  IMAD.MOV.U32 R0, RZ, RZ, R11 ;  /* 0x000000ffff007224 */ /* 0x001fc600078e000b */
[----:B------:R-:W-:Y:S04]  /*1e4d0*/  STL [R1+0x3ec], R8 ;  /* 0x0003ec0801007387 */ /* 0x000fe80000100800 */
[----:B------:R0:W-:Y:S04]  /*1e4e0*/  STL [R1+0x38c], R0 ;  /* 0x00038c0001007387 */ /* 0x0001e80000100800 */
[----:B-1----:R-:W4:Y:S01]  /*1e4f0*/  LDL.LU.64 R10, [R1+0xf0] ;  /* 0x0000f000010a7983 */ /* 0x002f220000300a00 */
[----:B0-----:R-:W-:-:S03]  /*1e500*/  IMAD.MOV.U32 R0, RZ, RZ, R9 ;  /* 0x000000ffff007224 */ /* 0x001fc600078e0009 */
[----:B------:R-:W-:Y:S04]  /*1e510*/  STL [R1+0x3f4], R18 ;  /* 0x0003f41201007387 */ /* 0x000fe80000100800 */
[----:B------:R0:W-:Y:S04]  /*1e520*/  STL [R1+0x394], R0 ;  /* 0x0003940001007387 */ /* 0x0001e80000100800 */
[----:B------:R-:W4:Y:S04]  /*1e530*/  LDL.LU.64 R8, [R1+0xe8] ;  /* 0x0000e80001087983 */ /* 0x000f280000300a00 */
[----:B------:R-:W4:Y:S01]  /*1e540*/  LDL.LU.64 R20, [R1+0xe0] ;  /* 0x0000e00001147983 */ /* 0x000f220000300a00 */
[----:B0-----:R-:W-:-:S05]  /*1e550*/  IMAD.MOV.U32 R0, RZ, RZ, R19 ;  /* 0x000000ffff007224 */ /* 0x001fca00078e0013 */
        /* <DEDUP_REMOVED lines=9> */
[----:B------:R1:W-:Y:S04]  /*1e5f0*/  STL [R1+0x40c], R28 ;  /* 0x00040c1c01007387 */ /* 0x0003e80000100800 */
[----:B------:R-:W3:Y:S01]  /*1e600*/  LDL.LU.64 R18, [R1+0xc8] ;  /* 0x0000c80001127983 */ /* 0x000ee20000300a00 */
[----:B0-----:R-:W-:-:S03]  /*1e610*/  MOV R0, R29 ;  /* 0x0000001d00007202 */ /* 0x001fc60000000f00 */
[----:B--2---:R-:W-:Y:S04]  /*1e620*/  STL [R1+0x414], R16 ;  /* 0x0004141001007387 */ /* 0x004fe80000100800 */
[----:B------:R0:W-:Y:S04]  /*1e630*/  STL [R1+0x400], R0 ;  /* 0x0004000001007387 */ /* 0x0001e80000100800 */
[----:B-1----:R-:W2:Y:S01]  /*1e640*/  LDL.LU.64 R28, [R1+0xc0] ;  /* 0x0000c000011c7983 */ /* 0x002ea20000300a00 */
[----:B0-----:R-:W-:-:S03]  /*1e650*/  IMAD.MOV.U32 R0, RZ, RZ, R17 ;  /* 0x000000ffff007224 */ /* 0x001fc600078e0011 */
[----:B----4-:R-:W-:Y:S04]  /*1e660*/  STL [R1+0x41c], R14 ;  /* 0x00041c0e01007387 */ /* 0x010fe80000100800 */
[----:B------:R0:W-:Y:S04]  /*1e670*/  STL [R1+0x408], R0 ;  /* 0x0004080001007387 */ /* 0x0001e80000100800 */
[----:B------:R-:W4:Y:S01]  /*1e680*/  LDL.LU.64 R16, [R1+0xb8] ;  /* 0x0000b80001107983 */ /* 0x000f220000300a00 */
[----:B0-----:R-:W-:-:S03]  /*1e690*/  IMAD.MOV.U32 R0, RZ, RZ, R15 ;  /* 0x000000ffff007224 */ /* 0x001fc600078e000f */
[----:B------:R-:W4:Y:S04]  /*1e6a0*/  LDL.LU.64 R14, [R1+0xb0] ;  /* 0x0000b000010e7983 */ /* 0x000f280000300a00 */
[----:B------:R0:W-:Y:S04]  /*1e6b0*/  STL [R1+0x410], R0 ;  /* 0x0004100001007387 */ /* 0x0001e80000100800 */
[----:B------:R-:W-:Y:S01]  /*1e6c0*/  STL [R1+0x424], R26 ;  /* 0x0004241a01007387 */ /* 0x000fe20000100800 */
[----:B0-----:R-:W-:-:S03]  /*1e6d0*/  IMAD.MOV.U32 R0, RZ, RZ, R27 ;  /* 0x000000ffff007224 */ /* 0x001fc600078e001b */
[----:B------:R-:W-:Y:S04]  /*1e6e0*/  STL [R1+0x42c], R24 ;  /* 0x00042c1801007387 */ /* 0x000fe80000100800 */
[----:B------:R0:W-:Y:S02]  /*1e6f0*/  STL [R1+0x418], R0 ;  /* 0x0004180001007387 */ /* 0x0001e40000100800 */
[----:B0-----:R-:W-:Y:S02]  /*1e700*/  IMAD.MOV.U32 R0, RZ, RZ, R25 ;  /* 0x000000ffff007224 */ /* 0x001fe400078e0019 */
[----:B------:R-:W-:Y:S04]  /*1e710*/  STL [R1+0x434], R12 ;  /* 0x0004340c01007387 */ /* 0x000fe80000100800 */
[----:B------:R0:W-:Y:S02]  /*1e720*/  STL [R1+0x420], R0 ;  /* 0x0004200001007387 */ /* 0x0001e40000100800 */
[----:B0-----:R-:W-:-:S02]  /*1e730*/  IMAD.MOV.U32 R0, RZ, RZ, R13 ;  /* 0x000000ffff007224 */ /* 0x001fc400078e000d */
[----:B------:R-:W-:Y:S04]  /*1e740*/  STL [R1+0x43c], R22 ;  /* 0x00043c1601007387 */ /* 0x000fe80000100800 */
        /* <DEDUP_REMOVED lines=8> */
[----:B------:R1:W-:Y:S04]  /*1e7d0*/  STL [R1+0x44c], R8 ;  /* 0x00044c0801007387 */ /* 0x0003e80000100800 */
[----:B------:R-:W-:Y:S01]  /*1e7e0*/  STL [R1+0x454], R20 ;  /* 0x0004541401007387 */ /* 0x000fe20000100800 */
[----:B0-----:R-:W-:-:S05]  /*1e7f0*/  IMAD.MOV.U32 R0, RZ, RZ, R9 ;  /* 0x000000ffff007224 */ /* 0x001fca00078e0009 */
[----:B------:R0:W-:Y:S04]  /*1e800*/  STL [R1+0x440], R0 ;  /* 0x0004400001007387 */ /* 0x0001e80000100800 */
[----:B-1----:R-:W4:Y:S04]  /*1e810*/  LDL.LU.64 R8, [R1+0x98] ;  /* 0x0000980001087983 */ /* 0x002f280000300a00 */
[----:B------:R-:W-:Y:S01]  /*1e820*/  STL [R1+0x45c], R6 ;  /* 0x00045c0601007387 */ /* 0x000fe20000100800 */
[----:B0-----:R-:W-:-:S05]  /*1e830*/  MOV R0, R21 ;  /* 0x0000001500007202 */ /* 0x001fca0000000f00 */
[----:B------:R0:W-:Y:S02]  /*1e840*/  STL [R1+0x448], R0 ;  /* 0x0004480001007387 */ /* 0x0001e40000100800 */
[----:B0-----:R-:W-:Y:S02]  /*1e850*/  IMAD.MOV.U32 R0, RZ, RZ, R7 ;  /* 0x000000ffff007224 */ /* 0x001fe400078e0007 */
[----:B------:R-:W4:Y:S04]  /*1e860*/  LDL.LU.64 R6, [R1+0x90] ;  /* 0x0000900001067983 */ /* 0x000f280000300a00 */
[----:B------:R0:W-:Y:S04]  /*1e870*/  STL [R1+0x450], R0 ;  /* 0x0004500001007387 */ /* 0x0001e80000100800 */
[----:B---3--:R1:W-:Y:S04]  /*1e880*/  STL [R1+0x464], R4 ;  /* 0x0004640401007387 */ /* 0x0083e80000100800 */
[----:B------:R-:W-:Y:S01]  /*1e890*/  STL [R1+0x46c], R18 ;  /* 0x00046c1201007387 */ /* 0x000fe20000100800 */
[----:B0-----:R-:W-:-:S05]  /*1e8a0*/  IMAD.MOV.U32 R0, RZ, RZ, R5 ;  /* 0x000000ffff007224 */ /* 0x001fca00078e0005 */
[----:B------:R0:W-:Y:S04]  /*1e8b0*/  STL [R1+0x458], R0 ;  /* 0x0004580001007387 */ /* 0x0001e80000100800 */
[----:B-1----:R-:W3:Y:S01]  /*1e8c0*/  LDL.LU.64 R4, [R1+0x88] ;  /* 0x0000880001047983 */ /* 0x002ee20000300a00 */
[----:B0-----:R-:W-:-:S03]  /*1e8d0*/  IMAD.MOV.U32 R0, RZ, RZ, R19 ;  /* 0x000000ffff007224 */ /* 0x001fc600078e0013 */
[----:B--2---:R-:W-:Y:S04]  /*1e8e0*/  STL [R1+0x474], R28 ;  /* 0x0004741c01007387 */ /* 0x004fe80000100800 */
[----:B------:R0:W-:Y:S02]  /*1e8f0*/  STL [R1+0x460], R0 ;  /* 0x0004600001007387 */ /* 0x0001e40000100800 */
[----:B0-----:R-:W-:Y:S02]  /*1e900*/  IMAD.MOV.U32 R0, RZ, RZ, R29 ;  /* 0x000000ffff007224 */ /* 0x001fe400078e001d */
[----:B------:R-:W2:Y:S04]  /*1e910*/  LDL.LU.64 R28, [R1+0x80] ;  /* 0x00008000011c7983 */ /* 0x000ea80000300a00 */
[----:B------:R0:W-:Y:S04]  /*1e920*/  STL [R1+0x468], R0 ;  /* 0x0004680001007387 */ /* 0x0001e80000100800 */
[----:B----4-:R-:W-:Y:S01]  /*1e930*/  STL [R1+0x47c], R16 ;  /* 0x00047c1001007387 */ /* 0x010fe20000100800 */
[----:B0-----:R-:W-:-:S03]  /*1e940*/  IMAD.MOV.U32 R0, RZ, RZ, R17 ;  /* 0x000000ffff007224 */ /* 0x001fc600078e0011 */
[----:B------:R-:W-:Y:S04]  /*1e950*/  STL [R1+0x484], R14 ;  /* 0x0004840e01007387 */ /* 0x000fe80000100800 */
[----:B------:R-:W-:Y:S04]  /*1e960*/  STL [R1+0x470], R0 ;  /* 0x0004700001007387 */ /* 0x000fe80000100800 */
[----:B------:R-:W4:Y:S04]  /*1e970*/  LDL.LU.64 R26, [R1+0x68] ;  /* 0x00006800011a7983 */ /* 0x000f280000300a00 */
[----:B----4-:R0:W-:Y:S04]  /*1e980*/  STL.64 [R1+0x748], R26 ;  /* 0x0007481a01007387 */ /* 0x0101e80000100a00 */
[----:B0-----:R-:W4:Y:S01]  /*1e990*/  LDL.LU.64 R26, [R1+0x70] ;  /* 0x00007000011a7983 */ /* 0x001f220000300a00 */
[----:B------:R-:W-:-:S03]  /*1e9a0*/  IMAD.MOV.U32 R0, RZ, RZ, R15 ;  /* 0x000000ffff007224 */ /* 0x000fc600078e000f */
[----:B----4-:R0:W-:Y:S04]  /*1e9b0*/  STL.64 [R1+0x750], R26 ;  /* 0x0007501a01007387 */ /* 0x0101e80000100a00 */
[----:B0-----:R-:W4:Y:S04]  /*1e9c0*/  LDL.LU.64 R26, [R1+0x78] ;  /* 0x00007800011a7983 */ /* 0x001f280000300a00 */
[----:B------:R-:W4:Y:S04]  /*1e9d0*/  LDL.LU.64 R2, [R1+0x60] ;  /* 0x0000600001027983 */ /* 0x000f280000300a00 */
[----:B------:R0:W-:Y:S04]  /*1e9e0*/  STL [R1+0x478], R0 ;  /* 0x0004780001007387 */ /* 0x0001e80000100800 */
[----:B------:R-:W-:Y:S04]  /*1e9f0*/  STL [R1+0x48c], R12 ;  /* 0x00048c0c01007387 */ /* 0x000fe80000100800 */
[----:B------:R-:W4:Y:S04]  /*1ea00*/  LDL.LU.64 R24, [R1+0x58] ;  /* 0x0000580001187983 */ /* 0x000f280000300a00 */
[----:B------:R-:W4:Y:S01]  /*1ea10*/  LDL.LU.64 R22, [R1+0x50] ;  /* 0x0000500001167983 */ /* 0x000f220000300a00 */
[----:B0-----:R-:W-:-:S05]  /*1ea20*/  IMAD.MOV.U32 R0, RZ, RZ, R13 ;  /* 0x000000ffff007224 */ /* 0x001fca00078e000d */
        /* <DEDUP_REMOVED lines=9> */
[----:B0-----:R-:W-:-:S05]  /*1eac0*/  MOV R0, R9 ;  /* 0x0000000900007202 */ /* 0x001fca0000000f00 */
[----:B------:R0:W-:Y:S04]  /*1ead0*/  STL [R1+0x490], R0 ;  /* 0x0004900001007387 */ /* 0x0001e80000100800 */
[----:B------:R1:W-:Y:S04]  /*1eae0*/  STL [R1+0x4a4], R6 ;  /* 0x0004a40601007387 */ /* 0x0003e80000100800 */
[----:B------:R-:W4:Y:S04]  /*1eaf0*/  LDL.LU.64 R12, [R1+0x28] ;  /* 0x00002800010c7983 */ /* 0x000f280000300a00 */
[----:B------:R-:W4:Y:S01]  /*1eb00*/  LDL.LU.64 R10, [R1+0x20] ;  /* 0x00002000010a7983 */ /* 0x000f220000300a00 */
[----:B0-----:R-:W-:-:S05]  /*1eb10*/  IMAD.MOV.U32 R0, RZ, RZ, R7 ;  /* 0x000000ffff007224 */ /* 0x001fca00078e0007 */
[----:B------:R0:W-:Y:S04]  /*1eb20*/  STL [R1+0x498], R0 ;  /* 0x0004980001007387 */ /* 0x0001e80000100800 */
[----:B---3--:R3:W-:Y:S04]  /*1eb30*/  STL [R1+0x4ac], R4 ;  /* 0x0004ac0401007387 */ /* 0x0087e80000100800 */
[----:B------:R-:W4:Y:S04]  /*1eb40*/  LDL.LU.64 R8, [R1+0x18] ;  /* 0x0000180001087983 */ /* 0x000f280000300a00 */
[----:B-1----:R-:W4:Y:S01]  /*1eb50*/  LDL.LU.64 R6, [R1+0x10] ;  /* 0x0000100001067983 */ /* 0x002f220000300a00 */
[----:B0-----:R-:W-:-:S05]  /*1eb60*/  IMAD.MOV.U32 R0, RZ, RZ, R5 ;  /* 0x000000ffff007224 */ /* 0x001fca00078e0005 */
[----:B------:R0:W-:Y:S04]  /*1eb70*/  STL [R1+0x4a0], R0 ;  /* 0x0004a00001007387 */ /* 0x0001e80000100800 */
[----:B--2---:R1:W-:Y:S04]  /*1eb80*/  STL [R1+0x4b4], R28 ;  /* 0x0004b41c01007387 */ /* 0x0043e80000100800 */
[----:B---3--:R-:W2:Y:S01]  /*1eb90*/  LDL.LU.64 R4, [R1+0x8] ;  /* 0x0000080001047983 */ /* 0x008ea20000300a00 */
[----:B0-----:R-:W-:-:S03]  /*1eba0*/  IMAD.MOV.U32 R0, RZ, RZ, R29 ;  /* 0x000000ffff007224 */ /* 0x001fc600078e001d */
[----:B-1----:R-:W3:Y:S04]  /*1ebb0*/  LDL.LU.64 R28, [R1] ;  /* 0x00000000011c7983 */ /* 0x002ee80000300a00 */
[----:B------:R0:W-:Y:S04]  /*1ebc0*/  STL [R1+0x4a8], R0 ;  /* 0x0004a80001007387 */ /* 0x0001e80000100800 */
[----:B----4-:R1:W-:Y:S01]  /*1ebd0*/  STL [R1+0x4bc], R26 ;  /* 0x0004bc1a01007387 */ /* 0x0103e20000100800 */
[----:B0-----:R-:W-:-:S03]  /*1ebe0*/  IMAD.MOV.U32 R0, RZ, RZ, R27 ;  /* 0x000000ffff007224 */ /* 0x001fc600078e001b */
[----:B-1----:R-:W4:Y:S04]  /*1ebf0*/  LDL.LU.64 R26, [R1+0x750] ;  /* 0x00075000011a7983 */ /* 0x002f280000300a00 */
[----:B----4-:R-:W-:Y:S04]  /*1ec00*/  STL [R1+0x4c4], R26 ;  /* 0x0004c41a01007387 */ /* 0x010fe80000100800 */
[----:B------:R0:W-:Y:S02]  /*1ec10*/  STL [R1+0x4b0], R0 ;  /* 0x0004b00001007387 */ /* 0x0001e40000100800 */
[----:B0-----:R-:W-:-:S02]  /*1ec20*/  IMAD.MOV.U32 R0, RZ, RZ, R27 ;  /* 0x000000ffff007224 */ /* 0x001fc400078e001b */
[----:B------:R-:W4:Y:S04]  /*1ec30*/  LDL.LU.64 R26, [R1+0x748] ;  /* 0x00074800011a7983 */ /* 0x000f280000300a00 */
[----:B----4-:R-:W-:Y:S04]  /*1ec40*/  STL [R1+0x4cc], R26 ;  /* 0x0004cc1a01007387 */ /* 0x010fe80000100800 */
[----:B------:R0:W-:Y:S02]  /*1ec50*/  STL [R1+0x4b8], R0 ;  /* 0x0004b80001007387 */ /* 0x0001e40000100800 */
[----:B0-----:R-:W-:-:S02]  /*1ec60*/  IMAD.MOV.U32 R0, RZ, RZ, R27 ;  /* 0x000000ffff007224 */ /* 0x001fc400078e001b */
[----:B------:R-:W4:Y:S04]  /*1ec70*/  LDL.LU.64 R26, [R1+0x740] ;  /* 0x00074000011a7983 */ /* 0x000f280000300a00 */
[----:B------:R0:W-:Y:S04]  /*1ec80*/  STL [R1+0x4c0], R0 ;  /* 0x0004c00001007387 */ /* 0x0001e80000100800 */
[----:B0-----:R0:W5:Y:S04]  /*1ec90*/  LDL.LU R0, [R1+0x73c] ;  /* 0x00073c0001007983 */ /* 0x0011680000300800 */
[----:B------:R1:W-:Y:S04]  /*1eca0*/  STL [R1+0x4d4], R2 ;  /* 0x0004d40201007387 */ /* 0x0003e80000100800 */
[----:B-1----:R0:W5:Y:S04]  /*1ecb0*/  LDL.LU R2, [R1+0x738] ;  /* 0x0007380001027983 */ /* 0x0021680000300800 */
[----:B------:R-:W-:Y:S04]  /*1ecc0*/  STL [R1+0x4dc], R24 ;  /* 0x0004dc1801007387 */ /* 0x000fe80000100800 */
[----:B------:R1:W-:Y:S02]  /*1ecd0*/  STL [R1+0x4c8], R3 ;  /* 0x0004c80301007387 */ /* 0x0003e40000100800 */
[----:B-1----:R-:W-:-:S02]  /*1ece0*/  IMAD.MOV.U32 R3, RZ, RZ, R25 ;  /* 0x000000ffff037224 */ /* 0x002fc400078e0019 */
[----:B------:R-:W4:Y:S04]  /*1ecf0*/  LDL.LU.64 R24, [R1+0x730] ;  /* 0x0007300001187983 */ /* 0x000f280000300a00 */
[----:B------:R-:W-:Y:S04]  /*1ed00*/  STL [R1+0x4e4], R22 ;  /* 0x0004e41601007387 */ /* 0x000fe80000100800 */
[----:B------:R1:W-:Y:S02]  /*1ed10*/  STL [R1+0x4d0], R3 ;  /* 0x0004d00301007387 */ /* 0x0003e40000100800 */
[----:B-1----:R-:W-:-:S02]  /*1ed20*/  IMAD.MOV.U32 R3, RZ, RZ, R23 ;  /* 0x000000ffff037224 */ /* 0x002fc400078e0017 */
[----:B------:R-:W4:Y:S04]  /*1ed30*/  LDL.LU.64 R22, [R1+0x728] ;  /* 0x0007280001167983 */ /* 0x000f280000300a00 */
[----:B------:R-:W-:Y:S04]  /*1ed40*/  STL [R1+0x4ec], R20 ;  /* 0x0004ec1401007387 */ /* 0x000fe80000100800 */
[----:B------:R1:W-:Y:S02]  /*1ed50*/  STL [R1+0x4d8], R3 ;  /* 0x0004d80301007387 */ /* 0x0003e40000100800 */
[----:B-1----:R-:W-:-:S02]  /*1ed60*/  MOV R3, R21 ;  /* 0x0000001500037202 */ /* 0x002fc40000000f00 */
[----:B------:R-:W4:Y:S04]  /*1ed70*/  LDL.LU.64 R20, [R1+0x720] ;  /* 0x0007200001147983 */ /* 0x000f280000300a00 */
        /* <DEDUP_REMOVED lines=28> */
[----:B--2---:R-:W-:Y:S04]  /*1ef40*/  STL [R1+0x52c], R4 ;  /* 0x00052c0401007387 */ /* 0x004fe80000100800 */
[----:B------:R1:W-:Y:S02]  /*1ef50*/  STL [R1+0x518], R3 ;  /* 0x0005180301007387 */ /* 0x0003e40000100800 */
[----:B-1----:R-:W-:-:S02]  /*1ef60*/  IMAD.MOV.U32 R3, RZ, RZ, R5 ;  /* 0x000000ffff037224 */ /* 0x002fc400078e0005 */
[----:B------:R-:W2:Y:S04]  /*1ef70*/  LDL.LU.64 R4, [R1+0x6e0] ;  /* 0x0006e00001047983 */ /* 0x000ea80000300a00 */
[----:B---3--:R-:W-:Y:S04]  /*1ef80*/  STL [R1+0x534], R28 ;  /* 0x0005341c01007387 */ /* 0x008fe80000100800 */
[----:B------:R1:W-:Y:S02]  /*1ef90*/  STL [R1+0x520], R3 ;  /* 0x0005200301007387 */ /* 0x0003e40000100800 */
[----:B-1----:R-:W-:-:S02]  /*1efa0*/  MOV R3, R29 ;  /* 0x0000001d00037202 */ /* 0x002fc40000000f00 */
[----:B------:R-:W3:Y:S04]  /*1efb0*/  LDL.LU.64 R28, [R1+0x6d8] ;  /* 0x0006d800011c7983 */ /* 0x000ee80000300a00 */
[----:B---3--:R-:W-:Y:S04]  /*1efc0*/  STL [R1+0x53c], R28 ;  /* 0x00053c1c01007387 */ /* 0x008fe80000100800 */
[----:B------:R1:W-:Y:S04]  /*1efd0*/  STL [R1+0x528], R3 ;  /* 0x0005280301007387 */ /* 0x0003e80000100800 */
[----:B-1----:R-:W3:Y:S04]  /*1efe0*/  LDL.LU R3, [R1+0x628] ;  /* 0x0006280001037983 */ /* 0x002ee80000300800 */
[----:B------:R0:W-:Y:S04]  /*1eff0*/  STL [R1+0x530], R29 ;  /* 0x0005301d01007387 */ /* 0x0001e80000100800 */
[----:B--2---:R0:W-:Y:S04]  /*1f000*/  STL [R1+0x544], R4 ;  /* 0x0005440401007387 */ /* 0x0041e80000100800 */
[----:B------:R0:W-:Y:S04]  /*1f010*/  STL [R1+0x538], R5 ;  /* 0x0005380501007387 */ /* 0x0001e80000100800 */
[----:B----4-:R0:W-:Y:S04]  /*1f020*/  STL [R1+0x54c], R6 ;  /* 0x00054c0601007387 */ /* 0x0101e80000100800 */
[----:B------:R0:W-:Y:S04]  /*1f030*/  STL [R1+0x540], R7 ;  /* 0x0005400701007387 */ /* 0x0001e80000100800 */
        /* <DEDUP_REMOVED lines=12> */
[----:B------:R0:W-:Y:S01]  /*1f100*/  STL [R1+0x580], R20 ;  /* 0x0005801401007387 */ /* 0x0001e20000100800 */
[----:B------:R-:W-:Y:S01]  /*1f110*/  UIADD3 UR7, UR7, -0x80, URZ ;  /* 0xffffff8007077890 */ /* 0x000fe2000fffe03f */
[----:B---3--:R-:W-:-:S05]  /*1f120*/  VIADD R3, R3, 0xffffffff ;  /* 0xffffffff03037836 */ /* 0x008fca0000000000 */
        /* <DEDUP_REMOVED lines=8> */
[----:B------:R-:W-:-:S13]  /*1f1b0*/  ISETP.NE.U32.AND P0, PT, R3, RZ, PT ;  /* 0x000000ff0300720c */ /* 0x000fda0003f05070 */
[----:B0-----:R-:W-:Y:S05]  /*1f1c0*/  @P0 BRA `(.L_x_2) ;  /* 0xfffffee400380947 */ /* 0x001fea000383ffff */
[----:B------:R-:W2:Y:S04]  /*1f1d0*/  LDL.LU R3, [R1+0x5bc] ;  /* 0x0005bc0001037983 */ /* 0x000ea80000300800 */
[----:B-----5:R-:W3:Y:S04]  /*1f1e0*/  LDL.LU R2, [R1+0x5dc] ;  /* 0x0005dc0001027983 */ /* 0x020ee80000300800 */
[----:B---3--:R0:W-:Y:S04]  /*1f1f0*/  STL [R1+0x6e0], R2 ;  /* 0x0006e00201007387 */ /* 0x0081e80000100800 */
[----:B0-----:R-:W2:Y:S04]  /*1f200*/  LDL.LU R2, [R1+0x5ac] ;  /* 0x0005ac0001027983 */ /* 0x001ea80000300800 */
[----:B------:R-:W3:Y:S04]  /*1f210*/  LDL.LU R5, [R1+0x5b8] ;  /* 0x0005b80001057983 */ /* 0x000ee80000300800 */
[----:B---3--:R0:W-:Y:S04]  /*1f220*/  STL [R1+0x6dc], R5 ;  /* 0x0006dc0501007387 */ /* 0x0081e80000100800 */
[----:B0-----:R-:W3:Y:S04]  /*1f230*/  LDL.LU R5, [R1+0x5cc] ;  /* 0x0005cc0001057983 */ /* 0x001ee80000300800 */
[----:B------:R-:W4:Y:S01]  /*1f240*/  LDL.LU R0, [R1+0x5c8] ;  /* 0x0005c80001007983 */ /* 0x000f220000300800 */
[----:B--2---:R-:W-:-:S03]  /*1f250*/  F2FP.F16.F32.PACK_AB R3, R2, R3 ;  /* 0x000000030203723e */ /* 0x004fc600000000ff */
[----:B----4-:R0:W-:Y:S04]  /*1f260*/  STL [R1+0x6d8], R0 ;  /* 0x0006d80001007387 */ /* 0x0101e80000100800 */
[----:B0-----:R-:W2:Y:S04]  /*1f270*/  LDL.LU R0, [R1+0x5a8] ;  /* 0x0005a80001007983 */ /* 0x001ea80000300800 */
        /* <DEDUP_REMOVED lines=25> */
[----:B------:R-:W3:Y:S02]  /*1f410*/  LDL.LU R2, [R1+0x6e0] ;  /* 0x0006e00001027983 */ /* 0x000ee40000300800 */
[----:B---3--:R-:W-:-:S02]  /*1f420*/  F2FP.F16.F32.PACK_AB R2, R5, R2 ;  /* 0x000000020502723e */ /* 0x008fc400000000ff */
[----:B------:R-:W2:Y:S02]  /*1f430*/  LDL.LU R5, [R1+0x6dc] ;  /* 0x0006dc0001057983 */ /* 0x000ea40000300800 */
[----:B--2---:R-:W-:Y:S02]  /*1f440*/  F2FP.F16.F32.PACK_AB R5, R0, R5 ;  /* 0x000000050005723e */ /* 0x004fe400000000ff */
[----:B------:R-:W2:Y:S01]  /*1f450*/  LDL.LU R0, [R1+0x6d8] ;  /* 0x0006d80001007983 */ /* 0x000ea20000300800 */
[----:B----4-:R-:W-:Y:S02]  /*1f460*/  F2FP.F16.F32.PACK_AB R17, R16, R17 ;  /* 0x000000111011723e */ /* 0x010fe400000000ff */
[----:B------:R-:W-:Y:S02]  /*1f470*/  F2FP.F16.F32.PACK_AB R7, R26, R7 ;  /* 0x000000071a07723e */ /* 0x000fe400000000ff */
[----:B------:R-:W-:Y:S02]  /*1f480*/  F2FP.F16.F32.PACK_AB R6, R27, R6 ;  /* 0x000000061b06723e */ /* 0x000fe400000000ff */
[----:B------:R-:W-:-:S02]  /*1f490*/  F2FP.F16.F32.PACK_AB R11, R24, R11 ;  /* 0x0000000b180b723e */ /* 0x000fc400000000ff */
[----:B------:R-:W-:Y:S02]  /*1f4a0*/  F2FP.F16.F32.PACK_AB R10, R25, R10 ;  /* 0x0000000a190a723e */ /* 0x000fe400000000ff */
[----:B------:R-:W-:Y:S02]  /*1f4b0*/  F2FP.F16.F32.PACK_AB R9, R22, R9 ;  /* 0x000000091609723e */ /* 0x000fe400000000ff */
[----:B------:R-:W-:Y:S02]  /*1f4c0*/  F2FP.F16.F32.PACK_AB R8, R23, R8 ;  /* 0x000000081708723e */ /* 0x000fe400000000ff */
[----:B------:R-:W-:Y:S02]  /*1f4d0*/  F2FP.F16.F32.PACK_AB R15, R20, R15 ;  /* 0x0000000f140f723e */ /* 0x000fe400000000ff */
[----:B------:R-:W-:Y:S02]  /*1f4e0*/  F2FP.F16.F32.PACK_AB R14, R21, R14 ;  /* 0x0000000e150e723e */ /* 0x000fe400000000ff */
[----:B------:R-:W-:-:S02]  /*1f4f0*/  F2FP.F16.F32.PACK_AB R13, R18, R13 ;  /* 0x0000000d120d723e */ /* 0x000fc400000000ff */
[----:B------:R-:W-:Y:S02]  /*1f500*/  F2FP.F16.F32.PACK_AB R12, R19, R12 ;  /* 0x0000000c130c723e */ /* 0x000fe400000000ff */
[----:B------:R-:W-:Y:S02]  /*1f510*/  F2FP.F16.F32.PACK_AB R16, R28, R29 ;  /* 0x0000001d1c10723e */ /* 0x000fe400000000ff */
[----:B--2---:R-:W-:-:S07]  /*1f520*/  F2FP.F16.F32.PACK_AB R4, R0, R4 ;  /* 0x000000040004723e */ /* 0x004fce00000000ff */
.L_x_1:
[----:B------:R-:W2:Y:S01]  /*1f530*/  LDL.LU R20, [R1+0x670] ;  /* 0x0006700001147983 */ /* 0x000ea20000300800 */
[----:B------:R-:W1:Y:S01]  /*1f540*/  S2R R23, SR_TID.X ;  /* 0x0000000000177919 */ /* 0x000e620000002100 */
[----:B------:R-:W3:Y:S01]  /*1f550*/  S2UR UR5, SR_CgaCtaId ;  /* 0x00000000000579c3 */ /* 0x000ee20000008800 */
[----:B------:R-:W-:Y:S01]  /*1f560*/  UMOV UR4, 0x400 ;  /* 0x0000040000047882 */ /* 0x000fe20000000000 */
[----:B------:R-:W-:Y:S01]  /*1f570*/  ULDC.64 UR10, c[0x0][0x228] ;  /* 0x00008a00000a7ab9 */ /* 0x000fe20000000a00 */
[----:B------:R-:W4:Y:S01]  /*1f580*/  LDL.LU R24, [R1+0x66c] ;  /* 0x00066c0001187983 */ /* 0x000f220000300800 */
[----:B------:R-:W-:-:S03]  /*1f590*/  ULDC.64 UR6, c[0x0][0x220] ;  /* 0x0000880000067ab9 */ /* 0x000fc60000000a00 */
[----:B------:R-:W5:Y:S01]  /*1f5a0*/  LDL.LU R25, [R1+0x560] ;  /* 0x0005600001197983 */ /* 0x000f620000300800 */
[----:B---3--:R-:W-:-:S03]  /*1f5b0*/  ULEA UR4, UR5, UR4, 0x18 ;  /* 0x0000000405047291 */ /* 0x008fc6000f8ec03f */
[----:B------:R-:W-:Y:S01]  /*1f5c0*/  ULDC UR5, c[0x0][0x244] ;  /* 0x0000910000057ab9 */ /* 0x000fe20000000800 */
[----:B-1----:R-:W-:Y:S01]  /*1f5d0*/  SHF.R.S32.HI R19, RZ, 0x4, R23 ;  /* 0x00000004ff137819 */ /* 0x002fe20000011417 */
[C---:B0-----:R-:W-:Y:S01]  /*1f5e0*/  IMAD.SHL.U32 R0, R23.reuse, 0x4, RZ ;  /* 0x0000000417007824 */ /* 0x041fe200078e00ff */
[C---:B------:R-:W-:Y:S01]  /*1f5f0*/  LOP3.LUT R21, R23.reuse, 0x60, RZ, 0xc0, !PT ;  /* 0x0000006017157812 */ /* 0x040fe200078ec0ff */
[----:B------:R-:W-:Y:S01]  /*1f600*/  IMAD.SHL.U32 R18, R23, 0x40, RZ ;  /* 0x0000004017127824 */ /* 0x000fe200078e00ff */
[----:B------:R-:W-:Y:S02]  /*1f610*/  SGXT R19, R19, 0x1 ;  /* 0x000000011313781a */ /* 0x000fe40000000200 */
[----:B------:R-:W-:Y:S02]  /*1f620*/  LOP3.LUT R0, R0, 0x38, RZ, 0xc0, !PT ;  /* 0x0000003800007812 */ /* 0x000fe400078ec0ff */
[----:B------:R-:W-:-:S03]  /*1f630*/  LOP3.LUT R19, R19, 0x840, RZ, 0xc0, !PT ;  /* 0x0000084013137812 */ /* 0x000fc600078ec0ff */
[----:B------:R-:W-:Y:S01]  /*1f640*/  IMAD R0, R21, 0x10, R0 ;  /* 0x0000001015007824 */ /* 0x000fe200078e0200 */
[----:B------:R-:W-:Y:S01]  /*1f650*/  LOP3.LUT R19, R19, 0x40, R18, 0x78, !PT ;  /* 0x0000004013137812 */ /* 0x000fe200078e7812 */
[----:B------:R-:W-:-:S04]  /*1f660*/  IMAD.SHL.U32 R18, R23, 0x200, RZ ;  /* 0x0000020017127824 */ /* 0x000fc800078e00ff */
[----:B------:R-:W-:Y:S01]  /*1f670*/  IMAD.IADD R19, R0, 0x1, R19 ;  /* 0x0000000100137824 */ /* 0x000fe200078e0213 */
[----:B------:R-:W-:Y:S01]  /*1f680*/  BAR.SYNC.DEFER_BLOCKING 0x0 ;  /* 0x0000000000007b1d */ /* 0x000fe20000010000 */
[----:B------:R-:W-:-:S05]  /*1f690*/  LOP3.LUT R21, R18, 0x1800, RZ, 0xc0, !PT ;  /* 0x0000180012157812 */ /* 0x000fca00078ec0ff */
[----:B------:R-:W-:Y:S04]  /*1f6a0*/  STS.64 [R19+UR4], R16 ;  /* 0x0000001013007988 */ /* 0x000fe80008000a04 */
[----:B------:R-:W-:Y:S04]  /*1f6b0*/  STS.64 [R19+UR4+0x100], R12 ;  /* 0x0001000c13007988 */ /* 0x000fe80008000a04 */
[----:B------:R-:W-:Y:S04]  /*1f6c0*/  STS.64 [R19+UR4+0x80], R14 ;  /* 0x0000800e13007988 */ /* 0x000fe80008000a04 */
[----:B------:R-:W-:Y:S01]  /*1f6d0*/  STS.64 [R19+UR4+0x180], R8 ;  /* 0x0001800813007988 */ /* 0x000fe20008000a04 */
[----:B------:R-:W-:-:S04]  /*1f6e0*/  SHF.R.U32.HI R26, RZ, 0x5, R23 ;  /* 0x00000005ff1a7819 */ /* 0x000fc80000011617 */
[----:B------:R-:W-:Y:S02]  /*1f6f0*/  SGXT.U32 R26, R26, 0x2 ;  /* 0x000000021a1a781a */ /* 0x000fe40000000000 */
[----:B--2---:R-:W-:Y:S01]  /*1f700*/  LOP3.LUT R22, R20, 0x180, RZ, 0xc0, !PT ;  /* 0x0000018014167812 */ /* 0x004fe200078ec0ff */
[----:B------:R-:W-:-:S03]  /*1f710*/  IMAD.SHL.U32 R20, R23, 0x10, RZ ;  /* 0x0000001017147824 */ /* 0x000fc600078e00ff */
[----:B------:R-:W-:Y:S02]  /*1f720*/  LOP3.LUT R22, R22, 0x48, R23, 0xf8, !PT ;  /* 0x0000004816167812 */ /* 0x000fe400078ef817 */
[----:B------:R-:W-:Y:S02]  /*1f730*/  LOP3.LUT R21, R21, 0x70, R20, 0xf8, !PT ;  /* 0x0000007015157812 */ /* 0x000fe400078ef814 */
[----:B------:R-:W-:-:S05]  /*1f740*/  LOP3.LUT R20, R19, 0x8, RZ, 0x3c, !PT ;  /* 0x0000000813147812 */ /* 0x000fca00078e3cff */
[----:B------:R5:W-:Y:S04]  /*1f750*/  STS.64 [R20+UR4+0x1000], R10 ;  /* 0x0010000a14007988 */ /* 0x000be80008000a04 */
[----:B------:R-:W-:Y:S04]  /*1f760*/  STS.64 [R20+UR4+0x1100], R6 ;  /* 0x0011000614007988 */ /* 0x000fe80008000a04 */
[----:B------:R-:W-:Y:S04]  /*1f770*/  STS.64 [R20+UR4+0x1080], R4 ;  /* 0x0010800414007988 */ /* 0x000fe80008000a04 */
[----:B------:R-:W-:Y:S01]  /*1f780*/  STS.64 [R20+UR4+0x1180], R2 ;  /* 0x0011800214007988 */ /* 0x000fe20008000a04 */
[----:B------:R-:W-:Y:S01]  /*1f790*/  LOP3.LUT R0, R21, R22, RZ, 0x3c, !PT ;  /* 0x0000001615007212 */ /* 0x000fe200078e3cff */
[----:B------:R-:W-:Y:S06]  /*1f7a0*/  BAR.SYNC.DEFER_BLOCKING 0x0 ;  /* 0x0000000000007b1d */ /* 0x000fec0000010000 */
[----:B------:R-:W0:Y:S01]  /*1f7b0*/  LDS.64 R6, [R0+UR4] ;  /* 0x0000000400067984 */ /* 0x000e220008000a00 */
[C-C-:B-----5:R-:W-:Y:S01]  /*1f7c0*/  LOP3.LUT R10, R25.reuse, 0x24, R26.reuse, 0xfe, !PT ;  /* 0x00000024190a7812 */ /* 0x160fe200078efe1a */
[C---:B----4-:R-:W-:Y:S01]  /*1f7d0*/  IMAD R18, R24.reuse, UR5, RZ ;  /* 0x0000000518127c24 */ /* 0x050fe2000f8e02ff */
[----:B------:R-:W-:Y:S01]  /*1f7e0*/  ISETP.GE.AND P0, PT, R24, UR10, PT ;  /* 0x0000000a18007c0c */ /* 0x000fe2000bf06270 */
[----:B------:R-:W-:Y:S01]  /*1f7f0*/  ULDC UR5, c[0x0][0x248] ;  /* 0x0000920000057ab9 */ /* 0x000fe20000000800 */
[----:B------:R-:W-:Y:S01]  /*1f800*/  LOP3.LUT R24, R0, 0x8, RZ, 0x3c, !PT ;  /* 0x0000000800187812 */ /* 0x000fe200078e3cff */
[----:B0-----:R0:W-:Y:S02]  /*1f810*/  STL [R1+0x6d8], R7 ;  /* 0x0006d80701007387 */ /* 0x0011e40000100800 */
[----:B0-----:R-:W-:-:S05]  /*1f820*/  LOP3.LUT R7, R25, 0x20, R26, 0xfe, !PT ;  /* 0x0000002019077812 */ /* 0x001fca00078efe1a */
[----:B------:R0:W-:Y:S04]  /*1f830*/  STL [R1], R7 ;  /* 0x0000000701007387 */ /* 0x0001e80000100800 */
[----:B------:R1:W-:Y:S01]  /*1f840*/  STL [R1+0x4], R10 ;  /* 0x0000040a01007387 */ /* 0x0003e20000100800 */
[C-C-:B0-----:R-:W-:Y:S02]  /*1f850*/  LOP3.LUT R7, R25.reuse, 0x28, R26.reuse, 0xfe, !PT ;  /* 0x0000002819077812 */ /* 0x141fe400078efe1a */
[----:B-1----:R-:W-:-:S03]  /*1f860*/  LOP3.LUT R10, R25, 0x2c, R26, 0xfe, !PT ;  /* 0x0000002c190a7812 */ /* 0x002fc600078efe1a */
[----:B------:R0:W-:Y:S04]  /*1f870*/  STL [R1+0x8], R7 ;  /* 0x0000080701007387 */ /* 0x0001e80000100800 */
[----:B------:R-:W-:Y:S04]  /*1f880*/  STL [R1+0xc], R10 ;  /* 0x00000c0a01007387 */ /* 0x000fe80000100800 */
[----:B------:R-:W1:Y:S01]  /*1f890*/  LDS.64 R10, [R24+UR4] ;  /* 0x00000004180a7984 */ /* 0x000e620008000a00 */
[C-C-:B------:R-:W-:Y:S02]  /*1f8a0*/  LOP3.LUT R12, R25.reuse, 0x30, R26.reuse, 0xfe, !PT ;  /* 0x00000030190c7812 */ /* 0x140fe400078efe1a */
[----:B0-----:R-:W-:-:S03]  /*1f8b0*/  LOP3.LUT R7, R25, 0x34, R26, 0xfe, !PT ;  /* 0x0000003419077812 */ /* 0x001fc600078efe1a */
[----:B------:R0:W-:Y:S02]  /*1f8c0*/  STL [R1+0x10], R12 ;  /* 0x0000100c01007387 */ /* 0x0001e40000100800 */
[C-C-:B0-----:R-:W-:Y:S02]  /*1f8d0*/  LOP3.LUT R12, R25.reuse, 0x3c, R26.reuse, 0xfe, !PT ;  /* 0x0000003c190c7812 */ /* 0x141fe400078efe1a */
[C-C-:B------:R-:W-:Y:S02]  /*1f8e0*/  LOP3.LUT R14, R25.reuse, 0x4c, R26.reuse, 0xfe, !PT ;  /* 0x0000004c190e7812 */ /* 0x140fe400078efe1a */
[C-C-:B------:R-:W-:Y:S01]  /*1f8f0*/  LOP3.LUT R13, R25.reuse, 0x50, R26.reuse, 0xfe, !PT ;  /* 0x00000050190d7812 */ /* 0x140fe200078efe1a */
[----:B-1----:R-:W-:Y:S04]  /*1f900*/  STL [R1+0x6dc], R11 ;  /* 0x0006dc0b01007387 */ /* 0x002fe80000100800 */
[----:B------:R0:W-:Y:S02]  /*1f910*/  STL [R1+0x14], R7 ;  /* 0x0000140701007387 */ /* 0x0001e40000100800 */
[----:B0-----:R-:W-:-:S05]  /*1f920*/  LOP3.LUT R7, R25, 0x38, R26, 0xfe, !PT ;  /* 0x0000003819077812 */ /* 0x001fca00078efe1a */
[----:B------:R-:W-:Y:S04]  /*1f930*/  STL [R1+0x18], R7 ;  /* 0x0000180701007387 */ /* 0x000fe80000100800 */
[----:B------:R0:W-:Y:S02]  /*1f940*/  STL [R1+0x1c], R12 ;  /* 0x00001c0c01007387 */ /* 0x0001e40000100800 */
[----:B0-----:R-:W-:-:S05]  /*1f950*/  LOP3.LUT R12, R25, 0x48, R26, 0xfe, !PT ;  /* 0x00000048190c7812 */ /* 0x001fca00078efe1a */
[----:B------:R0:W-:Y:S04]  /*1f960*/  STL [R1+0x2c], R12 ;  /* 0x00002c0c01007387 */ /* 0x0001e80000100800 */
[----:B------:R1:W-:Y:S01]  /*1f970*/  STL [R1+0x30], R14 ;  /* 0x0000300e01007387 */ /* 0x0003e20000100800 */
[----:B0-----:R-:W-:-:S03]  /*1f980*/  LOP3.LUT R12, R25, 0x54, R26, 0xfe, !PT ;  /* 0x00000054190c7812 */ /* 0x001fc600078efe1a */
[----:B------:R-:W-:Y:S01]  /*1f990*/  STL [R1+0x34], R13 ;  /* 0x0000340d01007387 */ /* 0x000fe20000100800 */
[----:B-1----:R-:W-:-:S03]  /*1f9a0*/  LOP3.LUT R14, R25, 0x58, R26, 0xfe, !PT ;  /* 0x00000058190e7812 */ /* 0x002fc600078efe1a */
[----:B------:R-:W-:Y:S01]  /*1f9b0*/  STL [R1+0x38], R12 ;  /* 0x0000380c01007387 */ /* 0x000fe20000100800 */
[----:B------:R-:W-:-:S03]  /*1f9c0*/  LEA R8, P1, R18, UR6, 0x1 ;  /* 0x0000000612087c11 */ /* 0x000fc6000f8208ff */
[----:B------:R-:W0:Y:S01]  /*1f9d0*/  LDS.64 R12, [R0+UR4+0x200] ;  /* 0x00020004000c7984 */ /* 0x000e220008000a00 */
[C-C-:B------:R-:W-:Y:S02]  /*1f9e0*/  LOP3.LUT R15, R25.reuse, 0x5c, R26.reuse, 0xfe, !PT ;  /* 0x0000005c190f7812 */ /* 0x140fe400078efe1a */
[C---:B------:R-:W-:Y:S01]  /*1f9f0*/  LOP3.LUT R17, R25.reuse, R26, RZ, 0xfc, !PT ;  /* 0x0000001a19117212 */ /* 0x040fe200078efcff */
[----:B------:R1:W-:Y:S01]  /*1fa00*/  STL [R1+0x40], R14 ;  /* 0x0000400e01007387 */ /* 0x0003e20000100800 */
[----:B------:R-:W-:Y:S02]  /*1fa10*/  LEA.HI.X.SX32 R2, R18, UR7, 0x1, P1 ;  /* 0x0000000712027c11 */ /* 0x000fe400088f0eff */
[C-C-:B------:R-:W-:Y:S02]  /*1fa20*/  LOP3.LUT R16, R25.reuse, 0x64, R26.reuse, 0xfe, !PT ;  /* 0x0000006419107812 */ /* 0x140fe400078efe1a */
[C-C-:B------:R-:W-:Y:S01]  /*1fa30*/  LOP3.LUT R18, R25.reuse, 0x68, R26.reuse, 0xfe, !PT ;  /* 0x0000006819127812 */ /* 0x140fe200078efe1a */
[----:B------:R-:W-:Y:S01]  /*1fa40*/  STL [R1+0x44], R15 ;  /* 0x0000440f01007387 */ /* 0x000fe20000100800 */
[----:B------:R-:W-:-:S02]  /*1fa50*/  LOP3.LUT R20, R25, 0x6c, R26, 0xfe, !PT ;  /* 0x0000006c19147812 */ /* 0x000fc400078efe1a */
[--C-:B-1----:R-:W-:Y:S02]  /*1fa60*/  LOP3.LUT R14, R25, 0x60, R26.reuse, 0xfe, !PT ;  /* 0x00000060190e7812 */ /* 0x102fe400078efe1a */
[C---:B------:R-:W-:Y:S01]  /*1fa70*/  ISETP.LT.AND P1, PT, R17.reuse, UR11, !P0 ;  /* 0x0000000b11007c0c */ /* 0x040fe2000c721270 */
[----:B------:R-:W-:Y:S01]  /*1fa80*/  IMAD R17, R17, UR5, RZ ;  /* 0x0000000511117c24 */ /* 0x000fe2000f8e02ff */
[----:B------:R-:W-:Y:S01]  /*1fa90*/  LOP3.LUT R23, R25, 0x4, R26, 0xfe, !PT ;  /* 0x0000000419177812 */ /* 0x000fe200078efe1a */
[----:B------:R-:W-:Y:S04]  /*1faa0*/  STL [R1+0x48], R14 ;  /* 0x0000480e01007387 */ /* 0x000fe80000100800 */
[----:B------:R-:W1:Y:S04]  /*1fab0*/  LDS.64 R14, [R24+UR4+0x200] ;  /* 0x00020004180e7984 */ /* 0x000e680008000a00 */
[----:B------:R2:W-:Y:S01]  /*1fac0*/  STL [R1+0x3c], R16 ;  /* 0x00003c1001007387 */ /* 0x0005e20000100800 */
[----:B------:R-:W-:-:S03]  /*1fad0*/  ISETP.LT.AND P5, PT, R23, UR11, !P0 ;  /* 0x0000000b17007c0c */ /* 0x000fc6000c7a1270 */
[----:B------:R-:W-:Y:S01]  /*1fae0*/  STL [R1+0x4c], R18 ;  /* 0x00004c1201007387 */ /* 0x000fe20000100800 */
[----:B------:R-:W-:-:S03]  /*1faf0*/  LOP3.LUT R22, R25, 0x74, R26, 0xfe, !PT ;  /* 0x0000007419167812 */ /* 0x000fc600078efe1a */
[----:B------:R3:W-:Y:S01]  /*1fb00*/  STL [R1+0x50], R20 ;  /* 0x0000501401007387 */ /* 0x0007e20000100800 */
[----:B------:R-:W-:Y:S01]  /*1fb10*/  IMAD R23, R23, UR5, RZ ;  /* 0x0000000517177c24 */ /* 0x000fe2000f8e02ff */
[----:B--2---:R-:W-:Y:S02]  /*1fb20*/  LEA R16, P2, R17, R8, 0x1 ;  /* 0x0000000811107211 */ /* 0x004fe400078408ff */
[----:B------:R-:W2:Y:S01]  /*1fb30*/  LDS.64 R18, [R0+UR4+0x400] ;  /* 0x0004000400127984 */ /* 0x000ea20008000a00 */
[----:B---3--:R-:W-:Y:S02]  /*1fb40*/  LOP3.LUT R20, R25, 0x70, R26, 0xfe, !PT ;  /* 0x0000007019147812 */ /* 0x008fe400078efe1a */
[----:B------:R-:W-:-:S03]  /*1fb50*/  LEA.HI.X.SX32 R17, R17, R2, 0x1, P2 ;  /* 0x0000000211117211 */ /* 0x000fc600010f0eff */
[----:B------:R-:W-:Y:S01]  /*1fb60*/  STL [R1+0x54], R20 ;  /* 0x0000541401007387 */ /* 0x000fe20000100800 */
[----:B------:R-:W-:-:S03]  /*1fb70*/  LOP3.LUT R9, R25, 0x8, R26, 0xfe, !PT ;  /* 0x0000000819097812 */ /* 0x000fc600078efe1a */
[----:B------:R3:W-:Y:S01]  /*1fb80*/  STL [R1+0x58], R22 ;  /* 0x0000581601007387 */ /* 0x0007e20000100800 */
[----:B------:R-:W-:-:S03]  /*1fb90*/  LOP3.LUT R5, R25, 0xc, R26, 0xfe, !PT ;  /* 0x0000000c19057812 */ /* 0x000fc600078efe1a */
[----:B------:R-:W-:Y:S01]  /*1fba0*/  @P1 STG.E.U16 desc[UR8][R16.64], R6 ;  /* 0x0000000610001986 */ /* 0x000fe2000c101508 */
[----:B------:R-:W-:-:S03]  /*1fbb0*/  ISETP.LT.AND P3, PT, R9, UR11, !P0 ;  /* 0x0000000b09007c0c */ /* 0x000fc6000c761270 */
[----:B------:R4:W-:Y:S01]  /*1fbc0*/  LDS.64 R16, [R0+UR4+0x600] ;  /* 0x0006000400107984 */ /* 0x0009e20008000a00 */
[----:B---3--:R-:W-:Y:S02]  /*1fbd0*/  LEA R22, P2, R23, R8, 0x1 ;  /* 0x0000000817167211 */ /* 0x008fe400078408ff */
[----:B------:R-:W-:Y:S01]  /*1fbe0*/  LOP3.LUT R4, R25, 0x10, R26, 0xfe, !PT ;  /* 0x0000001019047812 */ /* 0x000fe200078efe1a */
[----:B------:R-:W3:Y:S01]  /*1fbf0*/  LDS.64 R20, [R24+UR4+0x400] ;  /* 0x0004000418147984 */ /* 0x000ee20008000a00 */
[----:B------:R-:W-:Y:S01]  /*1fc00*/  LEA.HI.X.SX32 R23, R23, R2, 0x1, P2 ;  /* 0x0000000217177211 */ /* 0x000fe200010f0eff */
[----:B----4-:R-:W-:Y:S01]  /*1fc10*/  IMAD R0, R9, UR5, RZ ;  /* 0x0000000509007c24 */ /* 0x010fe2000f8e02ff */
[----:B------:R-:W-:-:S03]  /*1fc20*/  ISETP.LT.AND P4, PT, R5, UR11, !P0 ;  /* 0x0000000b05007c0c */ /* 0x000fc6000c781270 */
[----:B------:R4:W-:Y:S01]  /*1fc30*/  @P5 STG.E.U16 desc[UR8][R22.64], R10 ;  /* 0x0000000a16005986 */ /* 0x0009e2000c101508 */
[--C-:B------:R-:W-:Y:S01]  /*1fc40*/  LOP3.LUT R3, R25, 0x14, R26.reuse, 0xfe, !PT ;  /* 0x0000001419037812 */ /* 0x100fe200078efe1a */
[----:B------:R-:W-:Y:S01]  /*1fc50*/  IMAD R5, R5, UR5, RZ ;  /* 0x0000000505057c24 */ /* 0x000fe2000f8e02ff */
[C---:B------:R-:W-:Y:S01]  /*1fc60*/  ISETP.LT.AND P2, PT, R4.reuse, UR11, !P0 ;  /* 0x0000000b04007c0c */ /* 0x040fe2000c741270 */
[----:B------:R-:W-:Y:S01]  /*1fc70*/  IMAD R9, R4, UR5, RZ ;  /* 0x0000000504097c24 */ /* 0x000fe2000f8e02ff */
[----:B------:R-:W-:Y:S02]  /*1fc80*/  LOP3.LUT R28, R25, 0x18, R26, 0xfe, !PT ;  /* 0x00000018191c7812 */ /* 0x000fe400078efe1a */
[CC--:B----4-:R-:W-:Y:S02]  /*1fc90*/  LEA R22, P1, R0.reuse, R8.reuse, 0x1 ;  /* 0x0000000800167211 */ /* 0x0d0fe400078208ff */
[----:B------:R-:W-:Y:S02]  /*1fca0*/  LEA R4, P5, R5, R8, 0x1 ;  /* 0x0000000805047211 */ /* 0x000fe400078a08ff */
[----:B------:R-:W-:-:S02]  /*1fcb0*/  LEA.HI.X.SX32 R23, R0, R2, 0x1, P1 ;  /* 0x0000000200177211 */ /* 0x000fc400008f0eff */
[C---:B------:R-:W-:Y:S01]  /*1fcc0*/  ISETP.LT.AND P1, PT, R3.reuse, UR11, !P0 ;  /* 0x0000000b03007c0c */ /* 0x040fe2000c721270 */
[----:B------:R-:W-:Y:S01]  /*1fcd0*/  IMAD R3, R3, UR5, RZ ;  /* 0x0000000503037c24 */ /* 0x000fe2000f8e02ff */
[C-C-:B------:R-:W-:Y:S02]  /*1fce0*/  LOP3.LUT R29, R25.reuse, 0x1c, R26.reuse, 0xfe, !PT ;  /* 0x0000001c191d7812 */ /* 0x140fe400078efe1a */
[C-C-:B------:R-:W-:Y:S02]  /*1fcf0*/  LOP3.LUT R11, R25.reuse, 0x40, R26.reuse, 0xfe, !PT ;  /* 0x00000040190b7812 */ /* 0x140fe400078efe1a */
[C-C-:B------:R-:W-:Y:S02]  /*1fd00*/  LOP3.LUT R7, R25.reuse, 0x44, R26.reuse, 0xfe, !PT ;  /* 0x0000004419077812 */ /* 0x140fe400078efe1a */
[C-C-:B------:R-:W-:Y:S02]  /*1fd10*/  LOP3.LUT R27, R25.reuse, 0x78, R26.reuse, 0xfe, !PT ;  /* 0x00000078191b7812 */ /* 0x140fe400078efe1a */
[----:B------:R-:W-:Y:S01]  /*1fd20*/  LOP3.LUT R25, R25, 0x7c, R26, 0xfe, !PT ;  /* 0x0000007c19197812 */ /* 0x000fe200078efe1a */
[----:B0-----:R0:W-:Y:S01]  /*1fd30*/  @P3 STG.E.U16 desc[UR8][R22.64], R12 ;  /* 0x0000000c16003986 */ /* 0x0011e2000c101508 */
[----:B------:R-:W-:-:S02]  /*1fd40*/  LEA R26, P6, R9, R8, 0x1 ;  /* 0x00000008091a7211 */ /* 0x000fc400078c08ff */
[----:B------:R-:W-:Y:S01]  /*1fd50*/  LEA.HI.X.SX32 R5, R5, R2, 0x1, P5 ;  /* 0x0000000205057211 */ /* 0x000fe200028f0eff */
[----:B------:R4:W-:Y:S01]  /*1fd60*/  STL [R1+0x5c], R27 ;  /* 0x00005c1b01007387 */ /* 0x0009e20000100800 */
[----:B------:R-:W-:-:S03]  /*1fd70*/  ISETP.LT.AND P3, PT, R28, UR11, !P0 ;  /* 0x0000000b1c007c0c */ /* 0x000fc6000c761270 */
[----:B------:R-:W-:Y:S01]  /*1fd80*/  STL [R1+0x28], R25 ;  /* 0x0000281901007387 */ /* 0x000fe20000100800 */
[----:B0-----:R-:W-:-:S03]  /*1fd90*/  LEA R22, P5, R3, R8, 0x1 ;  /* 0x0000000803167211 */ /* 0x001fc600078a08ff */
[----:B------:R-:W5:Y:S01]  /*1fda0*/  LDL.LU R0, [R1] ;  /* 0x0000000001007983 */ /* 0x000f620000300800 */
[-C--:B----4-:R-:W-:Y:S01]  /*1fdb0*/  LEA.HI.X.SX32 R27, R9, R2.reuse, 0x1, P6 ;  /* 0x00000002091b7211 */ /* 0x090fe200030f0eff */
[----:B------:R-:W-:Y:S01]  /*1fdc0*/  IMAD R28, R28, UR5, RZ ;  /* 0x000000051c1c7c24 */ /* 0x000fe2000f8e02ff */
[----:B------:R-:W-:Y:S01]  /*1fdd0*/  LEA.HI.X.SX32 R23, R3, R2, 0x1, P5 ;  /* 0x0000000203177211 */ /* 0x000fe200028f0eff */
[----:B------:R-:W4:Y:S04]  /*1fde0*/  LDL.LU R9, [R1+0x14] ;  /* 0x0000140001097983 */ /* 0x000f280000300800 */
[----:B------:R-:W4:Y:S04]  /*1fdf0*/  LDL.LU R3, [R1+0x4] ;  /* 0x0000040001037983 */ /* 0x000f280000300800 */
[----:B-1----:R0:W-:Y:S04]  /*1fe00*/  @P4 STG.E.U16 desc[UR8][R4.64], R14 ;  /* 0x0000000e04004986 */ /* 0x0021e8000c101508 */
[----:B--2---:R1:W-:Y:S04]  /*1fe10*/  @P2 STG.E.U16 desc[UR8][R26.64], R18 ;  /* 0x000000121a002986 */ /* 0x0043e8000c101508 */
[----:B------:R-:W2:Y:S01]  /*1fe20*/  LDS.64 R24, [R24+UR4+0x600] ;  /* 0x0006000418187984 */ /* 0x000ea20008000a00 */
[----:B0-----:R-:W-:-:S03]  /*1fe30*/  LEA R4, P4, R28, R8, 0x1 ;  /* 0x000000081c047211 */ /* 0x001fc600078808ff */
[----:B-1----:R-:W4:Y:S01]  /*1fe40*/  LDL.LU R26, [R1+0xc] ;  /* 0x00000c00011a7983 */ /* 0x002f220000300800 */
[----:B------:R-:W-:-:S03]  /*1fe50*/  LEA.HI.X.SX32 R5, R28, R2, 0x1, P4 ;  /* 0x000000021c057211 */ /* 0x000fc600020f0eff */
[----:B------:R-:W4:Y:S04]  /*1fe60*/  LDL.LU R27, [R1+0x10] ;  /* 0x00001000011b7983 */ /* 0x000f280000300800 */
[----:B------:R-:W4:Y:S01]  /*1fe70*/  LDL.LU R28, [R1+0x8] ;  /* 0x00000800011c7983 */ /* 0x000f220000300800 */
[C---:B------:R-:W-:Y:S01]  /*1fe80*/  ISETP.LT.AND P2, PT, R29.reuse, UR11, !P0 ;  /* 0x0000000b1d007c0c */ /* 0x040fe2000c741270 */
[----:B------:R-:W-:Y:S02]  /*1fe90*/  IMAD R29, R29, UR5, RZ ;  /* 0x000000051d1d7c24 */ /* 0x000fe4000f8e02ff */
[----:B---3--:R0:W-:Y:S04]  /*1fea0*/  @P1 STG.E.U16 desc[UR8][R22.64], R20 ;  /* 0x0000001416001986 */ /* 0x0081e8000c101508 */
[----:B------:R1:W-:Y:S01]  /*1feb0*/  @P3 STG.E.U16 desc[UR8][R4.64], R16 ;  /* 0x0000001004003986 */ /* 0x0003e2000c101508 */
[----:B0-----:R-:W-:-:S04]  /*1fec0*/  LEA R22, P5, R29, R8, 0x1 ;  /* 0x000000081d167211 */ /* 0x001fc800078a08ff */
[----:B------:R-:W-:Y:S02]  /*1fed0*/  LEA.HI.X.SX32 R23, R29, R2, 0x1, P5 ;  /* 0x000000021d177211 */ /* 0x000fe400028f0eff */
[----:B------:R-:W-:Y:S01]  /*1fee0*/  PRMT R6, R6, 0x7632, R6 ;  /* 0x0000763206067816 */ /* 0x000fe20000000006 */
[----:B------:R-:W3:Y:S04]  /*1fef0*/  LDL.LU R29, [R1+0x18] ;  /* 0x00001800011d7983 */ /* 0x000ee80000300800 */
[----:B--2---:R0:W-:Y:S01]  /*1ff00*/  @P2 STG.E.U16 desc[UR8][R22.64], R24 ;  /* 0x0000001816002986 */ /* 0x0041e2000c101508 */
[----:B------:R-:W-:Y:S02]  /*1ff10*/  PRMT R10, R10, 0x7632, R10 ;  /* 0x000076320a0a7816 */ /* 0x000fe4000000000a */
[----:B------:R-:W-:-:S02]  /*1ff20*/  PRMT R12, R12, 0x7632, R12 ;  /* 0x000076320c0c7816 */ /* 0x000fc4000000000c */
[----:B------:R-:W-:Y:S02]  /*1ff30*/  PRMT R14, R14, 0x7632, R14 ;  /* 0x000076320e0e7816 */ /* 0x000fe4000000000e */
[----:B------:R-:W-:Y:S02]  /*1ff40*/  PRMT R18, R18, 0x7632, R18 ;  /* 0x0000763212127816 */ /* 0x000fe40000000012 */
[C---:B-----5:R-:W-:Y:S01]  /*1ff50*/  ISETP.LT.AND P1, PT, R0.reuse, UR11, !P0 ;  /* 0x0000000b00007c0c */ /* 0x060fe2000c721270 */
[----:B------:R-:W-:Y:S01]  /*1ff60*/  IMAD R0, R0, UR5, RZ ;  /* 0x0000000500007c24 */ /* 0x000fe2000f8e02ff */
[C---:B----4-:R-:W-:Y:S01]  /*1ff70*/  ISETP.LT.AND P4, PT, R3.reuse, UR11, !P0 ;  /* 0x0000000b03007c0c */ /* 0x050fe2000c781270 */
[----:B------:R-:W-:-:S03]  /*1ff80*/  IMAD R3, R3, UR5, RZ ;  /* 0x0000000503037c24 */ /* 0x000fc6000f8e02ff */
[CC--:B-1----:R-:W-:Y:S02]  /*1ff90*/  LEA R4, P3, R0.reuse, R8.reuse, 0x1 ;  /* 0x0000000800047211 */ /* 0x0c2fe400078608ff */
[C---:B0-----:R-:W-:Y:S02]  /*1ffa0*/  LEA R22, P2, R3.reuse, R8, 0x1 ;  /* 0x0000000803167211 */ /* 0x041fe400078408ff */
[-C--:B------:R-:W-:Y:S02]  /*1ffb0*/  LEA.HI.X.SX32 R5, R0, R2.reuse, 0x1, P3 ;  /* 0x0000000200057211 */ /* 0x080fe400018f0eff */
[----:B------:R-:W-:-:S03]  /*1ffc0*/  LEA.HI.X.SX32 R23, R3, R2, 0x1, P2 ;  /* 0x0000000203177211 */ /* 0x000fc600010f0eff */
[----:B------:R0:W-:Y:S04]  /*1ffd0*/  @P1 STG.E.U16 desc[UR8][R4.64], R6 ;  /* 0x0000000604001986 */ /* 0x0001e8000c101508 */
[----:B------:R1:W-:Y:S01]  /*1ffe0*/  @P4 STG.E.U16 desc[UR8][R22.64], R10 ;  /* 0x0000000a16004986 */ /* 0x0003e2000c101508 */
[C---:B------:R-:W-:Y:S01]  /*1fff0*/  IMAD R0, R28.reuse, UR5, RZ ;  /* 0x000000051c007c24 */ /* 0x040fe2000f8e02ff */
[----:B------:R-:W-:Y:S01]  /*20000*/  ISETP.LT.AND P2, PT, R28, UR11, !P0 ;  /* 0x0000000b1c007c0c */ /* 0x000fe2000c741270 */
[----:B------:R-:W-:Y:S01]  /*20010*/  IMAD R3, R26, UR5, RZ ;  /* 0x000000051a037c24 */ /* 0x000fe2000f8e02ff */
[----:B------:R-:W2:Y:S02]  /*20020*/  LDL.LU R28, [R1+0x1c] ;  /* 0x00001c00011c7983 */ /* 0x000ea40000300800 */
[----:B0-----:R-:W-:-:S02]  /*20030*/  LEA R4, P3, R0, R8, 0x1 ;  /* 0x0000000800047211 */ /* 0x001fc400078608ff */
[----:B------:R-:W-:Y:S02]  /*20040*/  ISETP.LT.AND P1, PT, R26, UR11, !P0 ;  /* 0x0000000b1a007c0c */ /* 0x000fe4000c721270 */
[----:B------:R-:W-:Y:S01]  /*20050*/  LEA.HI.X.SX32 R5, R0, R2, 0x1, P3 ;  /* 0x0000000200057211 */ /* 0x000fe200018f0eff */
[C---:B------:R-:W-:Y:S01]  /*20060*/  IMAD R0, R27.reuse, UR5, RZ ;  /* 0x000000051b007c24 */ /* 0x040fe2000f8e02ff */
[----:B------:R-:W-:Y:S01]  /*20070*/  ISETP.LT.AND P4, PT, R27, UR11, !P0 ;  /* 0x0000000b1b007c0c */ /* 0x000fe2000c781270 */
[C---:B------:R-:W-:Y:S02]  /*20080*/  IMAD R6, R9.reuse, UR5, RZ ;  /* 0x0000000509067c24 */ /* 0x040fe4000f8e02ff */
[----:B------:R0:W-:Y:S01]  /*20090*/  @P2 STG.E.U16 desc[UR8][R4.64], R12 ;  /* 0x0000000c04002986 */ /* 0x0001e2000c101508 */
[----:B-1----:R-:W-:Y:S02]  /*200a0*/  LEA R22, P5, R0, R8, 0x1 ;  /* 0x0000000800167211 */ /* 0x002fe400078a08ff */
[----:B------:R-:W-:-:S02]  /*200b0*/  ISETP.LT.AND P3, PT, R9, UR11, !P0 ;  /* 0x0000000b09007c0c */ /* 0x000fc4000c761270 */
[----:B------:R-:W-:Y:S01]  /*200c0*/  LEA.HI.X.SX32 R23, R0, R2, 0x1, P5 ;  /* 0x0000000200177211 */ /* 0x000fe200028f0eff */
[----:B------:R-:W4:Y:S01]  /*200d0*/  LDL.LU R9, [R1+0x30] ;  /* 0x0000300001097983 */ /* 0x000f220000300800 */
[----:B0-----:R-:W-:-:S03]  /*200e0*/  LEA R4, P2, R3, R8, 0x1 ;  /* 0x0000000803047211 */ /* 0x001fc600078408ff */
[----:B------:R-:W5:Y:S01]  /*200f0*/  LDL.LU R10, [R1+0x38] ;  /* 0x00003800010a7983 */ /* 0x000f620000300800 */
[C---:B------:R-:W-:Y:S02]  /*20100*/  LEA R26, P6, R6.reuse, R8, 0x1 ;  /* 0x00000008061a7211 */ /* 0x040fe400078c08ff */
[-C--:B------:R-:W-:Y:S01]  /*20110*/  LEA.HI.X.SX32 R5, R3, R2.reuse, 0x1, P2 ;  /* 0x0000000203057211 */ /* 0x080fe200010f0eff */
[----:B------:R-:W5:Y:S01]  /*20120*/  LDL.LU R12, [R1+0x34] ;  /* 0x00003400010c7983 */ /* 0x000f620000300800 */
[----:B------:R-:W-:Y:S01]  /*20130*/  LEA.HI.X.SX32 R27, R6, R2, 0x1, P6 ;  /* 0x00000002061b7211 */ /* 0x000fe200030f0eff */
[C---:B------:R-:W-:Y:S01]  /*20140*/  IMAD R0, R11.reuse, UR5, RZ ;  /* 0x000000050b007c24 */ /* 0x040fe2000f8e02ff */
[----:B------:R-:W-:Y:S01]  /*20150*/  ISETP.LT.AND P2, PT, R11, UR11, !P0 ;  /* 0x0000000b0b007c0c */ /* 0x000fe2000c741270 */
[----:B------:R0:W-:Y:S01]  /*20160*/  @P1 STG.E.U16 desc[UR8][R4.64], R14 ;  /* 0x0000000e04001986 */ /* 0x0001e2000c101508 */
[----:B------:R-:W-:-:S03]  /*20170*/  IMAD R6, R7, UR5, RZ ;  /* 0x0000000507067c24 */ /* 0x000fc6000f8e02ff */
[----:B------:R-:W-:Y:S01]  /*20180*/  @P4 STG.E.U16 desc[UR8][R22.64], R18 ;  /* 0x0000001216004986 */ /* 0x000fe2000c101508 */
[----:B------:R-:W-:-:S03]  /*20190*/  ISETP.LT.AND P4, PT, R7, UR11, !P0 ;  /* 0x0000000b07007c0c */ /* 0x000fc6000c781270 */
[----:B0-----:R-:W5:Y:S04]  /*201a0*/  LDL.LU R14, [R1+0x2c] ;  /* 0x00002c00010e7983 */ /* 0x001f680000300800 */
[----:B------:R-:W5:Y:S04]  /*201b0*/  LDL.LU R11, [R1+0x6dc] ;  /* 0x0006dc00010b7983 */ /* 0x000f680000300800 */
[----:B------:R-:W5:Y:S01]  /*201c0*/  LDL.LU R7, [R1+0x6d8] ;  /* 0x0006d80001077983 */ /* 0x000f620000300800 */
[----:B------:R-:W-:Y:S01]  /*201d0*/  PRMT R20, R20, 0x7632, R20 ;  /* 0x0000763214147816 */ /* 0x000fe20000000014 */
[C---:B---3--:R-:W-:Y:S01]  /*201e0*/  IMAD R5, R29.reuse, UR5, RZ ;  /* 0x000000051d057c24 */ /* 0x048fe2000f8e02ff */
[----:B------:R-:W-:-:S03]  /*201f0*/  ISETP.LT.AND P1, PT, R29, UR11, !P0 ;  /* 0x0000000b1d007c0c */ /* 0x000fc6000c721270 */
[----:B------:R0:W-:Y:S01]  /*20200*/  @P3 STG.E.U16 desc[UR8][R26.64], R20 ;  /* 0x000000141a003986 */ /* 0x0001e2000c101508 */
[C---:B------:R-:W-:Y:S02]  /*20210*/  LEA R4, P6, R5.reuse, R8, 0x1 ;  /* 0x0000000805047211 */ /* 0x040fe400078c08ff */
[----:B------:R-:W-:Y:S02]  /*20220*/  PRMT R16, R16, 0x7632, R16 ;  /* 0x0000763210107816 */ /* 0x000fe40000000010 */
[----:B------:R-:W-:Y:S02]  /*20230*/  LEA.HI.X.SX32 R5, R5, R2, 0x1, P6 ;  /* 0x0000000205057211 */ /* 0x000fe400030f0eff */
[----:B------:R-:W-:Y:S02]  /*20240*/  PRMT R24, R24, 0x7632, R24 ;  /* 0x0000763218187816 */ /* 0x000fe40000000018 */
[C---:B0-----:R-:W-:Y:S01]  /*20250*/  LEA R26, P6, R0.reuse, R8, 0x1 ;  /* 0x00000008001a7211 */ /* 0x041fe200078c08ff */
[----:B------:R-:W-:Y:S03]  /*20260*/  @P1 STG.E.U16 desc[UR8][R4.64], R16 ;  /* 0x0000001004001986 */ /* 0x000fe6000c101508 */
[----:B------:R-:W-:Y:S01]  /*20270*/  LEA.HI.X.SX32 R27, R0, R2, 0x1, P6 ;  /* 0x00000002001b7211 */ /* 0x000fe200030f0eff */
[C---:B--2---:R-:W-:Y:S01]  /*20280*/  IMAD R3, R28.reuse, UR5, RZ ;  /* 0x000000051c037c24 */ /* 0x044fe2000f8e02ff */
[----:B------:R-:W-:-:S04]  /*20290*/  ISETP.LT.AND P3, PT, R28, UR11, !P0 ;  /* 0x0000000b1c007c0c */ /* 0x000fc8000c761270 */
[----:B------:R-:W-:-:S04]  /*202a0*/  LEA R22, P5, R3, R8, 0x1 ;  /* 0x0000000803167211 */ /* 0x000fc800078a08ff */
[----:B------:R-:W-:Y:S02]  /*202b0*/  LEA.HI.X.SX32 R23, R3, R2, 0x1, P5 ;  /* 0x0000000203177211 */ /* 0x000fe400028f0eff */
[----:B------:R-:W-:-:S04]  /*202c0*/  LEA R28, P5, R6, R8, 0x1 ;  /* 0x00000008061c7211 */ /* 0x000fc800078a08ff */
[----:B------:R-:W-:Y:S01]  /*202d0*/  LEA.HI.X.SX32 R29, R6, R2, 0x1, P5 ;  /* 0x00000002061d7211 */ /* 0x000fe200028f0eff */
[----:B------:R0:W-:Y:S01]  /*202e0*/  @P3 STG.E.U16 desc[UR8][R22.64], R24 ;  /* 0x0000001816003986 */ /* 0x0001e2000c101508 */
[C---:B----4-:R-:W-:Y:S01]  /*202f0*/  ISETP.LT.AND P3, PT, R9.reuse, UR11, !P0 ;  /* 0x0000000b09007c0c */ /* 0x050fe2000c761270 */
[----:B------:R-:W-:Y:S02]  /*20300*/  IMAD R9, R9, UR5, RZ ;  /* 0x0000000509097c24 */ /* 0x000fe4000f8e02ff */
[----:B-----5:R-:W-:-:S03]  /*20310*/  IMAD R3, R12, UR5, RZ ;  /* 0x000000050c037c24 */ /* 0x020fc6000f8e02ff */
[----:B0-----:R-:W-:-:S04]  /*20320*/  LEA R22, P5, R9, R8, 0x1 ;  /* 0x0000000809167211 */ /* 0x001fc800078a08ff */
[----:B------:R-:W-:Y:S01]  /*20330*/  LEA.HI.X.SX32 R23, R9, R2, 0x1, P5 ;  /* 0x0000000209177211 */ /* 0x000fe200028f0eff */
[----:B------:R-:W-:Y:S01]  /*20340*/  IMAD R0, R14, UR5, RZ ;  /* 0x000000050e007c24 */ /* 0x000fe2000f8e02ff */
[----:B------:R-:W-:Y:S04]  /*20350*/  @P2 STG.E.U16 desc[UR8][R26.64], R7 ;  /* 0x000000071a002986 */ /* 0x000fe8000c101508 */
[----:B------:R0:W-:Y:S01]  /*20360*/  @P4 STG.E.U16 desc[UR8][R28.64], R11 ;  /* 0x0000000b1c004986 */ /* 0x0001e2000c101508 */
[----:B------:R-:W-:Y:S02]  /*20370*/  ISETP.LT.AND P2, PT, R12, UR11, !P0 ;  /* 0x0000000b0c007c0c */ /* 0x000fe4000c741270 */
[----:B------:R-:W-:Y:S02]  /*20380*/  LEA R4, P6, R0, R8, 0x1 ;  /* 0x0000000800047211 */ /* 0x000fe400078c08ff */
[----:B------:R-:W-:Y:S01]  /*20390*/  ISETP.LT.AND P1, PT, R14, UR11, !P0 ;  /* 0x0000000b0e007c0c */ /* 0x000fe2000c721270 */
[----:B0-----:R-:W2:Y:S04]  /*203a0*/  LDL.LU R29, [R1+0x44] ;  /* 0x00004400011d7983 */ /* 0x001ea80000300800 */
[----:B------:R-:W3:Y:S04]  /*203b0*/  LDL.LU R28, [R1+0x3c] ;  /* 0x00003c00011c7983 */ /* 0x000ee80000300800 */
[----:B------:R-:W4:Y:S04]  /*203c0*/  LDL.LU R24, [R1+0x4c] ;  /* 0x00004c0001187983 */ /* 0x000f280000300800 */
[----:B------:R-:W5:Y:S01]  /*203d0*/  LDL.LU R16, [R1+0x50] ;  /* 0x0000500001107983 */ /* 0x000f620000300800 */
[----:B------:R-:W-:-:S03]  /*203e0*/  LEA.HI.X.SX32 R5, R0, R2, 0x1, P6 ;  /* 0x0000000200057211 */ /* 0x000fc600030f0eff */
[----:B------:R-:W4:Y:S01]  /*203f0*/  LDL.LU R12, [R1+0x54] ;  /* 0x00005400010c7983 */ /* 0x000f220000300800 */
[----:B------:R-:W-:-:S03]  /*20400*/  LEA R6, P6, R3, R8, 0x1 ;  /* 0x0000000803067211 */ /* 0x000fc600078c08ff */
[----:B------:R-:W4:Y:S04]  /*20410*/  LDL.LU R20, [R1+0x58] ;  /* 0x0000580001147983 */ /* 0x000f280000300800 */
[----:B------:R-:W4:Y:S04]  /*20420*/  LDL.LU R18, [R1+0x5c] ;  /* 0x00005c0001127983 */ /* 0x000f280000300800 */
[----:B------:R-:W4:Y:S01]  /*20430*/  LDL.LU R14, [R1+0x28] ;  /* 0x00002800010e7983 */ /* 0x000f220000300800 */
[----:B------:R-:W-:-:S03]  /*20440*/  PRMT R0, R7, 0x7632, R0 ;  /* 0x0000763207007816 */ /* 0x000fc60000000000 */
[----:B------:R-:W5:Y:S01]  /*20450*/  LDL.LU R9, [R1+0x40] ;  /* 0x0000400001097983 */ /* 0x000f620000300800 */
[----:B------:R-:W-:-:S03]  /*20460*/  LEA.HI.X.SX32 R7, R3, R2, 0x1, P6 ;  /* 0x0000000203077211 */ /* 0x000fc600030f0eff */
[----:B------:R-:W4:Y:S01]  /*20470*/  LDL.LU R3, [R1+0x48] ;  /* 0x0000480001037983 */ /* 0x000f220000300800 */
[C---:B------:R-:W-:Y:S01]  /*20480*/  ISETP.LT.AND P4, PT, R10.reuse, UR11, !P0 ;  /* 0x0000000b0a007c0c */ /* 0x040fe2000c781270 */
[----:B------:R-:W-:Y:S02]  /*20490*/  IMAD R10, R10, UR5, RZ ;  /* 0x000000050a0a7c24 */ /* 0x000fe4000f8e02ff */
[----:B------:R0:W-:Y:S03]  /*204a0*/  @P1 STG.E.U16 desc[UR8][R4.64], R13 ;  /* 0x0000000d04001986 */ /* 0x0001e6000c101508 */
[C---:B------:R-:W-:Y:S01]  /*204b0*/  LEA R26, P5, R10.reuse, R8, 0x1 ;  /* 0x000000080a1a7211 */ /* 0x040fe200078a08ff */
[----:B------:R-:W-:Y:S04]  /*204c0*/  @P3 STG.E.U16 desc[UR8][R22.64], R15 ;  /* 0x0000000f16003986 */ /* 0x000fe8000c101508 */
[----:B------:R1:W-:Y:S01]  /*204d0*/  @P2 STG.E.U16 desc[UR8][R6.64], R19 ;  /* 0x0000001306002986 */ /* 0x0003e2000c101508 */
[----:B------:R-:W-:-:S05]  /*204e0*/  LEA.HI.X.SX32 R27, R10, R2, 0x1, P5 ;  /* 0x000000020a1b7211 */ /* 0x000fca00028f0eff */
[----:B------:R1:W-:Y:S01]  /*204f0*/  @P4 STG.E.U16 desc[UR8][R26.64], R21 ;  /* 0x000000151a004986 */ /* 0x0003e2000c101508 */
[----:B0-----:R-:W-:Y:S02]  /*20500*/  PRMT R13, R11, 0x7632, R13 ;  /* 0x000076320b0d7816 */ /* 0x001fe4000000000d */
[----:B-1----:R-:W-:Y:S02]  /*20510*/  PRMT R19, R19, 0x7632, R19 ;  /* 0x0000763213137816 */ /* 0x002fe40000000013 */
[----:B------:R-:W-:Y:S02]  /*20520*/  PRMT R21, R21, 0x7632, R21 ;  /* 0x0000763215157816 */ /* 0x000fe40000000015 */
[C---:B--2---:R-:W-:Y:S01]  /*20530*/  ISETP.LT.AND P3, PT, R29.reuse, UR11, !P0 ;  /* 0x0000000b1d007c0c */ /* 0x044fe2000c761270 */
[----:B------:R-:W-:Y:S02]  /*20540*/  IMAD R29, R29, UR5, RZ ;  /* 0x000000051d1d7c24 */ /* 0x000fe4000f8e02ff */
[C---:B---3--:R-:W-:Y:S01]  /*20550*/  IMAD R23, R28.reuse, UR5, RZ ;  /* 0x000000051c177c24 */ /* 0x048fe2000f8e02ff */
[----:B------:R-:W-:-:S02]  /*20560*/  ISETP.LT.AND P4, PT, R28, UR11, !P0 ;  /* 0x0000000b1c007c0c */ /* 0x000fc4000c781270 */
[----:B------:R-:W-:-:S04]  /*20570*/  LEA R10, P5, R29, R8, 0x1 ;  /* 0x000000081d0a7211 */ /* 0x000fc800078a08ff */
[----:B------:R-:W-:Y:S02]  /*20580*/  LEA.HI.X.SX32 R11, R29, R2, 0x1, P5 ;  /* 0x000000021d0b7211 */ /* 0x000fe400028f0eff */
[----:B------:R-:W-:Y:S02]  /*20590*/  LEA R22, P5, R23, R8, 0x1 ;  /* 0x0000000817167211 */ /* 0x000fe400078a08ff */
[C---:B-----5:R-:W-:Y:S01]  /*205a0*/  ISETP.LT.AND P1, PT, R9.reuse, UR11, !P0 ;  /* 0x0000000b09007c0c */ /* 0x060fe2000c721270 */
[----:B------:R-:W-:Y:S01]  /*205b0*/  IMAD R9, R9, UR5, RZ ;  /* 0x0000000509097c24 */ /* 0x000fe2000f8e02ff */
[C---:B----4-:R-:W-:Y:S01]  /*205c0*/  ISETP.LT.AND P2, PT, R3.reuse, UR11, !P0 ;  /* 0x0000000b03007c0c */ /* 0x050fe2000c741270 */
[----:B------:R-:W-:-:S03]  /*205d0*/  IMAD R3, R3, UR5, RZ ;  /* 0x0000000503037c24 */ /* 0x000fc6000f8e02ff */
[----:B------:R-:W-:-:S04]  /*205e0*/  LEA R4, P6, R9, R8, 0x1 ;  /* 0x0000000809047211 */ /* 0x000fc800078c08ff */
[----:B------:R-:W-:Y:S02]  /*205f0*/  LEA.HI.X.SX32 R5, R9, R2, 0x1, P6 ;  /* 0x0000000209057211 */ /* 0x000fe400030f0eff */
[----:B------:R-:W-:Y:S01]  /*20600*/  LEA R6, P6, R3, R8, 0x1 ;  /* 0x0000000803067211 */ /* 0x000fe200078c08ff */
[----:B------:R-:W-:-:S03]  /*20610*/  IMAD R9, R16, UR5, RZ ;  /* 0x0000000510097c24 */ /* 0x000fc6000f8e02ff */
[-C--:B------:R-:W-:Y:S01]  /*20620*/  LEA.HI.X.SX32 R7, R3, R2.reuse, 0x1, P6 ;  /* 0x0000000203077211 */ /* 0x080fe200030f0eff */
[----:B------:R-:W-:Y:S01]  /*20630*/  IMAD R3, R24, UR5, RZ ;  /* 0x0000000518037c24 */ /* 0x000fe2000f8e02ff */
[----:B------:R0:W-:Y:S01]  /*20640*/  @P1 STG.E.U16 desc[UR8][R4.64], R17 ;  /* 0x0000001104001986 */ /* 0x0001e2000c101508 */
[----:B------:R-:W-:Y:S01]  /*20650*/  LEA.HI.X.SX32 R23, R23, R2, 0x1, P5 ;  /* 0x0000000217177211 */ /* 0x000fe200028f0eff */
[C---:B------:R-:W-:Y:S02]  /*20660*/  IMAD R27, R12.reuse, UR5, RZ ;  /* 0x000000050c1b7c24 */ /* 0x040fe4000f8e02ff */
[----:B------:R-:W-:Y:S01]  /*20670*/  @P3 STG.E.U16 desc[UR8][R10.64], R25 ;  /* 0x000000190a003986 */ /* 0x000fe2000c101508 */
[----:B------:R-:W-:Y:S01]  /*20680*/  ISETP.LT.AND P3, PT, R12, UR11, !P0 ;  /* 0x0000000b0c007c0c */ /* 0x000fe2000c761270 */
[----:B------:R-:W-:Y:S02]  /*20690*/  IMAD R29, R20, UR5, RZ ;  /* 0x00000005141d7c24 */ /* 0x000fe4000f8e02ff */
[----:B------:R1:W-:Y:S01]  /*206a0*/  @P2 STG.E.U16 desc[UR8][R6.64], R0 ;  /* 0x0000000006002986 */ /* 0x0003e2000c101508 */
[----:B------:R-:W-:Y:S01]  /*206b0*/  IMAD R12, R18, UR5, RZ ;  /* 0x00000005120c7c24 */ /* 0x000fe2000f8e02ff */
[----:B0-----:R-:W-:-:S02]  /*206c0*/  LEA R4, P6, R3, R8, 0x1 ;  /* 0x0000000803047211 */ /* 0x001fc400078c08ff */
[----:B------:R0:W-:Y:S02]  /*206d0*/  @P4 STG.E.U16 desc[UR8][R22.64], R13 ;  /* 0x0000000d16004986 */ /* 0x0001e4000c101508 */
[----:B------:R-:W-:Y:S02]  /*206e0*/  LEA.HI.X.SX32 R5, R3, R2, 0x1, P6 ;  /* 0x0000000203057211 */ /* 0x000fe400030f0eff */
[-C--:B-1----:R-:W-:Y:S01]  /*206f0*/  LEA R6, P1, R9, R8.reuse, 0x1 ;  /* 0x0000000809067211 */ /* 0x082fe200078208ff */
[----:B------:R-:W-:Y:S01]  /*20700*/  IMAD R0, R14, UR5, RZ ;  /* 0x000000050e007c24 */ /* 0x000fe2000f8e02ff */
[----:B------:R-:W-:Y:S02]  /*20710*/  LEA R10, P2, R27, R8, 0x1 ;  /* 0x000000081b0a7211 */ /* 0x000fe400078408ff */
[----:B------:R-:W-:Y:S02]  /*20720*/  LEA.HI.X.SX32 R7, R9, R2, 0x1, P1 ;  /* 0x0000000209077211 */ /* 0x000fe400008f0eff */
[----:B0-----:R-:W-:-:S02]  /*20730*/  LEA R22, P6, R29, R8, 0x1 ;  /* 0x000000081d167211 */ /* 0x001fc400078c08ff */
[----:B------:R-:W-:Y:S02]  /*20740*/  LEA R26, P1, R12, R8, 0x1 ;  /* 0x000000080c1a7211 */ /* 0x000fe400078208ff */
[----:B------:R-:W-:Y:S02]  /*20750*/  ISETP.LT.AND P5, PT, R24, UR11, !P0 ;  /* 0x0000000b18007c0c */ /* 0x000fe4000c7a1270 */
[----:B------:R-:W-:Y:S02]  /*20760*/  ISETP.LT.AND P4, PT, R16, UR11, !P0 ;  /* 0x0000000b10007c0c */ /* 0x000fe4000c781270 */
[-C--:B------:R-:W-:Y:S02]  /*20770*/  LEA.HI.X.SX32 R11, R27, R2.reuse, 0x1, P2 ;  /* 0x000000021b0b7211 */ /* 0x080fe400010f0eff */
[----:B------:R-:W-:Y:S02]  /*20780*/  LEA.HI.X.SX32 R23, R29, R2, 0x1, P6 ;  /* 0x000000021d177211 */ /* 0x000fe400030f0eff */
[----:B------:R-:W-:-:S02]  /*20790*/  ISETP.LT.AND P2, PT, R20, UR11, !P0 ;  /* 0x0000000b14007c0c */ /* 0x000fc4000c741270 */
[----:B------:R-:W-:Y:S02]  /*207a0*/  LEA R8, P6, R0, R8, 0x1 ;  /* 0x0000000800087211 */ /* 0x000fe400078c08ff */
[-C--:B------:R-:W-:Y:S02]  /*207b0*/  LEA.HI.X.SX32 R27, R12, R2.reuse, 0x1, P1 ;  /* 0x000000020c1b7211 */ /* 0x080fe400008f0eff */
[----:B------:R-:W-:Y:S02]  /*207c0*/  ISETP.LT.AND P1, PT, R18, UR11, !P0 ;  /* 0x0000000b12007c0c */ /* 0x000fe4000c721270 */
[----:B------:R-:W-:Y:S02]  /*207d0*/  ISETP.LT.AND P0, PT, R14, UR11, !P0 ;  /* 0x0000000b0e007c0c */ /* 0x000fe4000c701270 */
[----:B------:R-:W-:Y:S02]  /*207e0*/  LEA.HI.X.SX32 R9, R0, R2, 0x1, P6 ;  /* 0x0000000200097211 */ /* 0x000fe400030f0eff */
[----:B------:R-:W-:-:S02]  /*207f0*/  PRMT R2, R13, 0x7632, R2 ;  /* 0x000076320d027816 */ /* 0x000fc40000000002 */
[----:B------:R-:W-:Y:S02]  /*20800*/  PRMT R3, R15, 0x7632, R3 ;  /* 0x000076320f037816 */ /* 0x000fe40000000003 */
[----:B------:R-:W-:Y:S01]  /*20810*/  PRMT R13, R17, 0x7632, R13 ;  /* 0x00007632110d7816 */ /* 0x000fe2000000000d */
[----:B------:R0:W-:Y:S04]  /*20820*/  @P5 STG.E.U16 desc[UR8][R4.64], R2 ;  /* 0x0000000204005986 */ /* 0x0001e8000c101508 */
[----:B------:R0:W-:Y:S04]  /*20830*/  @P4 STG.E.U16 desc[UR8][R6.64], R3 ;  /* 0x0000000306004986 */ /* 0x0001e8000c101508 */
[----:B------:R0:W-:Y:S04]  /*20840*/  @P3 STG.E.U16 desc[UR8][R10.64], R19 ;  /* 0x000000130a003986 */ /* 0x0001e8000c101508 */
[----:B------:R0:W-:Y:S04]  /*20850*/  @P2 STG.E.U16 desc[UR8][R22.64], R21 ;  /* 0x0000001516002986 */ /* 0x0001e8000c101508 */
[----:B------:R0:W-:Y:S01]  /*20860*/  @P1 STG.E.U16 desc[UR8][R26.64], R13 ;  /* 0x0000000d1a001986 */ /* 0x0001e2000c101508 */
[----:B------:R-:W-:Y:S05]  /*20870*/  @!P0 EXIT ;  /* 0x000000000000894d */ /* 0x000fea0003800000 */
[----:B0-----:R-:W-:-:S05]  /*20880*/  PRMT R4, R25, 0x7632, R4 ;  /* 0x0000763219047816 */ /* 0x001fca0000000004 */
[----:B------:R-:W-:Y:S01]  /*20890*/  STG.E.U16 desc[UR8][R8.64], R4 ;  /* 0x0000000408007986 */ /* 0x000fe2000c101508 */
[----:B------:R-:W-:Y:S05]  /*208a0*/  EXIT ;  /* 0x000000000000794d */ /* 0x000fea0003800000 */
.L_x_3:
[----:B------:R-:W-:-:S00]  /*208b0*/  BRA `(.L_x_3) ;  /* 0xfffffffc00fc7947 */ /* 0x000fc0000383ffff */
[----:B------:R-:W-:-:S00]  /*208c0*/  NOP ;  /* 0x0000000000007918 */ /* 0x000fc00000000000 */
        /* <DEDUP_REMOVED lines=11> */
.L_x_4:


//--------------------- .nv.shared.matmul_kernel  --------------------------
	.section	.nv.shared.matmul_kernel,"aw",@nobits
	.sectionflags	@""
	.align	16
	.zero		1024


//--------------------- .nv.shared.reserved.0     --------------------------
	.section	.nv.shared.reserved.0,"aw",@nobits
	.weak		__nv_reservedSMEM_offset_0_alias
	.size		__nv_reservedSMEM_offset_0_alias, 0, 0
	.other		__nv_reservedSMEM_offset_0_alias,@"STO_CUDA_RESERVED_SHARED STV_DEFAULT"
__nv_reservedSMEM_offset_0_alias:
	.zero		0


//--------------------- .nv.constant0.matmul_kernel --------------------------
	.section	.nv.constant0.matmul_kernel,"a",@progbits
	.sectionflags	@""
	.align	4
.nv.constant0.matmul_kernel:
	.zero		608


//--------------------- SYMBOLS --------------------------

	.type		.nv.reservedSmem.offset0,@object
	.size		.nv.reservedSmem.offset0,0x4
